// auto-generated by cutlass_sweep.epilogue — config: {"arch": "sm_90", "cluster_m": 1, "cluster_n": 1, "dtype": "e4m3", "fusion": "gelu", "tile_k": 64, "tile_m": 256, "tile_n": 256}
#include "cutlass/cutlass.h"
#include "cutlass/gemm/collective/collective_builder.hpp"
#include "cutlass/gemm/device/gemm_universal_adapter.h"
#include "cutlass/gemm/kernel/gemm_universal.hpp"
#include "cutlass/epilogue/collective/collective_builder.hpp"
#include "cutlass/epilogue/fusion/operations.hpp"
#include "cutlass/epilogue/thread/activation.h"

using Elem = cutlass::float_e4m3_t;
using Acc  = float;
using TileShape    = cute::Shape<cute::_256, cute::_256, cute::_64>;
using ClusterShape = cute::Shape<cute::_1, cute::_1, cute::_1>;
using FusionOp     = cutlass::epilogue::fusion::LinCombEltAct<cutlass::epilogue::thread::GELU, Elem, Acc>;

using CollectiveEpilogue = typename cutlass::epilogue::collective::CollectiveBuilder<
    cutlass::arch::Sm90, cutlass::arch::OpClassTensorOp,
    TileShape, ClusterShape,
    cutlass::epilogue::collective::EpilogueTileAuto,
    Acc, Acc,
    Elem, cutlass::layout::RowMajor, 128 / cutlass::sizeof_bits<Elem>::value,
    Elem, cutlass::layout::RowMajor, 128 / cutlass::sizeof_bits<Elem>::value,
    cutlass::epilogue::TmaWarpSpecializedCooperative,
    FusionOp
  >::CollectiveOp;

using CollectiveMainloop = typename cutlass::gemm::collective::CollectiveBuilder<
    cutlass::arch::Sm90, cutlass::arch::OpClassTensorOp,
    Elem, cutlass::layout::RowMajor, 128 / cutlass::sizeof_bits<Elem>::value,
    Elem, cutlass::layout::ColumnMajor, 128 / cutlass::sizeof_bits<Elem>::value,
    Acc,
    TileShape, ClusterShape,
    cutlass::gemm::collective::StageCountAutoCarveout<
        static_cast<int>(sizeof(typename CollectiveEpilogue::SharedStorage))>,
    cutlass::gemm::KernelTmaWarpSpecializedCooperative
  >::CollectiveOp;

using GemmKernel = cutlass::gemm::kernel::GemmUniversal<
    cute::Shape<int,int,int,int>, CollectiveMainloop, CollectiveEpilogue>;
using Gemm = cutlass::gemm::device::GemmUniversalAdapter<GemmKernel>;

auto* _anchor = &cutlass::device_kernel<GemmKernel>;


// ===== COMPILED SASS (sm_90a) =====

	.target	sm_90a

	.elftype	@"ET_EXEC"


//--------------------- .note.nv.tkinfo           --------------------------
	.section	.note.nv.tkinfo,"",@"SHT_NOTE"
	.sectionflags	@"SHF_NOTE_NV_TKINFO"
	.tkinfo
        /*0018*/ 	.word	0x00000002
        /*0030*/ 	.string	""
        /*0030*/ 	.string	"ptxas"
        /*0030*/ 	.string	"Cuda compilation tools, release 13.0, V13.0.88"
        /*0030*/ 	.string	"Build cuda_13.0.r13.0/compiler.36424714_0"
        /*0030*/ 	.string	"-arch sm_90a -m 64 "



//--------------------- .note.nv.cuinfo           --------------------------
	.section	.note.nv.cuinfo,"",@"SHT_NOTE"
	.sectionflags	@"SHF_NOTE_NV_CUINFO"
        /*0018*/ 	.short	0x0002
        /*001a*/ 	.short	0x005a
        /*001c*/ 	.short	0x0082
	.zero		2


//--------------------- .nv.info                  --------------------------
	.section	.nv.info,"",@"SHT_CUDA_INFO"
	.align	4


	//----- nvinfo : EIATTR_REGCOUNT
	.align		4
        /*0000*/ 	.byte	0x04, 0x2f
        /*0002*/ 	.short	(.L_16 - .L_15)
	.align		4
.L_15:
        /*0004*/ 	.word	index@(_ZN7cutlass13device_kernelINS_4gemm6kernel13GemmUniversalIN4cute5tupleIJiiiiEEENS1_10collective13CollectiveMmaINS1_37MainloopSm90TmaGmmaWarpSpecializedFP8ILi6ENS5_IJNS4_1CILi1EEESB_SB_EEENS1_35KernelTmaWarpSpecializedCooperativeEEENS5_IJNSA_ILi256EEESF_NSA_ILi64EEEEEENS_12float_e4m3_tENS5_IJlSB_lEEESI_SJ_NS4_8TiledMMAINS4_8MMA_AtomIJNS4_4SM904GMMA31MMA_64x256x32_F32E4M3E4M3_SS_TNILNSN_7ScaleInE1ELSP_1EEEEEENS4_6LayoutINS5_IJNSA_ILi2EEESB_SB_EEENS5_IJSB_NSA_ILi0EEESV_EEEEENS5_IJNS4_10UnderscoreESY_SY_EEEEENS4_13SM90_TMA_LOADENS4_14ComposedLayoutINS4_7SwizzleILi2ELi4ELi3EEENS4_18smem_ptr_flag_bitsILi8EEENSS_INS5_IJNSA_ILi8EEESG_EEENS5_IJSG_SB_EEEEEEEvNS4_8identityES11_S1B_vS1C_EENS_8epilogue10collective18CollectiveEpilogueINS1E_22Sm90TmaWarpSpecializedILi4ELi2ELi16ELb0ELb0EEEJSH_NS5_IJNSA_ILi128EEENSA_ILi32EEEEEESI_SJ_SI_SJ_NS1E_6fusion15FusionCallbacksIS1I_NS1M_13LinCombEltActINS1E_6thread4GELUESI_fSI_fLNS_15FloatRoundStyleE2EEESH_S1L_JEEES11_NS12_INS13_ILi1ELi4ELi3EEES16_NSS_INS5_IJS17_S1K_EEENS5_IJS1K_SB_EEEEEEENS4_39AutoVectorizingCopyWithAssumedAlignmentILi128EEENS4_14SM90_TMA_STOREES1Y_S20_NS4_9Copy_AtomIJNS4_17SM90_U32x4_STSM_NENS_6half_tEEEEvEEEvvEEEEvNT_6ParamsE)
        /*0008*/ 	.word	0x000000a8


	//----- nvinfo : EIATTR_FRAME_SIZE
	.align		4
.L_16:
        /*000c*/ 	.byte	0x04, 0x11
        /*000e*/ 	.short	(.L_18 - .L_17)
	.align		4
.L_17:
        /*0010*/ 	.word	index@(_ZN7cutlass13device_kernelINS_4gemm6kernel13GemmUniversalIN4cute5tupleIJiiiiEEENS1_10collective13CollectiveMmaINS1_37MainloopSm90TmaGmmaWarpSpecializedFP8ILi6ENS5_IJNS4_1CILi1EEESB_SB_EEENS1_35KernelTmaWarpSpecializedCooperativeEEENS5_IJNSA_ILi256EEESF_NSA_ILi64EEEEEENS_12float_e4m3_tENS5_IJlSB_lEEESI_SJ_NS4_8TiledMMAINS4_8MMA_AtomIJNS4_4SM904GMMA31MMA_64x256x32_F32E4M3E4M3_SS_TNILNSN_7ScaleInE1ELSP_1EEEEEENS4_6LayoutINS5_IJNSA_ILi2EEESB_SB_EEENS5_IJSB_NSA_ILi0EEESV_EEEEENS5_IJNS4_10UnderscoreESY_SY_EEEEENS4_13SM90_TMA_LOADENS4_14ComposedLayoutINS4_7SwizzleILi2ELi4ELi3EEENS4_18smem_ptr_flag_bitsILi8EEENSS_INS5_IJNSA_ILi8EEESG_EEENS5_IJSG_SB_EEEEEEEvNS4_8identityES11_S1B_vS1C_EENS_8epilogue10collective18CollectiveEpilogueINS1E_22Sm90TmaWarpSpecializedILi4ELi2ELi16ELb0ELb0EEEJSH_NS5_IJNSA_ILi128EEENSA_ILi32EEEEEESI_SJ_SI_SJ_NS1E_6fusion15FusionCallbacksIS1I_NS1M_13LinCombEltActINS1E_6thread4GELUESI_fSI_fLNS_15FloatRoundStyleE2EEESH_S1L_JEEES11_NS12_INS13_ILi1ELi4ELi3EEES16_NSS_INS5_IJS17_S1K_EEENS5_IJS1K_SB_EEEEEEENS4_39AutoVectorizingCopyWithAssumedAlignmentILi128EEENS4_14SM90_TMA_STOREES1Y_S20_NS4_9Copy_AtomIJNS4_17SM90_U32x4_STSM_NENS_6half_tEEEEvEEEvvEEEEvNT_6ParamsE)
        /*0014*/ 	.word	0x000008c0


	//----- nvinfo : EIATTR_MIN_STACK_SIZE
	.align		4
.L_18:
        /*0018*/ 	.byte	0x04, 0x12
        /*001a*/ 	.short	(.L_20 - .L_19)
	.align		4
.L_19:
        /*001c*/ 	.word	index@(_ZN7cutlass13device_kernelINS_4gemm6kernel13GemmUniversalIN4cute5tupleIJiiiiEEENS1_10collective13CollectiveMmaINS1_37MainloopSm90TmaGmmaWarpSpecializedFP8ILi6ENS5_IJNS4_1CILi1EEESB_SB_EEENS1_35KernelTmaWarpSpecializedCooperativeEEENS5_IJNSA_ILi256EEESF_NSA_ILi64EEEEEENS_12float_e4m3_tENS5_IJlSB_lEEESI_SJ_NS4_8TiledMMAINS4_8MMA_AtomIJNS4_4SM904GMMA31MMA_64x256x32_F32E4M3E4M3_SS_TNILNSN_7ScaleInE1ELSP_1EEEEEENS4_6LayoutINS5_IJNSA_ILi2EEESB_SB_EEENS5_IJSB_NSA_ILi0EEESV_EEEEENS5_IJNS4_10UnderscoreESY_SY_EEEEENS4_13SM90_TMA_LOADENS4_14ComposedLayoutINS4_7SwizzleILi2ELi4ELi3EEENS4_18smem_ptr_flag_bitsILi8EEENSS_INS5_IJNSA_ILi8EEESG_EEENS5_IJSG_SB_EEEEEEEvNS4_8identityES11_S1B_vS1C_EENS_8epilogue10collective18CollectiveEpilogueINS1E_22Sm90TmaWarpSpecializedILi4ELi2ELi16ELb0ELb0EEEJSH_NS5_IJNSA_ILi128EEENSA_ILi32EEEEEESI_SJ_SI_SJ_NS1E_6fusion15FusionCallbacksIS1I_NS1M_13LinCombEltActINS1E_6thread4GELUESI_fSI_fLNS_15FloatRoundStyleE2EEESH_S1L_JEEES11_NS12_INS13_ILi1ELi4ELi3EEES16_NSS_INS5_IJS17_S1K_EEENS5_IJS1K_SB_EEEEEEENS4_39AutoVectorizingCopyWithAssumedAlignmentILi128EEENS4_14SM90_TMA_STOREES1Y_S20_NS4_9Copy_AtomIJNS4_17SM90_U32x4_STSM_NENS_6half_tEEEEvEEEvvEEEEvNT_6ParamsE)
        /*0020*/ 	.word	0x000008c0
.L_20:


//--------------------- .nv.compat                --------------------------
	.section	.nv.compat,"",@"SHT_CUDA_COMPAT_INFO"
	.align	4
        /*0000*/ 	.byte	0x02, 0x09, 0x01, 0x00, 0x02, 0x02, 0x04, 0x00, 0x02, 0x05, 0x05, 0x00, 0x03, 0x07, 0x01, 0x01
        /*0010*/ 	.byte	0x02, 0x03, 0x01, 0x00, 0x02, 0x06, 0x01, 0x00, 0x04, 0x0b, 0x08, 0x00, 0x00, 0x00, 0x00, 0x00
        /*0020*/ 	.byte	0x00, 0x00, 0x00, 0x00


//--------------------- .nv.info._ZN7cutlass13device_kernelINS_4gemm6kernel13GemmUniversalIN4cute5tupleIJiiiiEEENS1_10collective13CollectiveMmaINS1_37MainloopSm90TmaGmmaWarpSpecializedFP8ILi6ENS5_IJNS4_1CILi1EEESB_SB_EEENS1_35KernelTmaWarpSpecializedCooperativeEEENS5_IJNSA_ILi256EEESF_NSA_ILi64EEEEEENS_12float_e4m3_tENS5_IJlSB_lEEESI_SJ_NS4_8TiledMMAINS4_8MMA_AtomIJNS4_4SM904GMMA31MMA_64x256x32_F32E4M3E4M3_SS_TNILNSN_7ScaleInE1ELSP_1EEEEEENS4_6LayoutINS5_IJNSA_ILi2EEESB_SB_EEENS5_IJSB_NSA_ILi0EEESV_EEEEENS5_IJNS4_10UnderscoreESY_SY_EEEEENS4_13SM90_TMA_LOADENS4_14ComposedLayoutINS4_7SwizzleILi2ELi4ELi3EEENS4_18smem_ptr_flag_bitsILi8EEENSS_INS5_IJNSA_ILi8EEESG_EEENS5_IJSG_SB_EEEEEEEvNS4_8identityES11_S1B_vS1C_EENS_8epilogue10collective18CollectiveEpilogueINS1E_22Sm90TmaWarpSpecializedILi4ELi2ELi16ELb0ELb0EEEJSH_NS5_IJNSA_ILi128EEENSA_ILi32EEEEEESI_SJ_SI_SJ_NS1E_6fusion15FusionCallbacksIS1I_NS1M_13LinCombEltActINS1E_6thread4GELUESI_fSI_fLNS_15FloatRoundStyleE2EEESH_S1L_JEEES11_NS12_INS13_ILi1ELi4ELi3EEES16_NSS_INS5_IJS17_S1K_EEENS5_IJS1K_SB_EEEEEEENS4_39AutoVectorizingCopyWithAssumedAlignmentILi128EEENS4_14SM90_TMA_STOREES1Y_S20_NS4_9Copy_AtomIJNS4_17SM90_U32x4_STSM_NENS_6half_tEEEEvEEEvvEEEEvNT_6ParamsE --------------------------
	.section	.nv.info._ZN7cutlass13device_kernelINS_4gemm6kernel13GemmUniversalIN4cute5tupleIJiiiiEEENS1_10collective13CollectiveMmaINS1_37MainloopSm90TmaGmmaWarpSpecializedFP8ILi6ENS5_IJNS4_1CILi1EEESB_SB_EEENS1_35KernelTmaWarpSpecializedCooperativeEEENS5_IJNSA_ILi256EEESF_NSA_ILi64EEEEEENS_12float_e4m3_tENS5_IJlSB_lEEESI_SJ_NS4_8TiledMMAINS4_8MMA_AtomIJNS4_4SM904GMMA31MMA_64x256x32_F32E4M3E4M3_SS_TNILNSN_7ScaleInE1ELSP_1EEEEEENS4_6LayoutINS5_IJNSA_ILi2EEESB_SB_EEENS5_IJSB_NSA_ILi0EEESV_EEEEENS5_IJNS4_10UnderscoreESY_SY_EEEEENS4_13SM90_TMA_LOADENS4_14ComposedLayoutINS4_7SwizzleILi2ELi4ELi3EEENS4_18smem_ptr_flag_bitsILi8EEENSS_INS5_IJNSA_ILi8EEESG_EEENS5_IJSG_SB_EEEEEEEvNS4_8identityES11_S1B_vS1C_EENS_8epilogue10collective18CollectiveEpilogueINS1E_22Sm90TmaWarpSpecializedILi4ELi2ELi16ELb0ELb0EEEJSH_NS5_IJNSA_ILi128EEENSA_ILi32EEEEEESI_SJ_SI_SJ_NS1E_6fusion15FusionCallbacksIS1I_NS1M_13LinCombEltActINS1E_6thread4GELUESI_fSI_fLNS_15FloatRoundStyleE2EEESH_S1L_JEEES11_NS12_INS13_ILi1ELi4ELi3EEES16_NSS_INS5_IJS17_S1K_EEENS5_IJS1K_SB_EEEEEEENS4_39AutoVectorizingCopyWithAssumedAlignmentILi128EEENS4_14SM90_TMA_STOREES1Y_S20_NS4_9Copy_AtomIJNS4_17SM90_U32x4_STSM_NENS_6half_tEEEEvEEEvvEEEEvNT_6ParamsE,"",@"SHT_CUDA_INFO"
	.sectionflags	@""
	.align	4


	//----- nvinfo : EIATTR_CUDA_API_VERSION
	.align		4
        /*0000*/ 	.byte	0x04, 0x37
        /*0002*/ 	.short	(.L_22 - .L_21)
.L_21:
        /*0004*/ 	.word	0x00000082


	//----- nvinfo : EIATTR_KPARAM_INFO
	.align		4
.L_22:
        /*0008*/ 	.byte	0x04, 0x17
        /*000a*/ 	.short	(.L_24 - .L_23)
.L_23:
        /*000c*/ 	.word	0x00000000
        /*0010*/ 	.short	0x0000
        /*0012*/ 	.short	0x0070
        /*0014*/ 	.byte	0x00, 0xf0, 0x01, 0x1c


	//----- nvinfo : EIATTR_SPARSE_MMA_MASK
	.align		4
.L_24:
        /*0018*/ 	.byte	0x03, 0x50
        /*001a*/ 	.short	0x0000


	//----- nvinfo : EIATTR_MAXREG_COUNT
	.align		4
        /*001c*/ 	.byte	0x03, 0x1b
        /*001e*/ 	.short	0x00a8


	//----- nvinfo : EIATTR_NUM_BARRIERS
	.align		4
        /*0020*/ 	.byte	0x02, 0x4c
        /*0022*/ 	.byte	0x02
	.zero		1


	//----- nvinfo : EIATTR_EXTERNS
	.align		4
        /*0024*/ 	.byte	0x04, 0x0f
        /*0026*/ 	.short	(.L_26 - .L_25)


	//   ....[0]....
	.align		4
.L_25:
        /*0028*/ 	.word	index@(__assertfail)


	//----- nvinfo : EIATTR_ANNOTATIONS
	.align		4
.L_26:
        /*002c*/ 	.byte	0x04, 0x55
        /*002e*/ 	.short	(.L_28 - .L_27)


	//   ....[0]....
.L_27:
        /*0030*/ 	.word	0x00000001
        /*0034*/ 	.byte	0x60, 0x0a, 0x00, 0x00, 0x01, 0x00, 0x00, 0x00, 0x80, 0x0a, 0x00, 0x00, 0x01, 0x00, 0x00, 0x00
        /* <DEDUP_REMOVED lines=1554> */
        /*6164*/ 	.byte	0xe0, 0x85, 0x03, 0x00, 0x01, 0x00, 0x00, 0x00, 0x00, 0x8c, 0x03, 0x00


	//----- nvinfo : EIATTR_MERCURY_ISA_VERSION
	.align		4
.L_28:
        /*6170*/ 	.byte	0x03, 0x5f
        /*6172*/ 	.short	0x0101


	//----- nvinfo : EIATTR_INT_WARP_WIDE_INSTR_OFFSETS
	.align		4
        /*6174*/ 	.byte	0x04, 0x31
        /*6176*/ 	.short	(.L_30 - .L_29)


	//   ....[0]....
.L_29:
        /*6178*/ 	.word	0x000008e0


	//   ....[1]....
        /*617c*/ 	.word	0x000008f0


	//   ....[2]....
        /*6180*/ 	.word	0x00000980


	//----- nvinfo : EIATTR_COOP_GROUP_MASK_REGIDS
	.align		4
.L_30:
        /*6184*/ 	.byte	0x04, 0x29
        /*6186*/ 	.short	(.L_32 - .L_31)


	//   ....[0]....
.L_31:
        /*6188*/ 	.word	0xffffffff


	//   ....[1]....
        /*618c*/ 	.word	0xffffffff


	//   ....[2]....
        /*6190*/ 	.word	0xffffffff


	//   ....[3]....
        /*6194*/ 	.word	0xffffffff


	//   ....[4]....
        /*6198*/ 	.word	0xffffffff


	//   ....[5]....
        /*619c*/ 	.word	0xffffffff


	//----- nvinfo : EIATTR_COOP_GROUP_INSTR_OFFSETS
	.align		4
.L_32:
        /*61a0*/ 	.byte	0x04, 0x28
        /*61a2*/ 	.short	(.L_34 - .L_33)


	//   ....[0]....
.L_33:
        /*61a4*/ 	.word	0x00000080


	//   ....[1]....
        /*61a8*/ 	.word	0x00000090


	//   ....[2]....
        /*61ac*/ 	.word	0x00000450


	//   ....[3]....
        /*61b0*/ 	.word	0x00000620


	//   ....[4]....
        /*61b4*/ 	.word	0x000007d0


	//   ....[5]....
        /*61b8*/ 	.word	0x00002cf0


	//----- nvinfo : EIATTR_REG_RECONFIG
	.align		4
.L_34:
        /*61bc*/ 	.byte	0x01, 0x54
	.zero		2


	//----- nvinfo : EIATTR_SYSCALL_OFFSETS
	.align		4
        /*61c0*/ 	.byte	0x04, 0x46
        /*61c2*/ 	.short	(.L_36 - .L_35)


	//   ....[0]....
.L_35:
        /*61c4*/ 	.word	0x00011390


	//   ....[1]....
        /*61c8*/ 	.word	0x000114d0


	//----- nvinfo : EIATTR_MBARRIER_INSTR_OFFSETS
	.align		4
.L_36:
        /*61cc*/ 	.byte	0x04, 0x39
        /*61ce*/ 	.short	(.L_38 - .L_37)


	//   ....[0]....
.L_37:
        /*61d0*/ 	.word	0x00000550
        /*61d4*/ 	.word	0x000000ff
        /*61d8*/ 	.word	0x00000000
        /*61dc*/ 	.short	0x0100
        /*61de*/ 	.byte	0x08
	.zero		1


	//   ....[1]....
        /*61e0*/ 	.word	0x00000560
        /*61e4*/ 	.word	0x000000ff
        /*61e8*/ 	.word	0x00000030
        /*61ec*/ 	.short	0x0100
        /*61ee*/ 	.byte	0x08
	.zero		1


	//   ....[2]....
        /*61f0*/ 	.word	0x00000570
        /*61f4*/ 	.word	0x000000ff
        /*61f8*/ 	.word	0x00000008
        /*61fc*/ 	.short	0x0100
        /*61fe*/ 	.byte	0x08
	.zero		1


	//   ....[3]....
        /*6200*/ 	.word	0x00000580
        /*6204*/ 	.word	0x000000ff
        /*6208*/ 	.word	0x00000038
        /*620c*/ 	.short	0x0100
        /*620e*/ 	.byte	0x08
	.zero		1


	//   ....[4]....
        /*6210*/ 	.word	0x00000590
        /*6214*/ 	.word	0x000000ff
        /*6218*/ 	.word	0x00000010
        /*621c*/ 	.short	0x0100
        /*621e*/ 	.byte	0x08
	.zero		1


	//   ....[5]....
        /*6220*/ 	.word	0x000005a0
        /*6224*/ 	.word	0x000000ff
        /*6228*/ 	.word	0x00000040
        /*622c*/ 	.short	0x0100
        /*622e*/ 	.byte	0x08
	.zero		1


	//   ....[6]....
        /*6230*/ 	.word	0x000005b0
        /*6234*/ 	.word	0x000000ff
        /*6238*/ 	.word	0x00000018
        /*623c*/ 	.short	0x0100
        /*623e*/ 	.byte	0x08
	.zero		1


	//   ....[7]....
        /*6240*/ 	.word	0x000005c0
        /*6244*/ 	.word	0x000000ff
        /*6248*/ 	.word	0x00000048
        /*624c*/ 	.short	0x0100
        /*624e*/ 	.byte	0x08
	.zero		1


	//   ....[8]....
        /*6250*/ 	.word	0x000005d0
        /*6254*/ 	.word	0x000000ff
        /*6258*/ 	.word	0x00000020
        /*625c*/ 	.short	0x0100
        /*625e*/ 	.byte	0x08
	.zero		1


	//   ....[9]....
        /*6260*/ 	.word	0x000005e0
        /*6264*/ 	.word	0x000000ff
        /*6268*/ 	.word	0x00000050
        /*626c*/ 	.short	0x0100
        /*626e*/ 	.byte	0x08
	.zero		1


	//   ....[10]....
        /*6270*/ 	.word	0x000005f0
        /*6274*/ 	.word	0x000000ff
        /*6278*/ 	.word	0x00000028
        /*627c*/ 	.short	0x0100
        /*627e*/ 	.byte	0x08
	.zero		1


	//   ....[11]....
        /*6280*/ 	.word	0x00000600
        /*6284*/ 	.word	0x000000ff
        /*6288*/ 	.word	0x00000058
        /*628c*/ 	.short	0x0100
        /*628e*/ 	.byte	0x08
	.zero		1


	//   ....[12]....
        /*6290*/ 	.word	0x00000740
        /*6294*/ 	.word	0x000000ff
        /*6298*/ 	.word	0x00000060
        /*629c*/ 	.short	0x0100
        /*629e*/ 	.byte	0x08
	.zero		1


	//   ....[13]....
        /*62a0*/ 	.word	0x00000750
        /*62a4*/ 	.word	0x000000ff
        /*62a8*/ 	.word	0x00000080
        /*62ac*/ 	.short	0x0100
        /*62ae*/ 	.byte	0x08
	.zero		1


	//   ....[14]....
        /*62b0*/ 	.word	0x00000760
        /*62b4*/ 	.word	0x000000ff
        /*62b8*/ 	.word	0x00000068
        /*62bc*/ 	.short	0x0100
        /*62be*/ 	.byte	0x08
	.zero		1


	//   ....[15]....
        /*62c0*/ 	.word	0x00000770
        /*62c4*/ 	.word	0x000000ff
        /*62c8*/ 	.word	0x00000088
        /*62cc*/ 	.short	0x0100
        /*62ce*/ 	.byte	0x08
	.zero		1


	//   ....[16]....
        /*62d0*/ 	.word	0x00000780
        /*62d4*/ 	.word	0x000000ff
        /*62d8*/ 	.word	0x00000070
        /*62dc*/ 	.short	0x0100
        /*62de*/ 	.byte	0x08
	.zero		1


	//   ....[17]....
        /*62e0*/ 	.word	0x00000790
        /*62e4*/ 	.word	0x000000ff
        /*62e8*/ 	.word	0x00000090
        /*62ec*/ 	.short	0x0100
        /*62ee*/ 	.byte	0x08
	.zero		1


	//   ....[18]....
        /*62f0*/ 	.word	0x000007a0
        /*62f4*/ 	.word	0x000000ff
        /*62f8*/ 	.word	0x00000078
        /*62fc*/ 	.short	0x0100
        /*62fe*/ 	.byte	0x08
	.zero		1


	//   ....[19]....
        /*6300*/ 	.word	0x000007b0
        /*6304*/ 	.word	0x000000ff
        /*6308*/ 	.word	0x00000098
        /*630c*/ 	.short	0x0100
        /*630e*/ 	.byte	0x08
	.zero		1


	//   ....[20]....
        /*6310*/ 	.word	0x00000a20
        /*6314*/ 	.word	0x000000ff
        /*6318*/ 	.word	0x000000a0
        /*631c*/ 	.short	0x0100
        /*631e*/ 	.byte	0x08
	.zero		1


	//   ....[21]....
        /*6320*/ 	.word	0x00000ac0
        /*6324*/ 	.word	0x000000ff
        /*6328*/ 	.word	0x000000a8
        /*632c*/ 	.short	0x0100
        /*632e*/ 	.byte	0x08
	.zero		1


	//   ....[22]....
        /*6330*/ 	.word	0x000030e0
        /*6334*/ 	.word	0x000000ff
        /*6338*/ 	.word	0x00000000
        /*633c*/ 	.short	0x010a
        /*633e*/ 	.byte	0x05
	.zero		1


	//   ....[23]....
        /*6340*/ 	.word	0x00003120
        /*6344*/ 	.word	0x000000ff
        /*6348*/ 	.word	0x00000000
        /*634c*/ 	.short	0x010a
        /*634e*/ 	.byte	0x05
	.zero		1


	//   ....[24]....
        /*6350*/ 	.word	0x00007700
        /*6354*/ 	.word	0x000000ff
        /*6358*/ 	.word	0x00000000
        /*635c*/ 	.short	0x010a
        /*635e*/ 	.byte	0x08
	.zero		1


	//   ....[25]....
        /*6360*/ 	.word	0x00007740
        /*6364*/ 	.word	0x000000ff
        /*6368*/ 	.word	0x00000000
        /*636c*/ 	.short	0x010a
        /*636e*/ 	.byte	0x08
	.zero		1


	//   ....[26]....
        /*6370*/ 	.word	0x0000d500
        /*6374*/ 	.word	0x000000ff
        /*6378*/ 	.word	0x00000000
        /*637c*/ 	.short	0x0101
        /*637e*/ 	.byte	0x07
	.zero		1


	//   ....[27]....
        /*6380*/ 	.word	0x00011150
        /*6384*/ 	.word	0x000000ff
        /*6388*/ 	.word	0x00000000
        /*638c*/ 	.short	0x0101
        /*638e*/ 	.byte	0x05
	.zero		1


	//   ....[28]....
        /*6390*/ 	.word	0x000119a0
        /*6394*/ 	.word	0x00000006
        /*6398*/ 	.word	0x00000060
        /*639c*/ 	.short	0x010a
        /*639e*/ 	.byte	0x3f
	.zero		1


	//   ....[29]....
        /*63a0*/ 	.word	0x00011c50
        /*63a4*/ 	.word	0x00000006
        /*63a8*/ 	.word	0x00000000
        /*63ac*/ 	.short	0x0101
        /*63ae*/ 	.byte	0x3f
	.zero		1


	//   ....[30]....
        /*63b0*/ 	.word	0x00013cf0
        /*63b4*/ 	.word	0x00000007
        /*63b8*/ 	.word	0x00000060
        /*63bc*/ 	.short	0x010a
        /*63be*/ 	.byte	0x3f
	.zero		1


	//   ....[31]....
        /*63c0*/ 	.word	0x00013f70
        /*63c4*/ 	.word	0x00000007
        /*63c8*/ 	.word	0x00000000
        /*63cc*/ 	.short	0x0101
        /*63ce*/ 	.byte	0x3f
	.zero		1


	//   ....[32]....
        /*63d0*/ 	.word	0x00016040
        /*63d4*/ 	.word	0x00000007
        /*63d8*/ 	.word	0x00000060
        /*63dc*/ 	.short	0x010a
        /*63de*/ 	.byte	0x3f
	.zero		1


	//   ....[33]....
        /*63e0*/ 	.word	0x00016290
        /*63e4*/ 	.word	0x00000007
        /*63e8*/ 	.word	0x00000000
        /*63ec*/ 	.short	0x0101
        /*63ee*/ 	.byte	0x3f
	.zero		1


	//   ....[34]....
        /*63f0*/ 	.word	0x00018290
        /*63f4*/ 	.word	0x00000009
        /*63f8*/ 	.word	0x00000060
        /*63fc*/ 	.short	0x010a
        /*63fe*/ 	.byte	0x3f
	.zero		1


	//   ....[35]....
        /*6400*/ 	.word	0x00018560
        /*6404*/ 	.word	0x00000009
        /*6408*/ 	.word	0x00000000
        /*640c*/ 	.short	0x0101
        /*640e*/ 	.byte	0x3f
	.zero		1


	//   ....[36]....
        /*6410*/ 	.word	0x0001a620
        /*6414*/ 	.word	0x00000009
        /*6418*/ 	.word	0x00000060
        /*641c*/ 	.short	0x010a
        /*641e*/ 	.byte	0x3f
	.zero		1


	//   ....[37]....
        /*6420*/ 	.word	0x0001a8f0
        /*6424*/ 	.word	0x00000009
        /*6428*/ 	.word	0x00000000
        /*642c*/ 	.short	0x0101
        /*642e*/ 	.byte	0x3f
	.zero		1


	//   ....[38]....
        /*6430*/ 	.word	0x0001c8b0
        /*6434*/ 	.word	0x00000009
        /*6438*/ 	.word	0x00000060
        /*643c*/ 	.short	0x010a
        /*643e*/ 	.byte	0x3f
	.zero		1


	//   ....[39]....
        /*6440*/ 	.word	0x0001cb80
        /*6444*/ 	.word	0x00000009
        /*6448*/ 	.word	0x00000000
        /*644c*/ 	.short	0x0101
        /*644e*/ 	.byte	0x3f
	.zero		1


	//   ....[40]....
        /*6450*/ 	.word	0x0001ec40
        /*6454*/ 	.word	0x00000009
        /*6458*/ 	.word	0x00000060
        /*645c*/ 	.short	0x010a
        /*645e*/ 	.byte	0x3f
	.zero		1


	//   ....[41]....
        /*6460*/ 	.word	0x0001ef10
        /*6464*/ 	.word	0x00000009
        /*6468*/ 	.word	0x00000000
        /*646c*/ 	.short	0x0101
        /*646e*/ 	.byte	0x3f
	.zero		1


	//   ....[42]....
        /*6470*/ 	.word	0x00020ed0
        /*6474*/ 	.word	0x00000009
        /*6478*/ 	.word	0x00000060
        /*647c*/ 	.short	0x010a
        /*647e*/ 	.byte	0x3f
	.zero		1


	//   ....[43]....
        /*6480*/ 	.word	0x000211a0
        /*6484*/ 	.word	0x00000009
        /*6488*/ 	.word	0x00000000
        /*648c*/ 	.short	0x0101
        /*648e*/ 	.byte	0x3f
	.zero		1


	//   ....[44]....
        /*6490*/ 	.word	0x00023260
        /*6494*/ 	.word	0x00000009
        /*6498*/ 	.word	0x00000060
        /*649c*/ 	.short	0x010a
        /*649e*/ 	.byte	0x3f
	.zero		1


	//   ....[45]....
        /*64a0*/ 	.word	0x00023530
        /*64a4*/ 	.word	0x00000009
        /*64a8*/ 	.word	0x00000000
        /*64ac*/ 	.short	0x0101
        /*64ae*/ 	.byte	0x3f
	.zero		1


	//   ....[46]....
        /*64b0*/ 	.word	0x000254f0
        /*64b4*/ 	.word	0x00000009
        /*64b8*/ 	.word	0x00000060
        /*64bc*/ 	.short	0x010a
        /*64be*/ 	.byte	0x3f
	.zero		1


	//   ....[47]....
        /*64c0*/ 	.word	0x000257c0
        /*64c4*/ 	.word	0x00000009
        /*64c8*/ 	.word	0x00000000
        /*64cc*/ 	.short	0x0101
        /*64ce*/ 	.byte	0x3f
	.zero		1


	//   ....[48]....
        /*64d0*/ 	.word	0x00027880
        /*64d4*/ 	.word	0x00000009
        /*64d8*/ 	.word	0x00000060
        /*64dc*/ 	.short	0x010a
        /*64de*/ 	.byte	0x3f
	.zero		1


	//   ....[49]....
        /*64e0*/ 	.word	0x00027b50
        /*64e4*/ 	.word	0x00000009
        /*64e8*/ 	.word	0x00000000
        /*64ec*/ 	.short	0x0101
        /*64ee*/ 	.byte	0x3f
	.zero		1


	//   ....[50]....
        /*64f0*/ 	.word	0x00029b90
        /*64f4*/ 	.word	0x00000009
        /*64f8*/ 	.word	0x00000060
        /*64fc*/ 	.short	0x010a
        /*64fe*/ 	.byte	0x3f
	.zero		1


	//   ....[51]....
        /*6500*/ 	.word	0x00029e60
        /*6504*/ 	.word	0x00000009
        /*6508*/ 	.word	0x00000000
        /*650c*/ 	.short	0x0101
        /*650e*/ 	.byte	0x3f
	.zero		1


	//   ....[52]....
        /*6510*/ 	.word	0x0002bf20
        /*6514*/ 	.word	0x00000009
        /*6518*/ 	.word	0x00000060
        /*651c*/ 	.short	0x010a
        /*651e*/ 	.byte	0x3f
	.zero		1


	//   ....[53]....
        /*6520*/ 	.word	0x0002c1f0
        /*6524*/ 	.word	0x00000009
        /*6528*/ 	.word	0x00000000
        /*652c*/ 	.short	0x0101
        /*652e*/ 	.byte	0x3f
	.zero		1


	//   ....[54]....
        /*6530*/ 	.word	0x0002e2b0
        /*6534*/ 	.word	0x00000009
        /*6538*/ 	.word	0x00000060
        /*653c*/ 	.short	0x010a
        /*653e*/ 	.byte	0x3f
	.zero		1


	//   ....[55]....
        /*6540*/ 	.word	0x0002e580
        /*6544*/ 	.word	0x00000009
        /*6548*/ 	.word	0x00000000
        /*654c*/ 	.short	0x0101
        /*654e*/ 	.byte	0x3f
	.zero		1


	//   ....[56]....
        /*6550*/ 	.word	0x00030640
        /*6554*/ 	.word	0x00000009
        /*6558*/ 	.word	0x00000060
        /*655c*/ 	.short	0x010a
        /*655e*/ 	.byte	0x3f
	.zero		1


	//   ....[57]....
        /*6560*/ 	.word	0x00030910
        /*6564*/ 	.word	0x00000009
        /*6568*/ 	.word	0x00000000
        /*656c*/ 	.short	0x0101
        /*656e*/ 	.byte	0x3f
	.zero		1


	//   ....[58]....
        /*6570*/ 	.word	0x000329d0
        /*6574*/ 	.word	0x0000000a
        /*6578*/ 	.word	0x00000060
        /*657c*/ 	.short	0x010a
        /*657e*/ 	.byte	0x3f
	.zero		1


	//   ....[59]....
        /*6580*/ 	.word	0x00032c60
        /*6584*/ 	.word	0x00000009
        /*6588*/ 	.word	0x00000000
        /*658c*/ 	.short	0x0101
        /*658e*/ 	.byte	0x3f
	.zero		1


	//   ....[60]....
        /*6590*/ 	.word	0x00035ac0
        /*6594*/ 	.word	0x000000ff
        /*6598*/ 	.word	0x000000a8
        /*659c*/ 	.short	0x010a
        /*659e*/ 	.byte	0x04
	.zero		1


	//   ....[61]....
        /*65a0*/ 	.word	0x00035ec0
        /*65a4*/ 	.word	0x000000ff
        /*65a8*/ 	.word	0x00000080
        /*65ac*/ 	.short	0x010a
        /*65ae*/ 	.byte	0x0d
	.zero		1


	//   ....[62]....
        /*65b0*/ 	.word	0x00035fb0
        /*65b4*/ 	.word	0x000000ff
        /*65b8*/ 	.word	0x00000060
        /*65bc*/ 	.short	0x010b
        /*65be*/ 	.byte	0x0d
	.zero		1


	//   ....[63]....
        /*65c0*/ 	.word	0x00036010
        /*65c4*/ 	.word	0x000000ff
        /*65c8*/ 	.word	0x00000000
        /*65cc*/ 	.short	0x0101
        /*65ce*/ 	.byte	0x1d
	.zero		1


	//   ....[64]....
        /*65d0*/ 	.word	0x00036040
        /*65d4*/ 	.word	0x000000ff
        /*65d8*/ 	.word	0x00000088
        /*65dc*/ 	.short	0x010a
        /*65de*/ 	.byte	0x0d
	.zero		1


	//   ....[65]....
        /*65e0*/ 	.word	0x00036150
        /*65e4*/ 	.word	0x000000ff
        /*65e8*/ 	.word	0x00000068
        /*65ec*/ 	.short	0x010b
        /*65ee*/ 	.byte	0x0d
	.zero		1


	//   ....[66]....
        /*65f0*/ 	.word	0x000361c0
        /*65f4*/ 	.word	0x000000ff
        /*65f8*/ 	.word	0x00000000
        /*65fc*/ 	.short	0x0101
        /*65fe*/ 	.byte	0x17
	.zero		1


	//   ....[67]....
        /*6600*/ 	.word	0x000361f0
        /*6604*/ 	.word	0x000000ff
        /*6608*/ 	.word	0x00000090
        /*660c*/ 	.short	0x010a
        /*660e*/ 	.byte	0x0d
	.zero		1


	//   ....[68]....
        /*6610*/ 	.word	0x000362f0
        /*6614*/ 	.word	0x000000ff
        /*6618*/ 	.word	0x00000070
        /*661c*/ 	.short	0x010b
        /*661e*/ 	.byte	0x0d
	.zero		1


	//   ....[69]....
        /*6620*/ 	.word	0x00036350
        /*6624*/ 	.word	0x000000ff
        /*6628*/ 	.word	0x00000000
        /*662c*/ 	.short	0x0101
        /*662e*/ 	.byte	0x15
	.zero		1


	//   ....[70]....
        /*6630*/ 	.word	0x00036380
        /*6634*/ 	.word	0x000000ff
        /*6638*/ 	.word	0x00000098
        /*663c*/ 	.short	0x010a
        /*663e*/ 	.byte	0x0d
	.zero		1


	//   ....[71]....
        /*6640*/ 	.word	0x00036480
        /*6644*/ 	.word	0x000000ff
        /*6648*/ 	.word	0x00000078
        /*664c*/ 	.short	0x010b
        /*664e*/ 	.byte	0x0d
	.zero		1


	//   ....[72]....
        /*6650*/ 	.word	0x000364f0
        /*6654*/ 	.word	0x000000ff
        /*6658*/ 	.word	0x00000000
        /*665c*/ 	.short	0x0101
        /*665e*/ 	.byte	0x16
	.zero		1


	//   ....[73]....
        /*6660*/ 	.word	0x00036530
        /*6664*/ 	.word	0x000000ff
        /*6668*/ 	.word	0x00000080
        /*666c*/ 	.short	0x010a
        /*666e*/ 	.byte	0x0d
	.zero		1


	//   ....[74]....
        /*6670*/ 	.word	0x00036620
        /*6674*/ 	.word	0x000000ff
        /*6678*/ 	.word	0x00000060
        /*667c*/ 	.short	0x010b
        /*667e*/ 	.byte	0x0d
	.zero		1


	//   ....[75]....
        /*6680*/ 	.word	0x00036660
        /*6684*/ 	.word	0x000000ff
        /*6688*/ 	.word	0x00000000
        /*668c*/ 	.short	0x0101
        /*668e*/ 	.byte	0x1d
	.zero		1


	//   ....[76]....
        /*6690*/ 	.word	0x00036690
        /*6694*/ 	.word	0x000000ff
        /*6698*/ 	.word	0x00000088
        /*669c*/ 	.short	0x010a
        /*669e*/ 	.byte	0x0d
	.zero		1


	//   ....[77]....
        /*66a0*/ 	.word	0x00036790
        /*66a4*/ 	.word	0x000000ff
        /*66a8*/ 	.word	0x00000068
        /*66ac*/ 	.short	0x010b
        /*66ae*/ 	.byte	0x0d
	.zero		1


	//   ....[78]....
        /*66b0*/ 	.word	0x000367d0
        /*66b4*/ 	.word	0x000000ff
        /*66b8*/ 	.word	0x00000000
        /*66bc*/ 	.short	0x0101
        /*66be*/ 	.byte	0x17
	.zero		1


	//   ....[79]....
        /*66c0*/ 	.word	0x00036810
        /*66c4*/ 	.word	0x000000ff
        /*66c8*/ 	.word	0x00000090
        /*66cc*/ 	.short	0x010a
        /*66ce*/ 	.byte	0x0d
	.zero		1


	//   ....[80]....
        /*66d0*/ 	.word	0x00036900
        /*66d4*/ 	.word	0x000000ff
        /*66d8*/ 	.word	0x00000070
        /*66dc*/ 	.short	0x010b
        /*66de*/ 	.byte	0x0d
	.zero		1


	//   ....[81]....
        /*66e0*/ 	.word	0x00036940
        /*66e4*/ 	.word	0x000000ff
        /*66e8*/ 	.word	0x00000000
        /*66ec*/ 	.short	0x0101
        /*66ee*/ 	.byte	0x15
	.zero		1


	//   ....[82]....
        /*66f0*/ 	.word	0x00036970
        /*66f4*/ 	.word	0x000000ff
        /*66f8*/ 	.word	0x00000098
        /*66fc*/ 	.short	0x010a
        /*66fe*/ 	.byte	0x0d
	.zero		1


	//   ....[83]....
        /*6700*/ 	.word	0x00036a70
        /*6704*/ 	.word	0x000000ff
        /*6708*/ 	.word	0x00000078
        /*670c*/ 	.short	0x010b
        /*670e*/ 	.byte	0x0d
	.zero		1


	//   ....[84]....
        /*6710*/ 	.word	0x00036ab0
        /*6714*/ 	.word	0x000000ff
        /*6718*/ 	.word	0x00000000
        /*671c*/ 	.short	0x0101
        /*671e*/ 	.byte	0x16
	.zero		1


	//   ....[85]....
        /*6720*/ 	.word	0x00036af0
        /*6724*/ 	.word	0x000000ff
        /*6728*/ 	.word	0x00000080
        /*672c*/ 	.short	0x010a
        /*672e*/ 	.byte	0x0d
	.zero		1


	//   ....[86]....
        /*6730*/ 	.word	0x00036bf0
        /*6734*/ 	.word	0x000000ff
        /*6738*/ 	.word	0x00000060
        /*673c*/ 	.short	0x010b
        /*673e*/ 	.byte	0x0d
	.zero		1


	//   ....[87]....
        /*6740*/ 	.word	0x00036c30
        /*6744*/ 	.word	0x000000ff
        /*6748*/ 	.word	0x00000000
        /*674c*/ 	.short	0x0101
        /*674e*/ 	.byte	0x1d
	.zero		1


	//   ....[88]....
        /*6750*/ 	.word	0x00036c60
        /*6754*/ 	.word	0x000000ff
        /*6758*/ 	.word	0x00000088
        /*675c*/ 	.short	0x010a
        /*675e*/ 	.byte	0x0d
	.zero		1


	//   ....[89]....
        /*6760*/ 	.word	0x00036d60
        /*6764*/ 	.word	0x000000ff
        /*6768*/ 	.word	0x00000068
        /*676c*/ 	.short	0x010b
        /*676e*/ 	.byte	0x0d
	.zero		1


	//   ....[90]....
        /*6770*/ 	.word	0x00036da0
        /*6774*/ 	.word	0x000000ff
        /*6778*/ 	.word	0x00000000
        /*677c*/ 	.short	0x0101
        /*677e*/ 	.byte	0x17
	.zero		1


	//   ....[91]....
        /*6780*/ 	.word	0x00036de0
        /*6784*/ 	.word	0x000000ff
        /*6788*/ 	.word	0x00000090
        /*678c*/ 	.short	0x010a
        /*678e*/ 	.byte	0x0d
	.zero		1


	//   ....[92]....
        /*6790*/ 	.word	0x00036ee0
        /*6794*/ 	.word	0x000000ff
        /*6798*/ 	.word	0x00000070
        /*679c*/ 	.short	0x010b
        /*679e*/ 	.byte	0x0d
	.zero		1


	//   ....[93]....
        /*67a0*/ 	.word	0x00036f20
        /*67a4*/ 	.word	0x000000ff
        /*67a8*/ 	.word	0x00000000
        /*67ac*/ 	.short	0x0101
        /*67ae*/ 	.byte	0x15
	.zero		1


	//   ....[94]....
        /*67b0*/ 	.word	0x00036f50
        /*67b4*/ 	.word	0x000000ff
        /*67b8*/ 	.word	0x00000098
        /*67bc*/ 	.short	0x010a
        /*67be*/ 	.byte	0x0d
	.zero		1


	//   ....[95]....
        /*67c0*/ 	.word	0x00037050
        /*67c4*/ 	.word	0x000000ff
        /*67c8*/ 	.word	0x00000078
        /*67cc*/ 	.short	0x010b
        /*67ce*/ 	.byte	0x0d
	.zero		1


	//   ....[96]....
        /*67d0*/ 	.word	0x00037090
        /*67d4*/ 	.word	0x000000ff
        /*67d8*/ 	.word	0x00000000
        /*67dc*/ 	.short	0x0101
        /*67de*/ 	.byte	0x16
	.zero		1


	//   ....[97]....
        /*67e0*/ 	.word	0x000370d0
        /*67e4*/ 	.word	0x000000ff
        /*67e8*/ 	.word	0x00000080
        /*67ec*/ 	.short	0x010a
        /*67ee*/ 	.byte	0x0d
	.zero		1


	//   ....[98]....
        /*67f0*/ 	.word	0x000371d0
        /*67f4*/ 	.word	0x000000ff
        /*67f8*/ 	.word	0x00000060
        /*67fc*/ 	.short	0x010b
        /*67fe*/ 	.byte	0x0d
	.zero		1


	//   ....[99]....
        /*6800*/ 	.word	0x00037210
        /*6804*/ 	.word	0x000000ff
        /*6808*/ 	.word	0x00000000
        /*680c*/ 	.short	0x0101
        /*680e*/ 	.byte	0x1d
	.zero		1


	//   ....[100]....
        /*6810*/ 	.word	0x00037240
        /*6814*/ 	.word	0x000000ff
        /*6818*/ 	.word	0x00000088
        /*681c*/ 	.short	0x010a
        /*681e*/ 	.byte	0x0d
	.zero		1


	//   ....[101]....
        /*6820*/ 	.word	0x00037340
        /*6824*/ 	.word	0x000000ff
        /*6828*/ 	.word	0x00000068
        /*682c*/ 	.short	0x010b
        /*682e*/ 	.byte	0x0d
	.zero		1


	//   ....[102]....
        /*6830*/ 	.word	0x00037380
        /*6834*/ 	.word	0x000000ff
        /*6838*/ 	.word	0x00000000
        /*683c*/ 	.short	0x0101
        /*683e*/ 	.byte	0x17
	.zero		1


	//   ....[103]....
        /*6840*/ 	.word	0x000373c0
        /*6844*/ 	.word	0x000000ff
        /*6848*/ 	.word	0x00000090
        /*684c*/ 	.short	0x010a
        /*684e*/ 	.byte	0x0d
	.zero		1


	//   ....[104]....
        /*6850*/ 	.word	0x000374c0
        /*6854*/ 	.word	0x000000ff
        /*6858*/ 	.word	0x00000070
        /*685c*/ 	.short	0x010b
        /*685e*/ 	.byte	0x0d
	.zero		1


	//   ....[105]....
        /*6860*/ 	.word	0x00037500
        /*6864*/ 	.word	0x000000ff
        /*6868*/ 	.word	0x00000000
        /*686c*/ 	.short	0x0101
        /*686e*/ 	.byte	0x15
	.zero		1


	//   ....[106]....
        /*6870*/ 	.word	0x00037530
        /*6874*/ 	.word	0x000000ff
        /*6878*/ 	.word	0x00000098
        /*687c*/ 	.short	0x010a
        /*687e*/ 	.byte	0x0d
	.zero		1


	//   ....[107]....
        /*6880*/ 	.word	0x00037630
        /*6884*/ 	.word	0x000000ff
        /*6888*/ 	.word	0x00000078
        /*688c*/ 	.short	0x010b
        /*688e*/ 	.byte	0x0d
	.zero		1


	//   ....[108]....
        /*6890*/ 	.word	0x00037680
        /*6894*/ 	.word	0x000000ff
        /*6898*/ 	.word	0x00000000
        /*689c*/ 	.short	0x0101
        /*689e*/ 	.byte	0x16
	.zero		1


	//   ....[109]....
        /*68a0*/ 	.word	0x00037d80
        /*68a4*/ 	.word	0x00000000
        /*68a8*/ 	.word	0x00000080
        /*68ac*/ 	.short	0x010a
        /*68ae*/ 	.byte	0x3f
	.zero		1


	//   ....[110]....
        /*68b0*/ 	.word	0x00037dc0
        /*68b4*/ 	.word	0x00000000
        /*68b8*/ 	.word	0x00000088
        /*68bc*/ 	.short	0x010a
        /*68be*/ 	.byte	0x3f
	.zero		1


	//   ....[111]....
        /*68c0*/ 	.word	0x00037e00
        /*68c4*/ 	.word	0x00000000
        /*68c8*/ 	.word	0x00000090
        /*68cc*/ 	.short	0x010a
        /*68ce*/ 	.byte	0x3f
	.zero		1


	//   ....[112]....
        /*68d0*/ 	.word	0x00037e60
        /*68d4*/ 	.word	0x00000000
        /*68d8*/ 	.word	0x00000098
        /*68dc*/ 	.short	0x010a
        /*68de*/ 	.byte	0x3f
	.zero		1


	//   ....[113]....
        /*68e0*/ 	.word	0x000381a0
        /*68e4*/ 	.word	0x0000000d
        /*68e8*/ 	.word	0x00000030
        /*68ec*/ 	.short	0x010a
        /*68ee*/ 	.byte	0x3f
	.zero		1


	//   ....[114]....
        /*68f0*/ 	.word	0x000384f0
        /*68f4*/ 	.word	0x00000002
        /*68f8*/ 	.word	0x000000a8
        /*68fc*/ 	.short	0x0101
        /*68fe*/ 	.byte	0x3f
	.zero		1


	//   ....[115]....
        /*6900*/ 	.word	0x00038cb0
        /*6904*/ 	.word	0x00000005
        /*6908*/ 	.word	0x00000000
        /*690c*/ 	.short	0x010a
        /*690e*/ 	.byte	0x3f
	.zero		1


	//   ....[116]....
        /*6910*/ 	.word	0x00038d40
        /*6914*/ 	.word	0x00000007
        /*6918*/ 	.word	0x00000000
        /*691c*/ 	.short	0x010a
        /*691e*/ 	.byte	0x3f
	.zero		1


	//   ....[117]....
        /*6920*/ 	.word	0x00038dd0
        /*6924*/ 	.word	0x00000007
        /*6928*/ 	.word	0x00000000
        /*692c*/ 	.short	0x010a
        /*692e*/ 	.byte	0x3f
	.zero		1


	//   ....[118]....
        /*6930*/ 	.word	0x00038e60
        /*6934*/ 	.word	0x00000007
        /*6938*/ 	.word	0x00000000
        /*693c*/ 	.short	0x010a
        /*693e*/ 	.byte	0x3f
	.zero		1


	//   ....[119]....
        /*6940*/ 	.word	0x00038ef0
        /*6944*/ 	.word	0x00000007
        /*6948*/ 	.word	0x00000000
        /*694c*/ 	.short	0x010a
        /*694e*/ 	.byte	0x3f
	.zero		1


	//   ....[120]....
        /*6950*/ 	.word	0x00038f80
        /*6954*/ 	.word	0x00000003
        /*6958*/ 	.word	0x00000000
        /*695c*/ 	.short	0x010a
        /*695e*/ 	.byte	0x3f
	.zero		1


	//   ....[121]....
        /*6960*/ 	.word	0x00038ff0
        /*6964*/ 	.word	0x00000003
        /*6968*/ 	.word	0x00000000
        /*696c*/ 	.short	0x010a
        /*696e*/ 	.byte	0x3f
	.zero		1


	//   ....[122]....
        /*6970*/ 	.word	0x00039050
        /*6974*/ 	.word	0x00000007
        /*6978*/ 	.word	0x00000000
        /*697c*/ 	.short	0x010a
        /*697e*/ 	.byte	0x3f
	.zero		1


	//   ....[123]....
        /*6980*/ 	.word	0x000390a0
        /*6984*/ 	.word	0x00000006
        /*6988*/ 	.word	0x00000060
        /*698c*/ 	.short	0x010a
        /*698e*/ 	.byte	0x3f
	.zero		1


	//   ....[124]....
        /*6990*/ 	.word	0x000390f0
        /*6994*/ 	.word	0x00000007
        /*6998*/ 	.word	0x00000060
        /*699c*/ 	.short	0x010a
        /*699e*/ 	.byte	0x3f
	.zero		1


	//   ....[125]....
        /*69a0*/ 	.word	0x00039140
        /*69a4*/ 	.word	0x00000007
        /*69a8*/ 	.word	0x00000060
        /*69ac*/ 	.short	0x010a
        /*69ae*/ 	.byte	0x3f
	.zero		1


	//   ....[126]....
        /*69b0*/ 	.word	0x00039190
        /*69b4*/ 	.word	0x00000009
        /*69b8*/ 	.word	0x00000060
        /*69bc*/ 	.short	0x010a
        /*69be*/ 	.byte	0x3f
	.zero		1


	//   ....[127]....
        /*69c0*/ 	.word	0x000391e0
        /*69c4*/ 	.word	0x00000009
        /*69c8*/ 	.word	0x00000060
        /*69cc*/ 	.short	0x010a
        /*69ce*/ 	.byte	0x3f
	.zero		1


	//   ....[128]....
        /*69d0*/ 	.word	0x00039230
        /*69d4*/ 	.word	0x00000009
        /*69d8*/ 	.word	0x00000060
        /*69dc*/ 	.short	0x010a
        /*69de*/ 	.byte	0x3f
	.zero		1


	//   ....[129]....
        /*69e0*/ 	.word	0x00039280
        /*69e4*/ 	.word	0x00000009
        /*69e8*/ 	.word	0x00000060
        /*69ec*/ 	.short	0x010a
        /*69ee*/ 	.byte	0x3f
	.zero		1


	//   ....[130]....
        /*69f0*/ 	.word	0x000392d0
        /*69f4*/ 	.word	0x00000009
        /*69f8*/ 	.word	0x00000060
        /*69fc*/ 	.short	0x010a
        /*69fe*/ 	.byte	0x3f
	.zero		1


	//   ....[131]....
        /*6a00*/ 	.word	0x00039320
        /*6a04*/ 	.word	0x00000009
        /*6a08*/ 	.word	0x00000060
        /*6a0c*/ 	.short	0x010a
        /*6a0e*/ 	.byte	0x3f
	.zero		1


	//   ....[132]....
        /*6a10*/ 	.word	0x00039370
        /*6a14*/ 	.word	0x00000009
        /*6a18*/ 	.word	0x00000060
        /*6a1c*/ 	.short	0x010a
        /*6a1e*/ 	.byte	0x3f
	.zero		1


	//   ....[133]....
        /*6a20*/ 	.word	0x000393c0
        /*6a24*/ 	.word	0x00000009
        /*6a28*/ 	.word	0x00000060
        /*6a2c*/ 	.short	0x010a
        /*6a2e*/ 	.byte	0x3f
	.zero		1


	//   ....[134]....
        /*6a30*/ 	.word	0x00039410
        /*6a34*/ 	.word	0x00000009
        /*6a38*/ 	.word	0x00000060
        /*6a3c*/ 	.short	0x010a
        /*6a3e*/ 	.byte	0x3f
	.zero		1


	//   ....[135]....
        /*6a40*/ 	.word	0x00039460
        /*6a44*/ 	.word	0x00000009
        /*6a48*/ 	.word	0x00000060
        /*6a4c*/ 	.short	0x010a
        /*6a4e*/ 	.byte	0x3f
	.zero		1


	//   ....[136]....
        /*6a50*/ 	.word	0x000394b0
        /*6a54*/ 	.word	0x00000009
        /*6a58*/ 	.word	0x00000060
        /*6a5c*/ 	.short	0x010a
        /*6a5e*/ 	.byte	0x3f
	.zero		1


	//   ....[137]....
        /*6a60*/ 	.word	0x00039500
        /*6a64*/ 	.word	0x00000009
        /*6a68*/ 	.word	0x00000060
        /*6a6c*/ 	.short	0x010a
        /*6a6e*/ 	.byte	0x3f
	.zero		1


	//   ....[138]....
        /*6a70*/ 	.word	0x00039550
        /*6a74*/ 	.word	0x0000000a
        /*6a78*/ 	.word	0x00000060
        /*6a7c*/ 	.short	0x010a
        /*6a7e*/ 	.byte	0x3f
	.zero		1


	//   ....[139]....
        /*6a80*/ 	.word	0x000395b0
        /*6a84*/ 	.word	0x00000005
        /*6a88*/ 	.word	0x000000a8
        /*6a8c*/ 	.short	0x010a
        /*6a8e*/ 	.byte	0x3f
	.zero		1


	//   ....[140]....
        /*6a90*/ 	.word	0x00039610
        /*6a94*/ 	.word	0x00000003
        /*6a98*/ 	.word	0x00000080
        /*6a9c*/ 	.short	0x010a
        /*6a9e*/ 	.byte	0x3f
	.zero		1


	//   ....[141]....
        /*6aa0*/ 	.word	0x00039670
        /*6aa4*/ 	.word	0x00000003
        /*6aa8*/ 	.word	0x00000088
        /*6aac*/ 	.short	0x010a
        /*6aae*/ 	.byte	0x3f
	.zero		1


	//   ....[142]....
        /*6ab0*/ 	.word	0x000396d0
        /*6ab4*/ 	.word	0x00000003
        /*6ab8*/ 	.word	0x00000090
        /*6abc*/ 	.short	0x010a
        /*6abe*/ 	.byte	0x3f
	.zero		1


	//   ....[143]....
        /*6ac0*/ 	.word	0x00039730
        /*6ac4*/ 	.word	0x00000003
        /*6ac8*/ 	.word	0x00000098
        /*6acc*/ 	.short	0x010a
        /*6ace*/ 	.byte	0x3f
	.zero		1


	//   ....[144]....
        /*6ad0*/ 	.word	0x00039790
        /*6ad4*/ 	.word	0x00000004
        /*6ad8*/ 	.word	0x00000080
        /*6adc*/ 	.short	0x010a
        /*6ade*/ 	.byte	0x3f
	.zero		1


	//   ....[145]....
        /*6ae0*/ 	.word	0x000397f0
        /*6ae4*/ 	.word	0x00000004
        /*6ae8*/ 	.word	0x00000088
        /*6aec*/ 	.short	0x010a
        /*6aee*/ 	.byte	0x3f
	.zero		1


	//   ....[146]....
        /*6af0*/ 	.word	0x00039850
        /*6af4*/ 	.word	0x00000004
        /*6af8*/ 	.word	0x00000090
        /*6afc*/ 	.short	0x010a
        /*6afe*/ 	.byte	0x3f
	.zero		1


	//   ....[147]....
        /*6b00*/ 	.word	0x000398b0
        /*6b04*/ 	.word	0x00000004
        /*6b08*/ 	.word	0x00000098
        /*6b0c*/ 	.short	0x010a
        /*6b0e*/ 	.byte	0x3f
	.zero		1


	//   ....[148]....
        /*6b10*/ 	.word	0x00039910
        /*6b14*/ 	.word	0x00000005
        /*6b18*/ 	.word	0x00000080
        /*6b1c*/ 	.short	0x010a
        /*6b1e*/ 	.byte	0x3f
	.zero		1


	//   ....[149]....
        /*6b20*/ 	.word	0x00039970
        /*6b24*/ 	.word	0x00000005
        /*6b28*/ 	.word	0x00000088
        /*6b2c*/ 	.short	0x010a
        /*6b2e*/ 	.byte	0x3f
	.zero		1


	//   ....[150]....
        /*6b30*/ 	.word	0x000399d0
        /*6b34*/ 	.word	0x00000005
        /*6b38*/ 	.word	0x00000090
        /*6b3c*/ 	.short	0x010a
        /*6b3e*/ 	.byte	0x3f
	.zero		1


	//   ....[151]....
        /*6b40*/ 	.word	0x00039a30
        /*6b44*/ 	.word	0x00000005
        /*6b48*/ 	.word	0x00000098
        /*6b4c*/ 	.short	0x010a
        /*6b4e*/ 	.byte	0x3f
	.zero		1


	//   ....[152]....
        /*6b50*/ 	.word	0x00039a90
        /*6b54*/ 	.word	0x00000002
        /*6b58*/ 	.word	0x00000080
        /*6b5c*/ 	.short	0x010a
        /*6b5e*/ 	.byte	0x3f
	.zero		1


	//   ....[153]....
        /*6b60*/ 	.word	0x00039af0
        /*6b64*/ 	.word	0x00000002
        /*6b68*/ 	.word	0x00000088
        /*6b6c*/ 	.short	0x010a
        /*6b6e*/ 	.byte	0x3f
	.zero		1


	//   ....[154]....
        /*6b70*/ 	.word	0x00039b50
        /*6b74*/ 	.word	0x00000002
        /*6b78*/ 	.word	0x00000090
        /*6b7c*/ 	.short	0x010a
        /*6b7e*/ 	.byte	0x3f
	.zero		1


	//   ....[155]....
        /*6b80*/ 	.word	0x00039bb0
        /*6b84*/ 	.word	0x00000002
        /*6b88*/ 	.word	0x00000098
        /*6b8c*/ 	.short	0x010a
        /*6b8e*/ 	.byte	0x3f
	.zero		1


	//   ....[156]....
        /*6b90*/ 	.word	0x00039c00
        /*6b94*/ 	.word	0x00000000
        /*6b98*/ 	.word	0x00000080
        /*6b9c*/ 	.short	0x010a
        /*6b9e*/ 	.byte	0x3f
	.zero		1


	//   ....[157]....
        /*6ba0*/ 	.word	0x00039c50
        /*6ba4*/ 	.word	0x00000000
        /*6ba8*/ 	.word	0x00000088
        /*6bac*/ 	.short	0x010a
        /*6bae*/ 	.byte	0x3f
	.zero		1


	//   ....[158]....
        /*6bb0*/ 	.word	0x00039ca0
        /*6bb4*/ 	.word	0x00000000
        /*6bb8*/ 	.word	0x00000090
        /*6bbc*/ 	.short	0x010a
        /*6bbe*/ 	.byte	0x3f
	.zero		1


	//   ....[159]....
        /*6bc0*/ 	.word	0x00039d70
        /*6bc4*/ 	.word	0x0000000d
        /*6bc8*/ 	.word	0x00000030
        /*6bcc*/ 	.short	0x010a
        /*6bce*/ 	.byte	0x3f
	.zero		1


	//   ....[160]....
        /*6bd0*/ 	.word	0x00039e40
        /*6bd4*/ 	.word	0x00000005
        /*6bd8*/ 	.word	0x00000000
        /*6bdc*/ 	.short	0x010a
        /*6bde*/ 	.byte	0x3f
	.zero		1


	//   ....[161]....
        /*6be0*/ 	.word	0x00039e90
        /*6be4*/ 	.word	0x00000007
        /*6be8*/ 	.word	0x00000000
        /*6bec*/ 	.short	0x010a
        /*6bee*/ 	.byte	0x3f
	.zero		1


	//   ....[162]....
        /*6bf0*/ 	.word	0x00039ee0
        /*6bf4*/ 	.word	0x00000007
        /*6bf8*/ 	.word	0x00000000
        /*6bfc*/ 	.short	0x010a
        /*6bfe*/ 	.byte	0x3f
	.zero		1


	//   ....[163]....
        /*6c00*/ 	.word	0x00039f30
        /*6c04*/ 	.word	0x00000007
        /*6c08*/ 	.word	0x00000000
        /*6c0c*/ 	.short	0x010a
        /*6c0e*/ 	.byte	0x3f
	.zero		1


	//   ....[164]....
        /*6c10*/ 	.word	0x00039f80
        /*6c14*/ 	.word	0x00000007
        /*6c18*/ 	.word	0x00000000
        /*6c1c*/ 	.short	0x010a
        /*6c1e*/ 	.byte	0x3f
	.zero		1


	//----- nvinfo : EIATTR_NUM_MBARRIERS
	.align		4
.L_38:
        /*6c20*/ 	.byte	0x03, 0x38
        /*6c22*/ 	.short	0x0016


	//----- nvinfo : EIATTR_EXIT_INSTR_OFFSETS
	.align		4
        /*6c24*/ 	.byte	0x04, 0x1c
        /*6c26*/ 	.short	(.L_40 - .L_39)


	//   ....[0]....
.L_39:
        /*6c28*/ 	.word	0x00000b60


	//   ....[1]....
        /*6c2c*/ 	.word	0x00001400


	//   ....[2]....
        /*6c30*/ 	.word	0x000353a0


	//   ....[3]....
        /*6c34*/ 	.word	0x00035a20


	//   ....[4]....
        /*6c38*/ 	.word	0x00035a50


	//   ....[5]....
        /*6c3c*/ 	.word	0x00037eb0


	//   ....[6]....
        /*6c40*/ 	.word	0x00038fd0


	//----- nvinfo : EIATTR_MAX_THREADS
	.align		4
.L_40:
        /*6c44*/ 	.byte	0x04, 0x05
        /*6c46*/ 	.short	(.L_42 - .L_41)
.L_41:
        /*6c48*/ 	.word	0x00000180
        /*6c4c*/ 	.word	0x00000001
        /*6c50*/ 	.word	0x00000001


	//----- nvinfo : EIATTR_CRS_STACK_SIZE
	.align		4
.L_42:
        /*6c54*/ 	.byte	0x04, 0x1e
        /*6c56*/ 	.short	(.L_44 - .L_43)
.L_43:
        /*6c58*/ 	.word	0x00000000


	//----- nvinfo : EIATTR_CBANK_PARAM_SIZE
	.align		4
.L_44:
        /*6c5c*/ 	.byte	0x03, 0x19
        /*6c5e*/ 	.short	0x0770


	//----- nvinfo : EIATTR_PARAM_CBANK
	.align		4
        /*6c60*/ 	.byte	0x04, 0x0a
        /*6c62*/ 	.short	(.L_46 - .L_45)
	.align		4
.L_45:
        /*6c64*/ 	.word	index@(.nv.constant0._ZN7cutlass13device_kernelINS_4gemm6kernel13GemmUniversalIN4cute5tupleIJiiiiEEENS1_10collective13CollectiveMmaINS1_37MainloopSm90TmaGmmaWarpSpecializedFP8ILi6ENS5_IJNS4_1CILi1EEESB_SB_EEENS1_35KernelTmaWarpSpecializedCooperativeEEENS5_IJNSA_ILi256EEESF_NSA_ILi64EEEEEENS_12float_e4m3_tENS5_IJlSB_lEEESI_SJ_NS4_8TiledMMAINS4_8MMA_AtomIJNS4_4SM904GMMA31MMA_64x256x32_F32E4M3E4M3_SS_TNILNSN_7ScaleInE1ELSP_1EEEEEENS4_6LayoutINS5_IJNSA_ILi2EEESB_SB_EEENS5_IJSB_NSA_ILi0EEESV_EEEEENS5_IJNS4_10UnderscoreESY_SY_EEEEENS4_13SM90_TMA_LOADENS4_14ComposedLayoutINS4_7SwizzleILi2ELi4ELi3EEENS4_18smem_ptr_flag_bitsILi8EEENSS_INS5_IJNSA_ILi8EEESG_EEENS5_IJSG_SB_EEEEEEEvNS4_8identityES11_S1B_vS1C_EENS_8epilogue10collective18CollectiveEpilogueINS1E_22Sm90TmaWarpSpecializedILi4ELi2ELi16ELb0ELb0EEEJSH_NS5_IJNSA_ILi128EEENSA_ILi32EEEEEESI_SJ_SI_SJ_NS1E_6fusion15FusionCallbacksIS1I_NS1M_13LinCombEltActINS1E_6thread4GELUESI_fSI_fLNS_15FloatRoundStyleE2EEESH_S1L_JEEES11_NS12_INS13_ILi1ELi4ELi3EEES16_NSS_INS5_IJS17_S1K_EEENS5_IJS1K_SB_EEEEEEENS4_39AutoVectorizingCopyWithAssumedAlignmentILi128EEENS4_14SM90_TMA_STOREES1Y_S20_NS4_9Copy_AtomIJNS4_17SM90_U32x4_STSM_NENS_6half_tEEEEvEEEvvEEEEvNT_6ParamsE)
        /*6c68*/ 	.short	0x0210
        /*6c6a*/ 	.short	0x0770


	//----- nvinfo : EIATTR_SW_WAR
	.align		4
.L_46:
        /*6c6c*/ 	.byte	0x04, 0x36
        /*6c6e*/ 	.short	(.L_48 - .L_47)
.L_47:
        /*6c70*/ 	.word	0x00000008
.L_48:


//--------------------- .nv.callgraph             --------------------------
	.section	.nv.callgraph,"",@"SHT_CUDA_CALLGRAPH"
	.align	4
	.sectionentsize	8
	.align		4
        /*0000*/ 	.word	0x00000000
	.align		4
        /*0004*/ 	.word	0xffffffff
	.align		4
        /*0008*/ 	.word	index@(_ZN7cutlass13device_kernelINS_4gemm6kernel13GemmUniversalIN4cute5tupleIJiiiiEEENS1_10collective13CollectiveMmaINS1_37MainloopSm90TmaGmmaWarpSpecializedFP8ILi6ENS5_IJNS4_1CILi1EEESB_SB_EEENS1_35KernelTmaWarpSpecializedCooperativeEEENS5_IJNSA_ILi256EEESF_NSA_ILi64EEEEEENS_12float_e4m3_tENS5_IJlSB_lEEESI_SJ_NS4_8TiledMMAINS4_8MMA_AtomIJNS4_4SM904GMMA31MMA_64x256x32_F32E4M3E4M3_SS_TNILNSN_7ScaleInE1ELSP_1EEEEEENS4_6LayoutINS5_IJNSA_ILi2EEESB_SB_EEENS5_IJSB_NSA_ILi0EEESV_EEEEENS5_IJNS4_10UnderscoreESY_SY_EEEEENS4_13SM90_TMA_LOADENS4_14ComposedLayoutINS4_7SwizzleILi2ELi4ELi3EEENS4_18smem_ptr_flag_bitsILi8EEENSS_INS5_IJNSA_ILi8EEESG_EEENS5_IJSG_SB_EEEEEEEvNS4_8identityES11_S1B_vS1C_EENS_8epilogue10collective18CollectiveEpilogueINS1E_22Sm90TmaWarpSpecializedILi4ELi2ELi16ELb0ELb0EEEJSH_NS5_IJNSA_ILi128EEENSA_ILi32EEEEEESI_SJ_SI_SJ_NS1E_6fusion15FusionCallbacksIS1I_NS1M_13LinCombEltActINS1E_6thread4GELUESI_fSI_fLNS_15FloatRoundStyleE2EEESH_S1L_JEEES11_NS12_INS13_ILi1ELi4ELi3EEES16_NSS_INS5_IJS17_S1K_EEENS5_IJS1K_SB_EEEEEEENS4_39AutoVectorizingCopyWithAssumedAlignmentILi128EEENS4_14SM90_TMA_STOREES1Y_S20_NS4_9Copy_AtomIJNS4_17SM90_U32x4_STSM_NENS_6half_tEEEEvEEEvvEEEEvNT_6ParamsE)
	.align		4
        /*000c*/ 	.word	index@(__assertfail)
	.align		4
        /*0010*/ 	.word	0x00000000
	.align		4
        /*0014*/ 	.word	0xfffffffe
	.align		4
        /*0018*/ 	.word	0x00000000
	.align		4
        /*001c*/ 	.word	0xfffffffd
	.align		4
        /*0020*/ 	.word	0x00000000
	.align		4
        /*0024*/ 	.word	0xfffffffc


//--------------------- .nv.constant4             --------------------------
	.section	.nv.constant4,"a",@progbits
	.align	8
	.align		8
.nv.constant4:
        /*0000*/ 	.dword	__assertfail
	.align		8
        /*0008*/ 	.dword	__unnamed_1
	.align		8
        /*0010*/ 	.dword	__unnamed_2
	.align		8
        /*0018*/ 	.dword	_ZN39_INTERNAL_6026c13d_4_k_cu_0c7a21cd_27904cuda3std3__45__cpo5beginE
	.align		8
        /*0020*/ 	.dword	_ZN39_INTERNAL_6026c13d_4_k_cu_0c7a21cd_27904cuda3std3__45__cpo3endE
	.align		8
        /*0028*/ 	.dword	_ZN39_INTERNAL_6026c13d_4_k_cu_0c7a21cd_27904cuda3std3__45__cpo6cbeginE
	.align		8
        /*0030*/ 	.dword	_ZN39_INTERNAL_6026c13d_4_k_cu_0c7a21cd_27904cuda3std3__45__cpo4cendE
	.align		8
        /*0038*/ 	.dword	_ZN39_INTERNAL_6026c13d_4_k_cu_0c7a21cd_27904cuda3std3__441_GLOBAL__N__6026c13d_4_k_cu_0c7a21cd_27906ignoreE
	.align		8
        /*0040*/ 	.dword	_ZN39_INTERNAL_6026c13d_4_k_cu_0c7a21cd_27904cuda3std3__419piecewise_constructE
	.align		8
        /*0048*/ 	.dword	_ZN39_INTERNAL_6026c13d_4_k_cu_0c7a21cd_27904cuda3std3__48in_placeE
	.align		8
        /*0050*/ 	.dword	_ZN39_INTERNAL_6026c13d_4_k_cu_0c7a21cd_27904cuda3std6ranges3__45__cpo4swapE
	.align		8
        /*0058*/ 	.dword	_ZN39_INTERNAL_6026c13d_4_k_cu_0c7a21cd_27904cuda3std6ranges3__45__cpo9iter_moveE
	.align		8
        /*0060*/ 	.dword	_ZN39_INTERNAL_6026c13d_4_k_cu_0c7a21cd_27904cute7productE
	.align		8
        /*0068*/ 	.dword	_ZN39_INTERNAL_6026c13d_4_k_cu_0c7a21cd_27904cute1_E
	.align		8
        /*0070*/ 	.dword	$str$24
	.align		8
        /*0078*/ 	.dword	$str$25


//--------------------- .text._ZN7cutlass13device_kernelINS_4gemm6kernel13GemmUniversalIN4cute5tupleIJiiiiEEENS1_10collective13CollectiveMmaINS1_37MainloopSm90TmaGmmaWarpSpecializedFP8ILi6ENS5_IJNS4_1CILi1EEESB_SB_EEENS1_35KernelTmaWarpSpecializedCooperativeEEENS5_IJNSA_ILi256EEESF_NSA_ILi64EEEEEENS_12float_e4m3_tENS5_IJlSB_lEEESI_SJ_NS4_8TiledMMAINS4_8MMA_AtomIJNS4_4SM904GMMA31MMA_64x256x32_F32E4M3E4M3_SS_TNILNSN_7ScaleInE1ELSP_1EEEEEENS4_6LayoutINS5_IJNSA_ILi2EEESB_SB_EEENS5_IJSB_NSA_ILi0EEESV_EEEEENS5_IJNS4_10UnderscoreESY_SY_EEEEENS4_13SM90_TMA_LOADENS4_14ComposedLayoutINS4_7SwizzleILi2ELi4ELi3EEENS4_18smem_ptr_flag_bitsILi8EEENSS_INS5_IJNSA_ILi8EEESG_EEENS5_IJSG_SB_EEEEEEEvNS4_8identityES11_S1B_vS1C_EENS_8epilogue10collective18CollectiveEpilogueINS1E_22Sm90TmaWarpSpecializedILi4ELi2ELi16ELb0ELb0EEEJSH_NS5_IJNSA_ILi128EEENSA_ILi32EEEEEESI_SJ_SI_SJ_NS1E_6fusion15FusionCallbacksIS1I_NS1M_13LinCombEltActINS1E_6thread4GELUESI_fSI_fLNS_15FloatRoundStyleE2EEESH_S1L_JEEES11_NS12_INS13_ILi1ELi4ELi3EEES16_NSS_INS5_IJS17_S1K_EEENS5_IJS1K_SB_EEEEEEENS4_39AutoVectorizingCopyWithAssumedAlignmentILi128EEENS4_14SM90_TMA_STOREES1Y_S20_NS4_9Copy_AtomIJNS4_17SM90_U32x4_STSM_NENS_6half_tEEEEvEEEvvEEEEvNT_6ParamsE --------------------------
	.section	.text._ZN7cutlass13device_kernelINS_4gemm6kernel13GemmUniversalIN4cute5tupleIJiiiiEEENS1_10collective13CollectiveMmaINS1_37MainloopSm90TmaGmmaWarpSpecializedFP8ILi6ENS5_IJNS4_1CILi1EEESB_SB_EEENS1_35KernelTmaWarpSpecializedCooperativeEEENS5_IJNSA_ILi256EEESF_NSA_ILi64EEEEEENS_12float_e4m3_tENS5_IJlSB_lEEESI_SJ_NS4_8TiledMMAINS4_8MMA_AtomIJNS4_4SM904GMMA31MMA_64x256x32_F32E4M3E4M3_SS_TNILNSN_7ScaleInE1ELSP_1EEEEEENS4_6LayoutINS5_IJNSA_ILi2EEESB_SB_EEENS5_IJSB_NSA_ILi0EEESV_EEEEENS5_IJNS4_10UnderscoreESY_SY_EEEEENS4_13SM90_TMA_LOADENS4_14ComposedLayoutINS4_7SwizzleILi2ELi4ELi3EEENS4_18smem_ptr_flag_bitsILi8EEENSS_INS5_IJNSA_ILi8EEESG_EEENS5_IJSG_SB_EEEEEEEvNS4_8identityES11_S1B_vS1C_EENS_8epilogue10collective18CollectiveEpilogueINS1E_22Sm90TmaWarpSpecializedILi4ELi2ELi16ELb0ELb0EEEJSH_NS5_IJNSA_ILi128EEENSA_ILi32EEEEEESI_SJ_SI_SJ_NS1E_6fusion15FusionCallbacksIS1I_NS1M_13LinCombEltActINS1E_6thread4GELUESI_fSI_fLNS_15FloatRoundStyleE2EEESH_S1L_JEEES11_NS12_INS13_ILi1ELi4ELi3EEES16_NSS_INS5_IJS17_S1K_EEENS5_IJS1K_SB_EEEEEEENS4_39AutoVectorizingCopyWithAssumedAlignmentILi128EEENS4_14SM90_TMA_STOREES1Y_S20_NS4_9Copy_AtomIJNS4_17SM90_U32x4_STSM_NENS_6half_tEEEEvEEEvvEEEEvNT_6ParamsE,"ax",@progbits
	.align	128
.text._ZN7cutlass13device_kernelINS_4gemm6kernel13GemmUniversalIN4cute5tupleIJiiiiEEENS1_10collective13CollectiveMmaINS1_37MainloopSm90TmaGmmaWarpSpecializedFP8ILi6ENS5_IJNS4_1CILi1EEESB_SB_EEENS1_35KernelTmaWarpSpecializedCooperativeEEENS5_IJNSA_ILi256EEESF_NSA_ILi64EEEEEENS_12float_e4m3_tENS5_IJlSB_lEEESI_SJ_NS4_8TiledMMAINS4_8MMA_AtomIJNS4_4SM904GMMA31MMA_64x256x32_F32E4M3E4M3_SS_TNILNSN_7ScaleInE1ELSP_1EEEEEENS4_6LayoutINS5_IJNSA_ILi2EEESB_SB_EEENS5_IJSB_NSA_ILi0EEESV_EEEEENS5_IJNS4_10UnderscoreESY_SY_EEEEENS4_13SM90_TMA_LOADENS4_14ComposedLayoutINS4_7SwizzleILi2ELi4ELi3EEENS4_18smem_ptr_flag_bitsILi8EEENSS_INS5_IJNSA_ILi8EEESG_EEENS5_IJSG_SB_EEEEEEEvNS4_8identityES11_S1B_vS1C_EENS_8epilogue10collective18CollectiveEpilogueINS1E_22Sm90TmaWarpSpecializedILi4ELi2ELi16ELb0ELb0EEEJSH_NS5_IJNSA_ILi128EEENSA_ILi32EEEEEESI_SJ_SI_SJ_NS1E_6fusion15FusionCallbacksIS1I_NS1M_13LinCombEltActINS1E_6thread4GELUESI_fSI_fLNS_15FloatRoundStyleE2EEESH_S1L_JEEES11_NS12_INS13_ILi1ELi4ELi3EEES16_NSS_INS5_IJS17_S1K_EEENS5_IJS1K_SB_EEEEEEENS4_39AutoVectorizingCopyWithAssumedAlignmentILi128EEENS4_14SM90_TMA_STOREES1Y_S20_NS4_9Copy_AtomIJNS4_17SM90_U32x4_STSM_NENS_6half_tEEEEvEEEvvEEEEvNT_6ParamsE:
        .type           _ZN7cutlass13device_kernelINS_4gemm6kernel13GemmUniversalIN4cute5tupleIJiiiiEEENS1_10collective13CollectiveMmaINS1_37MainloopSm90TmaGmmaWarpSpecializedFP8ILi6ENS5_IJNS4_1CILi1EEESB_SB_EEENS1_35KernelTmaWarpSpecializedCooperativeEEENS5_IJNSA_ILi256EEESF_NSA_ILi64EEEEEENS_12float_e4m3_tENS5_IJlSB_lEEESI_SJ_NS4_8TiledMMAINS4_8MMA_AtomIJNS4_4SM904GMMA31MMA_64x256x32_F32E4M3E4M3_SS_TNILNSN_7ScaleInE1ELSP_1EEEEEENS4_6LayoutINS5_IJNSA_ILi2EEESB_SB_EEENS5_IJSB_NSA_ILi0EEESV_EEEEENS5_IJNS4_10UnderscoreESY_SY_EEEEENS4_13SM90_TMA_LOADENS4_14ComposedLayoutINS4_7SwizzleILi2ELi4ELi3EEENS4_18smem_ptr_flag_bitsILi8EEENSS_INS5_IJNSA_ILi8EEESG_EEENS5_IJSG_SB_EEEEEEEvNS4_8identityES11_S1B_vS1C_EENS_8epilogue10collective18CollectiveEpilogueINS1E_22Sm90TmaWarpSpecializedILi4ELi2ELi16ELb0ELb0EEEJSH_NS5_IJNSA_ILi128EEENSA_ILi32EEEEEESI_SJ_SI_SJ_NS1E_6fusion15FusionCallbacksIS1I_NS1M_13LinCombEltActINS1E_6thread4GELUESI_fSI_fLNS_15FloatRoundStyleE2EEESH_S1L_JEEES11_NS12_INS13_ILi1ELi4ELi3EEES16_NSS_INS5_IJS17_S1K_EEENS5_IJS1K_SB_EEEEEEENS4_39AutoVectorizingCopyWithAssumedAlignmentILi128EEENS4_14SM90_TMA_STOREES1Y_S20_NS4_9Copy_AtomIJNS4_17SM90_U32x4_STSM_NENS_6half_tEEEEvEEEvvEEEEvNT_6ParamsE,@function
        .size           _ZN7cutlass13device_kernelINS_4gemm6kernel13GemmUniversalIN4cute5tupleIJiiiiEEENS1_10collective13CollectiveMmaINS1_37MainloopSm90TmaGmmaWarpSpecializedFP8ILi6ENS5_IJNS4_1CILi1EEESB_SB_EEENS1_35KernelTmaWarpSpecializedCooperativeEEENS5_IJNSA_ILi256EEESF_NSA_ILi64EEEEEENS_12float_e4m3_tENS5_IJlSB_lEEESI_SJ_NS4_8TiledMMAINS4_8MMA_AtomIJNS4_4SM904GMMA31MMA_64x256x32_F32E4M3E4M3_SS_TNILNSN_7ScaleInE1ELSP_1EEEEEENS4_6LayoutINS5_IJNSA_ILi2EEESB_SB_EEENS5_IJSB_NSA_ILi0EEESV_EEEEENS5_IJNS4_10UnderscoreESY_SY_EEEEENS4_13SM90_TMA_LOADENS4_14ComposedLayoutINS4_7SwizzleILi2ELi4ELi3EEENS4_18smem_ptr_flag_bitsILi8EEENSS_INS5_IJNSA_ILi8EEESG_EEENS5_IJSG_SB_EEEEEEEvNS4_8identityES11_S1B_vS1C_EENS_8epilogue10collective18CollectiveEpilogueINS1E_22Sm90TmaWarpSpecializedILi4ELi2ELi16ELb0ELb0EEEJSH_NS5_IJNSA_ILi128EEENSA_ILi32EEEEEESI_SJ_SI_SJ_NS1E_6fusion15FusionCallbacksIS1I_NS1M_13LinCombEltActINS1E_6thread4GELUESI_fSI_fLNS_15FloatRoundStyleE2EEESH_S1L_JEEES11_NS12_INS13_ILi1ELi4ELi3EEES16_NSS_INS5_IJS17_S1K_EEENS5_IJS1K_SB_EEEEEEENS4_39AutoVectorizingCopyWithAssumedAlignmentILi128EEENS4_14SM90_TMA_STOREES1Y_S20_NS4_9Copy_AtomIJNS4_17SM90_U32x4_STSM_NENS_6half_tEEEEvEEEvvEEEEvNT_6ParamsE,(.L_x_420 - _ZN7cutlass13device_kernelINS_4gemm6kernel13GemmUniversalIN4cute5tupleIJiiiiEEENS1_10collective13CollectiveMmaINS1_37MainloopSm90TmaGmmaWarpSpecializedFP8ILi6ENS5_IJNS4_1CILi1EEESB_SB_EEENS1_35KernelTmaWarpSpecializedCooperativeEEENS5_IJNSA_ILi256EEESF_NSA_ILi64EEEEEENS_12float_e4m3_tENS5_IJlSB_lEEESI_SJ_NS4_8TiledMMAINS4_8MMA_AtomIJNS4_4SM904GMMA31MMA_64x256x32_F32E4M3E4M3_SS_TNILNSN_7ScaleInE1ELSP_1EEEEEENS4_6LayoutINS5_IJNSA_ILi2EEESB_SB_EEENS5_IJSB_NSA_ILi0EEESV_EEEEENS5_IJNS4_10UnderscoreESY_SY_EEEEENS4_13SM90_TMA_LOADENS4_14ComposedLayoutINS4_7SwizzleILi2ELi4ELi3EEENS4_18smem_ptr_flag_bitsILi8EEENSS_INS5_IJNSA_ILi8EEESG_EEENS5_IJSG_SB_EEEEEEEvNS4_8identityES11_S1B_vS1C_EENS_8epilogue10collective18CollectiveEpilogueINS1E_22Sm90TmaWarpSpecializedILi4ELi2ELi16ELb0ELb0EEEJSH_NS5_IJNSA_ILi128EEENSA_ILi32EEEEEESI_SJ_SI_SJ_NS1E_6fusion15FusionCallbacksIS1I_NS1M_13LinCombEltActINS1E_6thread4GELUESI_fSI_fLNS_15FloatRoundStyleE2EEESH_S1L_JEEES11_NS12_INS13_ILi1ELi4ELi3EEES16_NSS_INS5_IJS17_S1K_EEENS5_IJS1K_SB_EEEEEEENS4_39AutoVectorizingCopyWithAssumedAlignmentILi128EEENS4_14SM90_TMA_STOREES1Y_S20_NS4_9Copy_AtomIJNS4_17SM90_U32x4_STSM_NENS_6half_tEEEEvEEEvvEEEEvNT_6ParamsE)
        .other          _ZN7cutlass13device_kernelINS_4gemm6kernel13GemmUniversalIN4cute5tupleIJiiiiEEENS1_10collective13CollectiveMmaINS1_37MainloopSm90TmaGmmaWarpSpecializedFP8ILi6ENS5_IJNS4_1CILi1EEESB_SB_EEENS1_35KernelTmaWarpSpecializedCooperativeEEENS5_IJNSA_ILi256EEESF_NSA_ILi64EEEEEENS_12float_e4m3_tENS5_IJlSB_lEEESI_SJ_NS4_8TiledMMAINS4_8MMA_AtomIJNS4_4SM904GMMA31MMA_64x256x32_F32E4M3E4M3_SS_TNILNSN_7ScaleInE1ELSP_1EEEEEENS4_6LayoutINS5_IJNSA_ILi2EEESB_SB_EEENS5_IJSB_NSA_ILi0EEESV_EEEEENS5_IJNS4_10UnderscoreESY_SY_EEEEENS4_13SM90_TMA_LOADENS4_14ComposedLayoutINS4_7SwizzleILi2ELi4ELi3EEENS4_18smem_ptr_flag_bitsILi8EEENSS_INS5_IJNSA_ILi8EEESG_EEENS5_IJSG_SB_EEEEEEEvNS4_8identityES11_S1B_vS1C_EENS_8epilogue10collective18CollectiveEpilogueINS1E_22Sm90TmaWarpSpecializedILi4ELi2ELi16ELb0ELb0EEEJSH_NS5_IJNSA_ILi128EEENSA_ILi32EEEEEESI_SJ_SI_SJ_NS1E_6fusion15FusionCallbacksIS1I_NS1M_13LinCombEltActINS1E_6thread4GELUESI_fSI_fLNS_15FloatRoundStyleE2EEESH_S1L_JEEES11_NS12_INS13_ILi1ELi4ELi3EEES16_NSS_INS5_IJS17_S1K_EEENS5_IJS1K_SB_EEEEEEENS4_39AutoVectorizingCopyWithAssumedAlignmentILi128EEENS4_14SM90_TMA_STOREES1Y_S20_NS4_9Copy_AtomIJNS4_17SM90_U32x4_STSM_NENS_6half_tEEEEvEEEvvEEEEvNT_6ParamsE,@"STO_CUDA_ENTRY STV_DEFAULT"
_ZN7cutlass13device_kernelINS_4gemm6kernel13GemmUniversalIN4cute5tupleIJiiiiEEENS1_10collective13CollectiveMmaINS1_37MainloopSm90TmaGmmaWarpSpecializedFP8ILi6ENS5_IJNS4_1CILi1EEESB_SB_EEENS1_35KernelTmaWarpSpecializedCooperativeEEENS5_IJNSA_ILi256EEESF_NSA_ILi64EEEEEENS_12float_e4m3_tENS5_IJlSB_lEEESI_SJ_NS4_8TiledMMAINS4_8MMA_AtomIJNS4_4SM904GMMA31MMA_64x256x32_F32E4M3E4M3_SS_TNILNSN_7ScaleInE1ELSP_1EEEEEENS4_6LayoutINS5_IJNSA_ILi2EEESB_SB_EEENS5_IJSB_NSA_ILi0EEESV_EEEEENS5_IJNS4_10UnderscoreESY_SY_EEEEENS4_13SM90_TMA_LOADENS4_14ComposedLayoutINS4_7SwizzleILi2ELi4ELi3EEENS4_18smem_ptr_flag_bitsILi8EEENSS_INS5_IJNSA_ILi8EEESG_EEENS5_IJSG_SB_EEEEEEEvNS4_8identityES11_S1B_vS1C_EENS_8epilogue10collective18CollectiveEpilogueINS1E_22Sm90TmaWarpSpecializedILi4ELi2ELi16ELb0ELb0EEEJSH_NS5_IJNSA_ILi128EEENSA_ILi32EEEEEESI_SJ_SI_SJ_NS1E_6fusion15FusionCallbacksIS1I_NS1M_13LinCombEltActINS1E_6thread4GELUESI_fSI_fLNS_15FloatRoundStyleE2EEESH_S1L_JEEES11_NS12_INS13_ILi1ELi4ELi3EEES16_NSS_INS5_IJS17_S1K_EEENS5_IJS1K_SB_EEEEEEENS4_39AutoVectorizingCopyWithAssumedAlignmentILi128EEENS4_14SM90_TMA_STOREES1Y_S20_NS4_9Copy_AtomIJNS4_17SM90_U32x4_STSM_NENS_6half_tEEEEvEEEvvEEEEvNT_6ParamsE:
[----:B------:R-:W1:Y:S02]  /*0000*/  LDC R1, c[0x0][0x28] ;  /* 0x00000a00ff017b82 */ /* 0x000e640000000800 */
[----:B-1----:R-:W-:Y:S01]  /*0010*/  IADD3 R1, R1, -0x8c0, RZ ;  /* 0xfffff74001017810 */ /* 0x002fe20007ffe0ff */
[----:B------:R-:W1:Y:S05]  /*0020*/  S2R R4, SR_TID.X ;  /* 0x0000000000047919 */ /* 0x000e6a0000002100 */
[----:B------:R-:W2:Y:S01]  /*0030*/  LDC.64 R6, c[0x0][0x588] ;  /* 0x00016200ff067b82 */ /* 0x000ea20000000a00 */
[----:B------:R-:W-:Y:S01]  /*0040*/  ELECT P0, URZ, PT ;  /* 0x00000000003f782f */ /* 0x000fe20003800000 */
[----:B------:R-:W-:Y:S01]  /*0050*/  BSSY B0, `(.L_x_0) ;  /* 0x0000016000007945 */ /* 0x000fe20003800000 */
[----:B-1----:R-:W-:-:S02]  /*0060*/  SHF.R.U32.HI R5, RZ, 0x5, R4 ;  /* 0x00000005ff057819 */ /* 0x002fc40000011604 */
[----:B------:R-:W-:-:S03]  /*0070*/  SHF.R.U32.HI R2, RZ, 0x7, R4 ;  /* 0x00000007ff027819 */ /* 0x000fc60000011604 */
[----:B------:R-:W1:Y:S04]  /*0080*/  SHFL.IDX PT, R0, R5, RZ, 0x1f ;  /* 0x00001fff05007589 */ /* 0x000e6800000e0000 */
[----:B------:R3:W4:Y:S01]  /*0090*/  SHFL.IDX PT, R10, R2, RZ, 0x1f ;  /* 0x00001fff020a7589 */ /* 0x00072200000e0000 */
[----:B-1----:R-:W-:Y:S02]  /*00a0*/  ISETP.NE.OR P0, PT, R0, RZ, !P0 ;  /* 0x000000ff0000720c */ /* 0x002fe40004705670 */
[----:B------:R-:W-:-:S11]  /*00b0*/  SHF.R.S32.HI R3, RZ, 0x1f, R0 ;  /* 0x0000001fff037819 */ /* 0x000fd60000011400 */
[----:B--234-:R-:W-:Y:S05]  /*00c0*/  @P0 BRA `(.L_x_1) ;  /* 0x0000000000380947 */ /* 0x01cfea0003800000 */
[----:B------:R-:W-:Y:S02]  /*00d0*/  ULDC.64 UR4, c[0x0][0x198] ;  /* 0x0000660000047ab9 */ /* 0x000fe40000000a00 */
[----:B------:R-:W-:Y:S02]  /*00e0*/  UIADD3 UR6, UP0, UR4, 0xf0, URZ ;  /* 0x000000f004067890 */ /* 0x000fe4000ff1e03f */
[----:B------:R-:W-:Y:S02]  /*00f0*/  UIADD3 UR8, UP1, UR4, 0x1f0, URZ ;  /* 0x000001f004087890 */ /* 0x000fe4000ff3e03f */
[----:B------:R-:W-:Y:S02]  /*0100*/  UIADD3 UR10, UP2, UR4, 0x3f0, URZ ;  /* 0x000003f0040a7890 */ /* 0x000fe4000ff5e03f */
[----:B------:R-:W-:Y:S02]  /*0110*/  UIADD3 UR4, UP3, UR4, 0x4f0, URZ ;  /* 0x000004f004047890 */ /* 0x000fe4000ff7e03f */
[----:B------:R-:W-:-:S02]  /*0120*/  UIADD3.X UR7, URZ, UR5, URZ, UP0, !UPT ;  /* 0x000000053f077290 */ /* 0x000fc400087fe43f */
[----:B------:R-:W-:Y:S02]  /*0130*/  UIADD3.X UR9, URZ, UR5, URZ, UP1, !UPT ;  /* 0x000000053f097290 */ /* 0x000fe40008ffe43f */
[----:B------:R-:W-:Y:S02]  /*0140*/  UIADD3.X UR11, URZ, UR5, URZ, UP2, !UPT ;  /* 0x000000053f0b7290 */ /* 0x000fe400097fe43f */
[----:B------:R-:W-:-:S03]  /*0150*/  UIADD3.X UR5, URZ, UR5, URZ, UP3, !UPT ;  /* 0x000000053f057290 */ /* 0x000fc60009ffe43f */
[----:B------:R1:W-:Y:S02]  /*0160*/  UTMACCTL.PF [UR6] ;  /* 0x00000000060079b9 */ /* 0x0003e40008040000 */
[----:B------:R1:W-:Y:S02]  /*0170*/  UTMACCTL.PF [UR8] ;  /* 0x00000000080079b9 */ /* 0x0003e40008040000 */
[----:B------:R1:W-:Y:S02]  /*0180*/  UTMACCTL.PF [UR10] ;  /* 0x000000000a0079b9 */ /* 0x0003e40008040000 */
[----:B------:R1:W-:Y:S02]  /*0190*/  UTMACCTL.PF [UR4] ;  /* 0x00000000040079b9 */ /* 0x0003e40008040000 */
[----:B-1----:R-:W-:Y:S01]  /*01a0*/  NOP ;  /* 0x0000000000007918 */ /* 0x002fe20000000000 */
.L_x_1:
[----:B------:R-:W-:Y:S05]  /*01b0*/  BSYNC B0 ;  /* 0x0000000000007941 */ /* 0x000fea0003800000 */
.L_x_0:
[----:B------:R-:W-:Y:S01]  /*01c0*/  ULDC.64 UR4, c[0x0][0x590] ;  /* 0x0001640000047ab9 */ /* 0x000fe20000000a00 */
[----:B------:R-:W-:Y:S01]  /*01d0*/  LEA.HI R3, R3, R0, RZ, 0x2 ;  /* 0x0000000003037211 */ /* 0x000fe200078f10ff */
[----:B------:R-:W-:Y:S01]  /*01e0*/  ULDC.64 UR54, c[0x0][0x208] ;  /* 0x0000820000367ab9 */ /* 0x000fe20000000a00 */
[----:B------:R-:W-:Y:S02]  /*01f0*/  ISETP.NE.U32.AND P2, PT, RZ, UR4, PT ;  /* 0x00000004ff007c0c */ /* 0x000fe4000bf45070 */
[----:B------:R-:W-:Y:S02]  /*0200*/  LOP3.LUT R3, R3, 0xfffffffc, RZ, 0xc0, !PT ;  /* 0xfffffffc03037812 */ /* 0x000fe400078ec0ff */
[----:B------:R-:W-:Y:S02]  /*0210*/  ISETP.NE.AND.EX P3, PT, RZ, UR5, PT, P2 ;  /* 0x00000005ff007c0c */ /* 0x000fe4000bf65320 */
[----:B------:R-:W-:Y:S02]  /*0220*/  IADD3 R0, R0, -R3, RZ ;  /* 0x8000000300007210 */ /* 0x000fe40007ffe0ff */
[----:B------:R-:W-:-:S02]  /*0230*/  PRMT R8, RZ, 0x7610, R8 ;  /* 0x00007610ff087816 */ /* 0x000fc40000000008 */
[----:B------:R-:W-:Y:S02]  /*0240*/  MOV R2, R6 ;  /* 0x0000000600027202 */ /* 0x000fe40000000f00 */
[----:B------:R-:W-:-:S05]  /*0250*/  MOV R3, R7 ;  /* 0x0000000700037202 */ /* 0x000fca0000000f00 */
[----:B------:R-:W-:Y:S05]  /*0260*/  @P3 BRA `(.L_x_2) ;  /* 0x0000000000303947 */ /* 0x000fea0003800000 */
[----:B------:R-:W-:Y:S02]  /*0270*/  ULDC.64 UR6, c[0x0][0x588] ;  /* 0x0001620000067ab9 */ /* 0x000fe40000000a00 */
[----:B------:R-:W-:-:S04]  /*0280*/  ISETP.NE.U32.AND P0, PT, RZ, UR6, PT ;  /* 0x00000006ff007c0c */ /* 0x000fc8000bf05070 */
[----:B------:R-:W-:-:S13]  /*0290*/  ISETP.NE.AND.EX P0, PT, RZ, UR7, PT, P0 ;  /* 0x00000007ff007c0c */ /* 0x000fda000bf05300 */
[----:B------:R-:W-:Y:S05]  /*02a0*/  @!P0 BRA `(.L_x_3) ;  /* 0x0000000000108947 */ /* 0x000fea0003800000 */
[----:B------:R-:W2:Y:S02]  /*02b0*/  LDG.E R8, desc[UR54][R2.64] ;  /* 0x0000003602087981 */ /* 0x000ea4000c1e1900 */
[----:B--2---:R-:W-:Y:S02]  /*02c0*/  FSETP.NEU.AND P1, PT, R8, RZ, PT ;  /* 0x000000ff0800720b */ /* 0x004fe40003f2d000 */
[----:B------:R-:W-:Y:S01]  /*02d0*/  MOV R8, 0x1 ;  /* 0x0000000100087802 */ /* 0x000fe20000000f00 */
[----:B------:R-:W-:Y:S10]  /*02e0*/  BRA `(.L_x_2) ;  /* 0x0000000000107947 */ /* 0x000ff40003800000 */
.L_x_3:
[----:B------:R-:W-:Y:S01]  /*02f0*/  ULDC UR6, c[0x0][0x580] ;  /* 0x0001600000067ab9 */ /* 0x000fe20000000800 */
[----:B------:R-:W-:Y:S02]  /*0300*/  MOV R8, 0x1 ;  /* 0x0000000100087802 */ /* 0x000fe40000000f00 */
[----:B------:R-:W-:Y:S02]  /*0310*/  CS2R R2, SRZ ;  /* 0x0000000000027805 */ /* 0x000fe4000001ff00 */
[----:B------:R-:W-:-:S13]  /*0320*/  FSETP.NEU.AND P1, PT, RZ, UR6, PT ;  /* 0x00000006ff007c0b */ /* 0x000fda000bf2d000 */
.L_x_2:
[----:B------:R-:W-:Y:S02]  /*0330*/  ISETP.NE.U32.AND P4, PT, R2, RZ, PT ;  /* 0x000000ff0200720c */ /* 0x000fe40003f85070 */
[----:B------:R-:W-:Y:S02]  /*0340*/  ISETP.NE.AND.EX P5, PT, RZ, UR5, PT, P2 ;  /* 0x00000005ff007c0c */ /* 0x000fe4000bfa5320 */
[----:B------:R-:W-:Y:S02]  /*0350*/  ISETP.NE.AND.EX P2, PT, R3, RZ, PT, P4 ;  /* 0x000000ff0300720c */ /* 0x000fe40003f45340 */
[----:B------:R-:W-:-:S11]  /*0360*/  PLOP3.LUT P0, PT, PT, PT, PT, 0x8, 0x0 ;  /* 0x000000000000781c */ /* 0x000fd60003f0e170 */
[----:B------:R-:W-:Y:S05]  /*0370*/  @P2 BRA P5, `(.L_x_4) ;  /* 0x0000000000342947 */ /* 0x000fea0002800000 */
[----:B------:R-:W-:-:S04]  /*0380*/  ISETP.NE.U32.AND P0, PT, RZ, UR4, PT ;  /* 0x00000004ff007c0c */ /* 0x000fc8000bf05070 */
[----:B------:R-:W-:-:S13]  /*0390*/  ISETP.NE.AND.EX P0, PT, RZ, UR5, PT, P0 ;  /* 0x00000005ff007c0c */ /* 0x000fda000bf05300 */
[----:B------:R-:W-:Y:S05]  /*03a0*/  @!P0 BRA `(.L_x_5) ;  /* 0x0000000000248947 */ /* 0x000fea0003800000 */
[----:B------:R-:W-:Y:S02]  /*03b0*/  PRMT R8, R8, 0x9910, RZ ;  /* 0x0000991008087816 */ /* 0x000fe400000000ff */
[----:B------:R-:W-:Y:S02]  /*03c0*/  ISETP.NE.U32.AND P0, PT, R2, RZ, PT ;  /* 0x000000ff0200720c */ /* 0x000fe40003f05070 */
[----:B------:R-:W-:Y:S02]  /*03d0*/  ISETP.NE.AND P2, PT, R8, RZ, PT ;  /* 0x000000ff0800720c */ /* 0x000fe40003f45270 */
[----:B------:R-:W-:Y:S02]  /*03e0*/  ISETP.NE.AND.EX P0, PT, R3, RZ, PT, P0 ;  /* 0x000000ff0300720c */ /* 0x000fe40003f05300 */
[----:B------:R-:W-:-:S09]  /*03f0*/  SEL R2, RZ, 0xffffffff, P1 ;  /* 0xffffffffff027807 */ /* 0x000fd20000800000 */
[----:B------:R-:W-:-:S04]  /*0400*/  @!P2 SEL R2, RZ, 0xffffffff, P0 ;  /* 0xffffffffff02a807 */ /* 0x000fc80000000000 */
[----:B------:R-:W-:-:S04]  /*0410*/  LOP3.LUT R2, R2, 0x1, RZ, 0xc0, !PT ;  /* 0x0000000102027812 */ /* 0x000fc800078ec0ff */
[----:B------:R-:W-:Y:S01]  /*0420*/  ISETP.EQ.U32.AND P0, PT, R2, 0x1, PT ;  /* 0x000000010200780c */ /* 0x000fe20003f02070 */
[----:B------:R-:W-:-:S12]  /*0430*/  BRA `(.L_x_4) ;  /* 0x0000000000047947 */ /* 0x000fd80003800000 */
.L_x_5:
[----:B------:R-:W-:-:S13]  /*0440*/  PLOP3.LUT P0, PT, P1, PT, PT, 0x8, 0x0 ;  /* 0x000000000000781c */ /* 0x000fda0000f0e170 */
.L_x_4:
[----:B------:R-:W1:Y:S02]  /*0450*/  SHFL.IDX PT, R2, R5, RZ, 0x1f ;  /* 0x00001fff05027589 */ /* 0x000e6400000e0000 */
[----:B-1----:R-:W-:-:S13]  /*0460*/  ISETP.NE.AND P1, PT, R2, RZ, PT ;  /* 0x000000ff0200720c */ /* 0x002fda0003f25270 */
[----:B------:R-:W-:Y:S05]  /*0470*/  @P1 BRA `(.L_x_6) ;  /* 0x0000000000681947 */ /* 0x000fea0003800000 */
[----:B------:R-:W1:Y:S01]  /*0480*/  S2UR UR8, SR_CgaCtaId ;  /* 0x00000000000879c3 */ /* 0x000e620000008800 */
[----:B------:R-:W-:Y:S01]  /*0490*/  UMOV UR4, 0x400 ;  /* 0x0000040000047882 */ /* 0x000fe20000000000 */
[----:B------:R-:W-:Y:S01]  /*04a0*/  UMOV UR5, 0x1 ;  /* 0x0000000100057882 */ /* 0x000fe20000000000 */
[----:B------:R-:W-:Y:S01]  /*04b0*/  UMOV UR6, 0x100 ;  /* 0x0000010000067882 */ /* 0x000fe20000000000 */
[----:B------:R-:W-:Y:S01]  /*04c0*/  ELECT P1, URZ, PT ;  /* 0x00000000003f782f */ /* 0x000fe20003820000 */
[----:B------:R-:W-:-:S04]  /*04d0*/  UIADD3 UR6, -UR6, 0x100000, URZ ;  /* 0x0010000006067890 */ /* 0x000fc8000fffe13f */
[----:B------:R-:W-:Y:S02]  /*04e0*/  USHF.L.U32 UR7, UR6, 0xb, URZ ;  /* 0x0000000b06077899 */ /* 0x000fe4000800063f */
[----:B------:R-:W-:Y:S02]  /*04f0*/  USHF.L.U32 UR6, UR6, 0x1, URZ ;  /* 0x0000000106067899 */ /* 0x000fe4000800063f */
[----:B-1----:R-:W-:Y:S02]  /*0500*/  ULEA UR8, UR8, UR4, 0x18 ;  /* 0x0000000408087291 */ /* 0x002fe4000f8ec03f */
[----:B------:R-:W-:-:S04]  /*0510*/  UIADD3 UR4, -UR5, 0x100000, URZ ;  /* 0x0010000005047890 */ /* 0x000fc8000fffe13f */
[----:B------:R-:W-:Y:S02]  /*0520*/  USHF.L.U32 UR5, UR4, 0xb, URZ ;  /* 0x0000000b04057899 */ /* 0x000fe4000800063f */
[----:B------:R-:W-:Y:S01]  /*0530*/  USHF.L.U32 UR4, UR4, 0x1, URZ ;  /* 0x0000000104047899 */ /* 0x000fe2000800063f */
[----:B------:R-:W1:Y:S11]  /*0540*/  FENCE.VIEW.ASYNC.S ;  /* 0x00000000000073c6 */ /* 0x000e760000000000 */
[----:B-1----:R1:W2:Y:S01]  /*0550*/  SYNCS.EXCH.64 URZ, [UR8], UR4 ;  /* 0x00000004083f75b2 */ /* 0x0022a20008000100 */
[----:B------:R1:W3:Y:S01]  /*0560*/  SYNCS.EXCH.64 URZ, [UR8+0x30], UR6 ;  /* 0x00003006083f75b2 */ /* 0x0002e20008000100 */
[----:B------:R1:W4:Y:S01]  /*0570*/  SYNCS.EXCH.64 URZ, [UR8+0x8], UR4 ;  /* 0x00000804083f75b2 */ /* 0x0003220008000100 */
[----:B------:R1:W1:Y:S01]  /*0580*/  SYNCS.EXCH.64 URZ, [UR8+0x38], UR6 ;  /* 0x00003806083f75b2 */ /* 0x0002620008000100 */
        /* <DEDUP_REMOVED lines=8> */
[----:B------:R-:W-:Y:S01]  /*0610*/  NOP ;  /* 0x0000000000007918 */ /* 0x000fe20000000000 */
.L_x_6:
[----:B------:R-:W5:Y:S01]  /*0620*/  SHFL.IDX PT, R2, R5, RZ, 0x1f ;  /* 0x00001fff05027589 */ /* 0x000f6200000e0000 */
[----:B------:R-:W1:Y:S01]  /*0630*/  LDC R3, c[0x0][0x904] ;  /* 0x00024100ff037b82 */ /* 0x000e620000000800 */
[----:B------:R-:W-:Y:S01]  /*0640*/  NOP ;  /* 0x0000000000007918 */ /* 0x000fe20000000000 */
[----:B-----5:R-:W-:-:S13]  /*0650*/  ISETP.NE.AND P1, PT, R2, RZ, PT ;  /* 0x000000ff0200720c */ /* 0x020fda0003f25270 */
[----:B------:R-:W-:Y:S05]  /*0660*/  @P1 BRA `(.L_x_7) ;  /* 0x0000000000581947 */ /* 0x000fea0003800000 */
[----:B-1----:R-:W1:Y:S01]  /*0670*/  S2UR UR5, SR_CgaCtaId ;  /* 0x00000000000579c3 */ /* 0x002e620000008800 */
[----:B------:R-:W-:Y:S01]  /*0680*/  UMOV UR4, 0x400 ;  /* 0x0000040000047882 */ /* 0x000fe20000000000 */
[----:B------:R-:W-:Y:S01]  /*0690*/  UMOV UR6, 0x20 ;  /* 0x0000002000067882 */ /* 0x000fe20000000000 */
[----:B------:R-:W-:Y:S01]  /*06a0*/  UMOV UR7, 0x100 ;  /* 0x0000010000077882 */ /* 0x000fe20000000000 */
[----:B------:R-:W-:Y:S01]  /*06b0*/  ELECT P1, URZ, PT ;  /* 0x00000000003f782f */ /* 0x000fe20003820000 */
[----:B-1----:R-:W-:Y:S02]  /*06c0*/  ULEA UR8, UR5, UR4, 0x18 ;  /* 0x0000000405087291 */ /* 0x002fe4000f8ec03f */
[----:B------:R-:W-:-:S04]  /*06d0*/  UIADD3 UR4, -UR6, 0x100000, URZ ;  /* 0x0010000006047890 */ /* 0x000fc8000fffe13f */
[----:B------:R-:W-:Y:S02]  /*06e0*/  USHF.L.U32 UR5, UR4, 0xb, URZ ;  /* 0x0000000b04057899 */ /* 0x000fe4000800063f */
[----:B------:R-:W-:Y:S02]  /*06f0*/  USHF.L.U32 UR4, UR4, 0x1, URZ ;  /* 0x0000000104047899 */ /* 0x000fe4000800063f */
[----:B------:R-:W-:-:S04]  /*0700*/  UIADD3 UR6, -UR7, 0x100000, URZ ;  /* 0x0010000007067890 */ /* 0x000fc8000fffe13f */
[----:B------:R-:W-:Y:S02]  /*0710*/  USHF.L.U32 UR7, UR6, 0xb, URZ ;  /* 0x0000000b06077899 */ /* 0x000fe4000800063f */
[----:B------:R-:W-:Y:S01]  /*0720*/  USHF.L.U32 UR6, UR6, 0x1, URZ ;  /* 0x0000000106067899 */ /* 0x000fe2000800063f */
[----:B------:R-:W1:Y:S03]  /*0730*/  FENCE.VIEW.ASYNC.S ;  /* 0x00000000000073c6 */ /* 0x000e660000000000 */
[----:B-1----:R1:W1:Y:S08]  /*0740*/  SYNCS.EXCH.64 URZ, [UR8+0x60], UR4 ;  /* 0x00006004083f75b2 */ /* 0x0022700008000100 */
        /* <DEDUP_REMOVED lines=8> */
.L_x_7:
[----:B------:R-:W5:Y:S01]  /*07d0*/  SHFL.IDX PT, R5, R5, RZ, 0x1f ;  /* 0x00001fff05057589 */ /* 0x000f6200000e0000 */
[----:B-1----:R-:W-:Y:S02]  /*07e0*/  ISETP.NE.AND P6, PT, R3, 0x1, PT ;  /* 0x000000010300780c */ /* 0x002fe40003fc5270 */
[----:B------:R-:W-:Y:S01]  /*07f0*/  ELECT P1, URZ, PT ;  /* 0x00000000003f782f */ /* 0x000fe20003820000 */
[----:B------:R-:W1:Y:S01]  /*0800*/  S2UR UR37, SR_CgaCtaId ;  /* 0x00000000002579c3 */ /* 0x000e620000008800 */
[----:B------:R-:W2:Y:S01]  /*0810*/  S2R R11, SR_CTAID.Y ;  /* 0x00000000000b7919 */ /* 0x000ea20000002600 */
[----:B------:R-:W-:Y:S01]  /*0820*/  ISETP.NE.AND P4, PT, R0, RZ, PT ;  /* 0x000000ff0000720c */ /* 0x000fe20003f85270 */
[----:B------:R-:W-:Y:S01]  /*0830*/  UMOV UR4, 0x20 ;  /* 0x0000002000047882 */ /* 0x000fe20000000000 */
[----:B------:R-:W-:Y:S01]  /*0840*/  NOP ;  /* 0x0000000000007918 */ /* 0x000fe20000000000 */
[----:B------:R-:W3:Y:S05]  /*0850*/  S2R R8, SR_CTAID.X ;  /* 0x0000000000087919 */ /* 0x000eea0000002500 */
[----:B------:R-:W3:Y:S01]  /*0860*/  @P6 LDC R9, c[0x0][0x10] ;  /* 0x00000400ff096b82 */ /* 0x000ee20000000800 */
[----:B------:R-:W-:-:S07]  /*0870*/  @P6 MOV R3, RZ ;  /* 0x000000ff00036202 */ /* 0x000fce0000000f00 */
[----:B------:R-:W4:Y:S01]  /*0880*/  @!P6 LDC R12, c[0x0][0xc] ;  /* 0x00000300ff0ceb82 */ /* 0x000f220000000800 */
[----:B-----5:R-:W-:Y:S02]  /*0890*/  ISETP.NE.OR P2, PT, R5, RZ, !P1 ;  /* 0x000000ff0500720c */ /* 0x020fe40004f45670 */
[----:B------:R-:W-:Y:S02]  /*08a0*/  ISETP.EQ.OR P1, PT, R0, 0x3, !P4 ;  /* 0x000000030000780c */ /* 0x000fe40006722670 */
[----:B------:R-:W-:Y:S02]  /*08b0*/  @P6 MOV R5, RZ ;  /* 0x000000ff00056202 */ /* 0x000fe40000000f00 */
[----:B------:R-:W-:Y:S02]  /*08c0*/  ISETP.EQ.AND P1, PT, R10, RZ, P1 ;  /* 0x000000ff0a00720c */ /* 0x000fe40000f22270 */
[----:B--2---:R-:W-:-:S05]  /*08d0*/  @P6 MOV R2, R11 ;  /* 0x0000000b00026202 */ /* 0x004fca0000000f00 */
[----:B------:R-:W-:Y:S01]  /*08e0*/  VOTEU.ALL UP0, P2 ;  /* 0x00000000003f7886 */ /* 0x000fe20001000000 */
[----:B------:R-:W-:Y:S01]  /*08f0*/  VOTEU.ALL UP1, P2 ;  /* 0x00000000003f7886 */ /* 0x000fe20001020000 */
[----:B---3--:R-:W-:-:S03]  /*0900*/  @P6 IMAD.WIDE.U32 R2, R8, R9, R2 ;  /* 0x0000000908026225 */ /* 0x008fc600078e0002 */
[----:B------:R-:W-:Y:S01]  /*0910*/  @!UP0 UMOV UR6, 0x400 ;  /* 0x0000040000068882 */ /* 0x000fe20000000000 */
[----:B------:R-:W-:Y:S01]  /*0920*/  MOV R9, RZ ;  /* 0x000000ff00097202 */ /* 0x000fe20000000f00 */
[----:B------:R-:W-:-:S04]  /*0930*/  @!UP0 UIADD3 UR4, -UR4, 0x100000, URZ ;  /* 0x0010000004048890 */ /* 0x000fc8000fffe13f */
[----:B------:R-:W-:Y:S02]  /*0940*/  @!UP0 USHF.L.U32 UR5, UR4, 0xb, URZ ;  /* 0x0000000b04058899 */ /* 0x000fe4000800063f */
[----:B------:R-:W-:Y:S02]  /*0950*/  @!UP0 USHF.L.U32 UR4, UR4, 0x1, URZ ;  /* 0x0000000104048899 */ /* 0x000fe4000800063f */
[----:B-1----:R-:W-:Y:S01]  /*0960*/  @!UP0 ULEA UR8, UR37, UR6, 0x18 ;  /* 0x0000000625088291 */ /* 0x002fe2000f8ec03f */
[----:B------:R-:W-:Y:S01]  /*0970*/  @P6 IADD3 R19, R3, R5, RZ ;  /* 0x0000000503136210 */ /* 0x000fe20007ffe0ff */
[----:B------:R-:W-:Y:S01]  /*0980*/  VOTEU.ALL UP0, P2 ;  /* 0x00000000003f7886 */ /* 0x000fe20001000000 */
[----:B------:R-:W-:Y:S01]  /*0990*/  ISETP.NE.AND P2, PT, R10, RZ, PT ;  /* 0x000000ff0a00720c */ /* 0x000fe20003f45270 */
[----:B------:R-:W-:Y:S01]  /*09a0*/  ULDC UR6, c[0x0][0xc] ;  /* 0x0000030000067ab9 */ /* 0x000fe20000000800 */
[----:B------:R-:W-:Y:S01]  /*09b0*/  @P6 MOV R14, R2 ;  /* 0x00000002000e6202 */ /* 0x000fe20000000f00 */
[----:B----4-:R-:W-:Y:S01]  /*09c0*/  @!P6 IMAD.WIDE.U32 R2, R12, R11, R8 ;  /* 0x0000000b0c02e225 */ /* 0x010fe200078e0008 */
[----:B------:R-:W-:Y:S01]  /*09d0*/  IADD3 R10, R10, -0x1, RZ ;  /* 0xffffffff0a0a7810 */ /* 0x000fe20007ffe0ff */
[----:B------:R-:W-:Y:S01]  /*09e0*/  ULDC UR7, c[0x0][0x10] ;  /* 0x0000040000077ab9 */ /* 0x000fe20000000800 */
[----:B------:R-:W-:-:S02]  /*09f0*/  SEL R5, RZ, 0x1, !P1 ;  /* 0x00000001ff057807 */ /* 0x000fc40004800000 */
[----:B------:R-:W-:Y:S01]  /*0a00*/  ISETP.GE.U32.AND P1, PT, R10, 0x2, PT ;  /* 0x000000020a00780c */ /* 0x000fe20003f26070 */
[----:B------:R-:W1:Y:S02]  /*0a10*/  FENCE.VIEW.ASYNC.S ;  /* 0x00000000000073c6 */ /* 0x000e640000000000 */
[----:B-1----:R-:W1:Y:S01]  /*0a20*/  @!UP0 SYNCS.EXCH.64 URZ, [UR8+0xa0], UR4 ;  /* 0x0000a004083f85b2 */ /* 0x002e620008000100 */
[----:B------:R-:W-:Y:S02]  /*0a30*/  @!P6 MOV R14, R2 ;  /* 0x00000002000ee202 */ /* 0x000fe40000000f00 */
[----:B------:R-:W-:Y:S02]  /*0a40*/  @!P6 MOV R19, R3 ;  /* 0x000000030013e202 */ /* 0x000fe40000000f00 */
[----:B------:R-:W-:Y:S01]  /*0a50*/  SEL R3, R5, 0x2, P1 ;  /* 0x0000000205037807 */ /* 0x000fe20000800000 */
[----:B------:R2:W-:Y:S01]  /*0a60*/  STL [R1+0x4ac], R14 ;  /* 0x0004ac0e01007387 */ /* 0x0005e20000100800 */
[----:B------:R-:W-:-:S03]  /*0a70*/  ISETP.EQ.AND P5, PT, R0, 0x2, !P2 ;  /* 0x000000020000780c */ /* 0x000fc600057a2270 */
[----:B------:R2:W-:Y:S01]  /*0a80*/  STL [R1+0x4b0], R19 ;  /* 0x0004b01301007387 */ /* 0x0005e20000100800 */
[----:B------:R-:W-:-:S03]  /*0a90*/  SEL R18, RZ, 0x1, !P5 ;  /* 0x00000001ff127807 */ /* 0x000fc60006800000 */
[----:B------:R2:W-:Y:S01]  /*0aa0*/  STL [R1+0x4b4], R3 ;  /* 0x0004b40301007387 */ /* 0x0005e20000100800 */
[----:B------:R-:W-:Y:S01]  /*0ab0*/  SEL R18, R18, 0x2, P1 ;  /* 0x0000000212127807 */ /* 0x000fe20000800000 */
[----:B------:R3:W1:Y:S01]  /*0ac0*/  @!UP1 SYNCS.EXCH.64 URZ, [UR8+0xa8], UR4 ;  /* 0x0000a804083f95b2 */ /* 0x0006620008000100 */
[----:B------:R-:W-:Y:S01]  /*0ad0*/  NOP ;  /* 0x0000000000007918 */ /* 0x000fe20000000000 */
[----:B---3--:R-:W-:-:S03]  /*0ae0*/  UIMAD.WIDE.U32 UR4, UR6, UR7, URZ ;  /* 0x00000007060472a5 */ /* 0x008fc6000f8e003f */
[----:B------:R-:W-:Y:S02]  /*0af0*/  ULDC UR6, c[0x0][0x14] ;  /* 0x0000050000067ab9 */ /* 0x000fe40000000800 */
[----:B------:R-:W-:Y:S02]  /*0b00*/  UIMAD.WIDE.U32 UR46, UR4, UR6, URZ ;  /* 0x00000006042e72a5 */ /* 0x000fe4000f8e003f */
[----:B------:R-:W-:-:S04]  /*0b10*/  UIMAD UR38, UR5, UR6, URZ ;  /* 0x00000006052672a4 */ /* 0x000fc8000f8e023f */
[----:B------:R-:W-:Y:S01]  /*0b20*/  UIADD3 UR38, UR47, UR38, URZ ;  /* 0x000000262f267290 */ /* 0x000fe2000fffe03f */
[----:B-1----:R-:W-:Y:S06]  /*0b30*/  BAR.SYNC.DEFER_BLOCKING 0x0 ;  /* 0x0000000000007b1d */ /* 0x002fec0000010000 */
[----:B--2---:R-:W-:Y:S05]  /*0b40*/  @!P2 BRA `(.L_x_8) ;  /* 0x000003480018a947 */ /* 0x004fea0003800000 */
[----:B------:R-:W-:-:S13]  /*0b50*/  ISETP.GT.U32.AND P0, PT, R10, 0x1, PT ;  /* 0x000000010a00780c */ /* 0x000fda0003f04070 */
[----:B------:R-:W-:Y:S05]  /*0b60*/  @P0 EXIT ;  /* 0x000000000000094d */ /* 0x000fea0003800000 */
[----:B------:R-:W-:Y:S01]  /*0b70*/  PRMT R2, RZ, 0x7610, R2 ;  /* 0x00007610ff027816 */ /* 0x000fe20000000002 */
[----:B------:R-:W-:Y:S01]  /*0b80*/  ULDC.64 UR4, c[0x0][0x8f8] ;  /* 0x00023e0000047ab9 */ /* 0x000fe20000000a00 */
[----:B------:R-:W-:Y:S01]  /*0b90*/  UMOV UR51, 0xffffffff ;  /* 0xffffffff00337882 */ /* 0x000fe20000000000 */
[----:B------:R-:W-:Y:S02]  /*0ba0*/  ISETP.GE.U32.AND P0, PT, R14, UR4, PT ;  /* 0x000000040e007c0c */ /* 0x000fe4000bf06070 */
[----:B------:R1:W-:Y:S01]  /*0bb0*/  STL.S16 [R1+0x4bc], R2 ;  /* 0x0004bc0201007387 */ /* 0x0003e20000100600 */
[----:B------:R-:W-:Y:S02]  /*0bc0*/  MOV R6, 0xffffffff ;  /* 0xffffffff00067802 */ /* 0x000fe40000000f00 */
[----:B------:R-:W-:Y:S02]  /*0bd0*/  ISETP.GE.U32.AND.EX P0, PT, R19, UR5, PT, P0 ;  /* 0x0000000513007c0c */ /* 0x000fe4000bf06100 */
[----:B------:R-:W-:-:S02]  /*0be0*/  MOV R5, 0xffffffff ;  /* 0xffffffff00057802 */ /* 0x000fc40000000f00 */
[----:B------:R-:W-:-:S09]  /*0bf0*/  PRMT R0, RZ, 0x7610, R0 ;  /* 0x00007610ff007816 */ /* 0x000fd20000000000 */
[----:B-1----:R-:W-:Y:S05]  /*0c00*/  @P0 BRA `(.L_x_9) ;  /* 0x0000000400680947 */ /* 0x002fea0003800000 */
[----:B------:R-:W1:Y:S01]  /*0c10*/  LDC.64 R16, c[0x0][0x8d0] ;  /* 0x00023400ff107b82 */ /* 0x000e620000000a00 */
[----:B------:R-:W-:Y:S02]  /*0c20*/  MOV R2, R14 ;  /* 0x0000000e00027202 */ /* 0x000fe40000000f00 */
[----:B------:R-:W-:-:S05]  /*0c30*/  MOV R3, R19 ;  /* 0x0000001300037202 */ /* 0x000fca0000000f00 */
[----:B------:R-:W2:Y:S08]  /*0c40*/  LDC R0, c[0x0][0x8d8] ;  /* 0x00023600ff007b82 */ /* 0x000eb00000000800 */
[----:B------:R-:W3:Y:S01]  /*0c50*/  LDC.64 R20, c[0x0][0x8c8] ;  /* 0x00023200ff147b82 */ /* 0x000ee20000000a00 */
[----:B-1----:R-:W-:-:S04]  /*0c60*/  ISETP.NE.U32.AND P0, PT, R16, RZ, PT ;  /* 0x000000ff1000720c */ /* 0x002fc80003f05070 */
[----:B------:R-:W-:-:S13]  /*0c70*/  ISETP.NE.AND.EX P0, PT, R17, RZ, PT, P0 ;  /* 0x000000ff1100720c */ /* 0x000fda0003f05300 */
[----:B--23--:R-:W-:Y:S05]  /*0c80*/  @!P0 BRA `(.L_x_10) ;  /* 0x0000000000288947 */ /* 0x00cfea0003800000 */
[----:B------:R-:W1:Y:S02]  /*0c90*/  LDC R5, c[0x0][0x8dc] ;  /* 0x00023700ff057b82 */ /* 0x000e640000000800 */
[----:B-1----:R-:W-:-:S04]  /*0ca0*/  IADD3 R5, P0, R14, R5, RZ ;  /* 0x000000050e057210 */ /* 0x002fc80007f1e0ff */
[----:B------:R-:W-:-:S05]  /*0cb0*/  IADD3.X R15, RZ, R19, RZ, P0, !PT ;  /* 0x00000013ff0f7210 */ /* 0x000fca00007fe4ff */
[----:B------:R-:W-:-:S04]  /*0cc0*/  IMAD.WIDE.U32 R2, R15, R16, RZ ;  /* 0x000000100f027225 */ /* 0x000fc800078e00ff */
[----:B------:R-:W-:-:S04]  /*0cd0*/  IMAD.WIDE.U32 R6, P0, R5, R17, R2 ;  /* 0x0000001105067225 */ /* 0x000fc80007800002 */
[----:B------:R-:W-:Y:S01]  /*0ce0*/  IMAD.WIDE.U32 R2, R5, R16, RZ ;  /* 0x0000001005027225 */ /* 0x000fe200078e00ff */
[----:B------:R-:W-:Y:S02]  /*0cf0*/  IADD3.X R13, RZ, RZ, RZ, P0, !PT ;  /* 0x000000ffff0d7210 */ /* 0x000fe400007fe4ff */
[----:B------:R-:W-:Y:S02]  /*0d00*/  MOV R12, R7 ;  /* 0x00000007000c7202 */ /* 0x000fe40000000f00 */
[----:B------:R-:W-:-:S05]  /*0d10*/  IADD3 RZ, P0, R3, R6, RZ ;  /* 0x0000000603ff7210 */ /* 0x000fca0007f1e0ff */
[----:B------:R-:W-:-:S08]  /*0d20*/  IMAD.WIDE.U32.X R2, R15, R17, R12, P0 ;  /* 0x000000110f027225 */ /* 0x000fd000000e040c */
.L_x_10:
[-CC-:B------:R-:W-:Y:S01]  /*0d30*/  SHF.R.U64 R25, R2, R0.reuse, R3.reuse ;  /* 0x0000000002197219 */ /* 0x180fe20000001203 */
[----:B------:R-:W1:Y:S01]  /*0d40*/  LDC.64 R22, c[0x0][0x8e8] ;  /* 0x00023a00ff167b82 */ /* 0x000e620000000a00 */
[----:B------:R-:W-:Y:S01]  /*0d50*/  SHF.R.U32.HI R2, RZ, R0, R3 ;  /* 0x00000000ff027219 */ /* 0x000fe20000011603 */
[----:B------:R-:W-:Y:S01]  /*0d60*/  ULDC UR4, c[0x0][0x150] ;  /* 0x0000540000047ab9 */ /* 0x000fe20000000800 */
[----:B------:R-:W-:Y:S02]  /*0d70*/  IADD3 R7, P0, RZ, -R25, RZ ;  /* 0x80000019ff077210 */ /* 0x000fe40007f1e0ff */
[----:B------:R-:W-:Y:S02]  /*0d80*/  I2FP.F32.U32 R0, R8 ;  /* 0x0000000800007245 */ /* 0x000fe40000201000 */
[----:B------:R-:W-:Y:S01]  /*0d90*/  IADD3.X R9, RZ, ~R2, RZ, P0, !PT ;  /* 0x80000002ff097210 */ /* 0x000fe200007fe4ff */
[----:B------:R-:W2:Y:S01]  /*0da0*/  LDC R10, c[0x0][0x8c0] ;  /* 0x00023000ff0a7b82 */ /* 0x000ea20000000800 */
[----:B------:R-:W-:Y:S01]  /*0db0*/  MOV R2, R14 ;  /* 0x0000000e00027202 */ /* 0x000fe20000000f00 */
[----:B------:R-:W-:Y:S01]  /*0dc0*/  FMUL R0, R0, UR4 ;  /* 0x0000000400007c20 */ /* 0x000fe20008400000 */
[----:B------:R-:W-:Y:S01]  /*0dd0*/  MOV R3, R19 ;  /* 0x0000001300037202 */ /* 0x000fe20000000f00 */
[----:B------:R-:W-:Y:S01]  /*0de0*/  IMAD R6, R9, R20, RZ ;  /* 0x0000001409067224 */ /* 0x000fe200078e02ff */
[----:B------:R-:W-:Y:S01]  /*0df0*/  ULDC UR4, c[0x0][0x154] ;  /* 0x0000550000047ab9 */ /* 0x000fe20000000800 */
[----:B------:R-:W-:-:S02]  /*0e00*/  MOV R9, 0x1 ;  /* 0x0000000100097802 */ /* 0x000fc40000000f00 */
[----:B------:R-:W3:Y:S01]  /*0e10*/  LDC R5, c[0x0][0x144] ;  /* 0x00005100ff057b82 */ /* 0x000ee20000000800 */
[C---:B------:R-:W-:Y:S01]  /*0e20*/  IMAD.WIDE.U32 R2, R7.reuse, R20, R2 ;  /* 0x0000001407027225 */ /* 0x040fe200078e0002 */
[----:B------:R-:W4:Y:S03]  /*0e30*/  F2I.U32.TRUNC.NTZ R0, R0 ;  /* 0x0000000000007305 */ /* 0x000f26000020f000 */
[----:B------:R-:W-:-:S03]  /*0e40*/  IMAD R7, R7, R21, R6 ;  /* 0x0000001507077224 */ /* 0x000fc600078e0206 */
[----:B------:R-:W5:Y:S01]  /*0e50*/  LDC R12, c[0x0][0x8b0] ;  /* 0x00022c00ff0c7b82 */ /* 0x000f620000000800 */
[----:B-1----:R-:W-:Y:S02]  /*0e60*/  ISETP.NE.U32.AND P0, PT, R22, RZ, PT ;  /* 0x000000ff1600720c */ /* 0x002fe40003f05070 */
[----:B------:R-:W-:Y:S02]  /*0e70*/  IADD3 R7, R3, R7, RZ ;  /* 0x0000000703077210 */ /* 0x000fe40007ffe0ff */
[----:B------:R-:W-:-:S03]  /*0e80*/  ISETP.NE.AND.EX P0, PT, R23, RZ, PT, P0 ;  /* 0x000000ff1700720c */ /* 0x000fc60003f05300 */
[----:B------:R-:W1:Y:S01]  /*0e90*/  LDC R6, c[0x0][0x900] ;  /* 0x00024000ff067b82 */ /* 0x000e620000000800 */
[----:B----4-:R-:W-:Y:S02]  /*0ea0*/  IADD3 R3, -R0, RZ, RZ ;  /* 0x000000ff00037210 */ /* 0x010fe40007ffe1ff */
[-CC-:B--2---:R-:W-:Y:S02]  /*0eb0*/  SHF.R.U64 R16, R2, R10.reuse, R7.reuse ;  /* 0x0000000a02107219 */ /* 0x184fe40000001207 */
[----:B------:R-:W-:Y:S02]  /*0ec0*/  SHF.R.U32.HI R7, RZ, R10, R7 ;  /* 0x0000000aff077219 */ /* 0x000fe40000011607 */
[----:B------:R-:W-:Y:S01]  /*0ed0*/  I2FP.F32.U32 R2, R11 ;  /* 0x0000000b00027245 */ /* 0x000fe20000201000 */
[----:B------:R-:W2:Y:S01]  /*0ee0*/  LDC R14, c[0x0][0x148] ;  /* 0x00005200ff0e7b82 */ /* 0x000ea20000000800 */
[----:B---3--:R-:W-:-:S03]  /*0ef0*/  IMAD R0, R5, R3, R8 ;  /* 0x0000000305007224 */ /* 0x008fc600078e0208 */
[----:B------:R-:W-:-:S04]  /*0f00*/  FMUL R3, R2, UR4 ;  /* 0x0000000402037c20 */ /* 0x000fc80008400000 */
[----:B------:R-:W3:Y:S01]  /*0f10*/  LDC R15, c[0x0][0x8a8] ;  /* 0x00022a00ff0f7b82 */ /* 0x000ee20000000800 */
[-CC-:B-----5:R-:W-:Y:S02]  /*0f20*/  SHF.R.U64 R21, R16, R12.reuse, R7.reuse ;  /* 0x0000000c10157219 */ /* 0x1a0fe40000001207 */
[----:B------:R-:W-:Y:S02]  /*0f30*/  SHF.R.U32.HI R5, RZ, R12, R7 ;  /* 0x0000000cff057219 */ /* 0x000fe40000011607 */
[----:B------:R-:W-:Y:S01]  /*0f40*/  MOV R7, 0xffffffff ;  /* 0xffffffff00077802 */ /* 0x000fe20000000f00 */
[----:B------:R4:W1:Y:S02]  /*0f50*/  F2I.U32.TRUNC.NTZ R12, R3 ;  /* 0x00000003000c7305 */ /* 0x000864000020f000 */
[----:B------:R-:W2:Y:S01]  /*0f60*/  LDC R17, c[0x0][0x8f0] ;  /* 0x00023c00ff117b82 */ /* 0x000ea20000000800 */
[-C--:B-1----:R-:W-:Y:S02]  /*0f70*/  SHF.L.U32 R2, R7, R6.reuse, RZ ;  /* 0x0000000607027219 */ /* 0x082fe400000006ff */
[----:B------:R-:W-:-:S02]  /*0f80*/  SHF.R.U64 R24, R21, R6, R5 ;  /* 0x0000000615187219 */ /* 0x000fc40000001205 */
[----:B------:R-:W-:Y:S02]  /*0f90*/  SHF.R.U32.HI R13, RZ, R6, R5 ;  /* 0x00000006ff0d7219 */ /* 0x000fe40000011605 */
[----:B------:R-:W-:Y:S01]  /*0fa0*/  LOP3.LUT R10, RZ, R2, RZ, 0x33, !PT ;  /* 0x00000002ff0a7212 */ /* 0x000fe200078e33ff */
[----:B------:R-:W1:Y:S01]  /*0fb0*/  LDC R19, c[0x0][0x8e0] ;  /* 0x00023800ff137b82 */ /* 0x000e620000000800 */
[----:B------:R-:W-:Y:S02]  /*0fc0*/  SHF.L.U32 R5, R9, R6, RZ ;  /* 0x0000000609057219 */ /* 0x000fe400000006ff */
[----:B------:R-:W-:Y:S02]  /*0fd0*/  MOV R2, R24 ;  /* 0x0000001800027202 */ /* 0x000fe40000000f00 */
[----:B----4-:R-:W-:-:S03]  /*0fe0*/  MOV R3, R13 ;  /* 0x0000000d00037202 */ /* 0x010fc60000000f00 */
[----:B------:R-:W4:Y:S01]  /*0ff0*/  LDC R20, c[0x0][0x8b8] ;  /* 0x00022e00ff147b82 */ /* 0x000f220000000800 */
[----:B---3--:R-:W-:Y:S05]  /*1000*/  @!P0 BRA `(.L_x_11) ;  /* 0x0000000000288947 */ /* 0x008fea0003800000 */
[----:B------:R-:W3:Y:S02]  /*1010*/  LDC R9, c[0x0][0x8f4] ;  /* 0x00023d00ff097b82 */ /* 0x000ee40000000800 */
[----:B---3--:R-:W-:-:S04]  /*1020*/  IADD3 R9, P0, R24, R9, RZ ;  /* 0x0000000918097210 */ /* 0x008fc80007f1e0ff */
        /* <DEDUP_REMOVED lines=8> */
.L_x_11:
[----:B--2---:R-:W-:Y:S02]  /*10b0*/  SHF.R.U64 R2, R2, R17, R3 ;  /* 0x0000001102027219 */ /* 0x004fe40000001203 */
[----:B------:R-:W-:Y:S02]  /*10c0*/  LOP3.LUT R10, R21, R10, RZ, 0xc0, !PT ;  /* 0x0000000a150a7212 */ /* 0x000fe400078ec0ff */
[----:B------:R-:W-:Y:S02]  /*10d0*/  IADD3 R12, -R12, RZ, RZ ;  /* 0x000000ff0c0c7210 */ /* 0x000fe40007ffe1ff */
[----:B------:R-:W-:Y:S01]  /*10e0*/  IADD3 R3, R15, -0x1, RZ ;  /* 0xffffffff0f037810 */ /* 0x000fe20007ffe0ff */
[----:B------:R-:W-:Y:S01]  /*10f0*/  IMAD R5, R5, R2, R10 ;  /* 0x0000000205057224 */ /* 0x000fe200078e020a */
[----:B------:R-:W-:Y:S01]  /*1100*/  IADD3 R6, -R2, RZ, RZ ;  /* 0x000000ff02067210 */ /* 0x000fe20007ffe1ff */
[----:B------:R-:W-:Y:S01]  /*1110*/  @P6 IMAD R0, R14, R12, R11 ;  /* 0x0000000c0e006224 */ /* 0x000fe200078e020b */
[----:B------:R-:W-:-:S02]  /*1120*/  LOP3.LUT R3, R16, R3, RZ, 0xc0, !PT ;  /* 0x0000000310037212 */ /* 0x000fc400078ec0ff */
[----:B------:R-:W-:Y:S01]  /*1130*/  R2UR UR51, R25 ;  /* 0x00000000193372ca */ /* 0x000fe200000e0000 */
[----:B-1----:R-:W-:Y:S02]  /*1140*/  IMAD R2, R6, R19, R24 ;  /* 0x0000001306027224 */ /* 0x002fe400078e0218 */
[----:B----4-:R-:W-:Y:S02]  /*1150*/  IMAD R0, R5, R20, R0 ;  /* 0x0000001405007224 */ /* 0x010fe400078e0200 */
[----:B------:R-:W-:Y:S01]  /*1160*/  IMAD R3, R2, R15, R3 ;  /* 0x0000000f02037224 */ /* 0x000fe200078e0203 */
[----:B------:R-:W-:-:S04]  /*1170*/  MOV R2, 0x1 ;  /* 0x0000000100027802 */ /* 0x000fc80000000f00 */
[----:B------:R-:W-:Y:S02]  /*1180*/  SEL R5, R3, R0, !P6 ;  /* 0x0000000003057207 */ /* 0x000fe40007000000 */
[----:B------:R-:W-:Y:S02]  /*1190*/  SEL R6, R0, R3, !P6 ;  /* 0x0000000300067207 */ /* 0x000fe40007000000 */
[----:B------:R-:W-:-:S07]  /*11a0*/  PRMT R0, R2, 0x7610, R0 ;  /* 0x0000761002007816 */ /* 0x000fce0000000000 */
.L_x_9:
[----:B------:R-:W-:-:S08]  /*11b0*/  NOP ;  /* 0x0000000000007918 */ /* 0x000fd00000000000 */
[----:B------:R-:W1:Y:S02]  /*11c0*/  USETMAXREG.TRY_ALLOC.CTAPOOL UP0, 0xf0 ;  /* 0x000000f0000079c8 */ /* 0x000e640008000600 */
[----:B-1----:R-:W-:-:S13]  /*11d0*/  PLOP3.LUT P0, PT, PT, PT, UP0, 0x80, 0x0 ;  /* 0x000000000000781c */ /* 0x002fda0003f0f008 */
[----:B------:R-:W-:Y:S05]  /*11e0*/  @!P0 BRA `(.L_x_9) ;  /* 0xfffffffc00f08947 */ /* 0x000fea000383ffff */
[----:B------:R-:W-:Y:S02]  /*11f0*/  ULDC.64 UR4, c[0x0][0x590] ;  /* 0x0001640000047ab9 */ /* 0x000fe40000000a00 */
[----:B------:R-:W-:-:S04]  /*1200*/  ISETP.NE.U32.AND P0, PT, RZ, UR4, PT ;  /* 0x00000004ff007c0c */ /* 0x000fc8000bf05070 */
[----:B------:R-:W-:-:S13]  /*1210*/  ISETP.NE.AND.EX P0, PT, RZ, UR5, PT, P0 ;  /* 0x00000005ff007c0c */ /* 0x000fda000bf05300 */
[----:B------:R-:W-:Y:S05]  /*1220*/  @P0 BRA `(.L_x_12) ;  /* 0x00000000003c0947 */ /* 0x000fea0003800000 */
[----:B------:R-:W-:Y:S02]  /*1230*/  ULDC.64 UR4, c[0x0][0x588] ;  /* 0x0001620000047ab9 */ /* 0x000fe40000000a00 */
[----:B------:R-:W-:-:S04]  /*1240*/  ISETP.NE.U32.AND P0, PT, RZ, UR4, PT ;  /* 0x00000004ff007c0c */ /* 0x000fc8000bf05070 */
[----:B------:R-:W-:-:S13]  /*1250*/  ISETP.NE.AND.EX P0, PT, RZ, UR5, PT, P0 ;  /* 0x00000005ff007c0c */ /* 0x000fda000bf05300 */
[----:B------:R-:W-:Y:S05]  /*1260*/  @!P0 BRA `(.L_x_13) ;  /* 0x0000000000188947 */ /* 0x000fea0003800000 */
[----:B------:R-:W1:Y:S01]  /*1270*/  LDC.64 R2, c[0x0][0x588] ;  /* 0x00016200ff027b82 */ /* 0x000e620000000a00 */
[----:B------:R-:W-:Y:S01]  /*1280*/  MOV R7, 0x1 ;  /* 0x0000000100077802 */ /* 0x000fe20000000f00 */
[----:B-1----:R1:W5:Y:S03]  /*1290*/  LDG.E R2, desc[UR54][R2.64] ;  /* 0x0000003602027981 */ /* 0x002366000c1e1900 */
[----:B-1----:R-:W-:-:S05]  /*12a0*/  PRMT R3, R7, 0x7610, R3 ;  /* 0x0000761007037816 */ /* 0x002fca0000000003 */
[----:B------:R1:W-:Y:S01]  /*12b0*/  STL.S16 [R1+0x4bc], R3 ;  /* 0x0004bc0301007387 */ /* 0x0003e20000100600 */
[----:B------:R-:W-:Y:S05]  /*12c0*/  BRA `(.L_x_12) ;  /* 0x0000000000147947 */ /* 0x000fea0003800000 */
.L_x_13:
[----:B------:R-:W-:Y:S01]  /*12d0*/  MOV R2, 0x1 ;  /* 0x0000000100027802 */ /* 0x000fe20000000f00 */
[----:B------:R-:W-:-:S03]  /*12e0*/  ULDC UR4, c[0x0][0x580] ;  /* 0x0001600000047ab9 */ /* 0x000fc60000000800 */
[----:B------:R-:W-:Y:S02]  /*12f0*/  PRMT R3, R2, 0x7610, R3 ;  /* 0x0000761002037816 */ /* 0x000fe40000000003 */
[----:B------:R-:W-:-:S03]  /*1300*/  MOV R2, UR4 ;  /* 0x0000000400027c02 */ /* 0x000fc60008000f00 */
[----:B------:R2:W-:Y:S04]  /*1310*/  STL.S16 [R1+0x4bc], R3 ;  /* 0x0004bc0301007387 */ /* 0x0005e80000100600 */
.L_x_12:
        /* <DEDUP_REMOVED lines=8> */
[----:B------:R-:W3:Y:S02]  /*13a0*/  LDC.64 R16, c[0x0][0x5a8] ;  /* 0x00016a00ff107b82 */ /* 0x000ee40000000a00 */
[----:B---3--:R3:W5:Y:S01]  /*13b0*/  LDG.E R16, desc[UR54][R16.64] ;  /* 0x0000003610107981 */ /* 0x008762000c1e1900 */
[----:B------:R-:W-:Y:S05]  /*13c0*/  BRA `(.L_x_14) ;  /* 0x0000000000087947 */ /* 0x000fea0003800000 */
.L_x_15:
[----:B------:R-:W-:Y:S02]  /*13d0*/  ULDC UR4, c[0x0][0x5a0] ;  /* 0x0001680000047ab9 */ /* 0x000fe40000000800 */
[----:B------:R-:W-:-:S07]  /*13e0*/  MOV R16, UR4 ;  /* 0x0000000400107c02 */ /* 0x000fce0008000f00 */
.L_x_14:
[----:B------:R-:W-:-:S13]  /*13f0*/  LOP3.LUT P0, RZ, R0, 0xff, RZ, 0xc0, !PT ;  /* 0x000000ff00ff7812 */ /* 0x000fda000780c0ff */
[----:B------:R-:W-:Y:S05]  /*1400*/  @!P0 EXIT ;  /* 0x000000000000894d */ /* 0x000fea0003800000 */
[----:B------:R-:W4:Y:S01]  /*1410*/  LDL R9, [R1+0x4b4] ;  /* 0x0004b40001097983 */ /* 0x000f220000100800 */
[C---:B------:R-:W-:Y:S01]  /*1420*/  SHF.L.U32 R0, R4.reuse, 0x4, RZ ;  /* 0x0000000404007819 */ /* 0x040fe200000006ff */
[----:B------:R-:W-:Y:S01]  /*1430*/  ULDC UR4, c[0x0][0x28c] ;  /* 0x0000a30000047ab9 */ /* 0x000fe20000000800 */
[----:B-12---:R-:W-:Y:S01]  /*1440*/  SHF.L.U32 R3, R4, 0x1, RZ ;  /* 0x0000000104037819 */ /* 0x006fe200000006ff */
[----:B------:R-:W-:Y:S01]  /*1450*/  UIADD3 UR4, UR4, 0x3f, URZ ;  /* 0x0000003f04047890 */ /* 0x000fe2000fffe03f */
[----:B------:R-:W-:Y:S01]  /*1460*/  LOP3.LUT R8, R0, 0xe00, RZ, 0xc0, !PT ;  /* 0x00000e0000087812 */ /* 0x000fe200078ec0ff */
[----:B------:R-:W-:Y:S01]  /*1470*/  ULDC.64 UR40, c[0x0][0x198] ;  /* 0x0000660000287ab9 */ /* 0x000fe20000000a00 */
[----:B------:R-:W-:Y:S01]  /*1480*/  SHF.L.U32 R0, R4, 0x3, RZ ;  /* 0x0000000304007819 */ /* 0x000fe200000006ff */
[----:B------:R-:W-:Y:S01]  /*1490*/  USHF.R.S32.HI UR5, URZ, 0x1f, UR4 ;  /* 0x0000001f3f057899 */ /* 0x000fe20008011404 */
[----:B------:R-:W-:Y:S01]  /*14a0*/  LOP3.LUT R7, R8, 0x6, R3, 0xf8, !PT ;  /* 0x0000000608077812 */ /* 0x000fe200078ef803 */
[----:B------:R-:W-:Y:S01]  /*14b0*/  UMOV UR36, URZ ;  /* 0x0000003f00247c82 */ /* 0x000fe20008000000 */
[----:B------:R-:W-:Y:S01]  /*14c0*/  LOP3.LUT R3, R0, 0x80, RZ, 0xc0, !PT ;  /* 0x0000008000037812 */ /* 0x000fe200078ec0ff */
[----:B------:R-:W-:Y:S01]  /*14d0*/  ULEA.HI UR5, UR5, UR4, URZ, 0x6 ;  /* 0x0000000405057291 */ /* 0x000fe2000f8f303f */
[----:B------:R-:W-:-:S02]  /*14e0*/  LOP3.LUT R0, R7, 0x60, R0, 0xf8, !PT ;  /* 0x0000006007007812 */ /* 0x000fc400078ef800 */
[--C-:B------:R-:W-:Y:S01]  /*14f0*/  LOP3.LUT R3, R3, 0x10, R4.reuse, 0xf8, !PT ;  /* 0x0000001003037812 */ /* 0x100fe200078ef804 */
[----:B------:R-:W-:Y:S01]  /*1500*/  USHF.R.S32.HI UR39, URZ, 0x6, UR5 ;  /* 0x000000063f277899 */ /* 0x000fe20008011405 */
[----:B------:R-:W-:Y:S01]  /*1510*/  SHF.R.U32.HI R7, RZ, 0x4, R4 ;  /* 0x00000004ff077819 */ /* 0x000fe20000011604 */
[----:B------:R-:W-:Y:S01]  /*1520*/  UMOV UR4, URZ ;  /* 0x0000003f00047c82 */ /* 0x000fe20008000000 */
[----:B---3--:R-:W-:Y:S02]  /*1530*/  LOP3.LUT R17, R0, R3, RZ, 0xfc, !PT ;  /* 0x0000000300117212 */ /* 0x008fe400078efcff */
[----:B------:R-:W-:Y:S02]  /*1540*/  LOP3.LUT R3, R18, 0x1, RZ, 0xfc, !PT ;  /* 0x0000000112037812 */ /* 0x000fe400078efcff */
[----:B------:R-:W-:Y:S02]  /*1550*/  CS2R R18, SRZ ;  /* 0x0000000000127805 */ /* 0x000fe4000001ff00 */
[----:B------:R-:W-:-:S02]  /*1560*/  LOP3.LUT P0, RZ, R7, 0x1, RZ, 0xc0, !PT ;  /* 0x0000000107ff7812 */ /* 0x000fc4000780c0ff */
[----:B------:R-:W-:Y:S01]  /*1570*/  MOV R0, 0x8 ;  /* 0x0000000800007802 */ /* 0x000fe20000000f00 */
[----:B------:R4:W-:Y:S03]  /*1580*/  STL [R1+0x4a8], R3 ;  /* 0x0004a80301007387 */ /* 0x0009e60000100800 */
[----:B------:R-:W-:Y:S02]  /*1590*/  SEL R0, R0, 0xfffffff8, !P0 ;  /* 0xfffffff800007807 */ /* 0x000fe40004000000 */
[----:B----4-:R-:W-:-:S05]  /*15a0*/  LOP3.LUT R3, R9, 0x1, RZ, 0xfc, !PT ;  /* 0x0000000109037812 */ /* 0x010fca00078efcff */
[----:B------:R1:W-:Y:S02]  /*15b0*/  STL [R1+0x4a0], R3 ;  /* 0x0004a00301007387 */ /* 0x0003e40000100800 */
.L_x_225:
[----:B------:R-:W-:Y:S01]  /*15c0*/  STL [R1+0x49c], RZ ;  /* 0x00049cff01007387 */ /* 0x000fe20000100800 */
[----:B------:R-:W2:Y:S01]  /*15d0*/  S2UR UR10, SR_CgaCtaId ;  /* 0x00000000000a79c3 */ /* 0x000ea20000008800 */
[----:B------:R-:W-:Y:S01]  /*15e0*/  UMOV UR42, 0x400 ;  /* 0x00000400002a7882 */ /* 0x000fe20000000000 */
[----:B------:R-:W-:Y:S01]  /*15f0*/  UMOV UR6, URZ ;  /* 0x0000003f00067c82 */ /* 0x000fe20008000000 */
[----:B------:R-:W-:Y:S01]  /*1600*/  STL [R1+0x498], RZ ;  /* 0x000498ff01007387 */ /* 0x000fe20000100800 */
[----:B------:R-:W-:Y:S01]  /*1610*/  UMOV UR5, URZ ;  /* 0x0000003f00057c82 */ /* 0x000fe20008000000 */
[----:B------:R-:W-:Y:S01]  /*1620*/  UMOV UR7, URZ ;  /* 0x0000003f00077c82 */ /* 0x000fe20008000000 */
[----:B------:R-:W-:Y:S01]  /*1630*/  UMOV UR13, UR4 ;  /* 0x00000004000d7c82 */ /* 0x000fe20008000000 */
[----:B------:R-:W-:Y:S01]  /*1640*/  STL [R1+0x494], RZ ;  /* 0x000494ff01007387 */ /* 0x000fe20000100800 */
[----:B-1----:R-:W1:Y:S01]  /*1650*/  LDC R3, c[0x0][0x28c] ;  /* 0x0000a300ff037b82 */ /* 0x002e620000000800 */
[----:B------:R-:W-:-:S02]  /*1660*/  CS2R R236, SRZ ;  /* 0x0000000000ec7805 */ /* 0x000fc4000001ff00 */
[----:B------:R-:W-:Y:S01]  /*1670*/  CS2R R234, SRZ ;  /* 0x0000000000ea7805 */ /* 0x000fe2000001ff00 */
[----:B------:R-:W-:Y:S01]  /*1680*/  STL [R1+0x490], RZ ;  /* 0x000490ff01007387 */ /* 0x000fe20000100800 */
[----:B------:R-:W-:Y:S02]  /*1690*/  CS2R R232, SRZ ;  /* 0x0000000000e87805 */ /* 0x000fe4000001ff00 */
[----:B------:R-:W-:Y:S02]  /*16a0*/  CS2R R230, SRZ ;  /* 0x0000000000e67805 */ /* 0x000fe4000001ff00 */
[----:B------:R-:W-:Y:S01]  /*16b0*/  CS2R R228, SRZ ;  /* 0x0000000000e47805 */ /* 0x000fe2000001ff00 */
[----:B------:R-:W-:Y:S01]  /*16c0*/  STL [R1+0x48c], RZ ;  /* 0x00048cff01007387 */ /* 0x000fe20000100800 */
[----:B------:R-:W-:Y:S02]  /*16d0*/  CS2R R226, SRZ ;  /* 0x0000000000e27805 */ /* 0x000fe4000001ff00 */
[----:B------:R-:W-:-:S02]  /*16e0*/  CS2R R224, SRZ ;  /* 0x0000000000e07805 */ /* 0x000fc4000001ff00 */
[----:B------:R-:W-:Y:S01]  /*16f0*/  CS2R R222, SRZ ;  /* 0x0000000000de7805 */ /* 0x000fe2000001ff00 */
[----:B------:R-:W-:Y:S01]  /*1700*/  STL [R1+0x488], RZ ;  /* 0x000488ff01007387 */ /* 0x000fe20000100800 */
[----:B------:R-:W-:Y:S02]  /*1710*/  CS2R R220, SRZ ;  /* 0x0000000000dc7805 */ /* 0x000fe4000001ff00 */
[----:B------:R-:W-:Y:S02]  /*1720*/  CS2R R218, SRZ ;  /* 0x0000000000da7805 */ /* 0x000fe4000001ff00 */
[----:B------:R-:W-:Y:S01]  /*1730*/  CS2R R216, SRZ ;  /* 0x0000000000d87805 */ /* 0x000fe2000001ff00 */
[----:B------:R-:W-:Y:S01]  /*1740*/  STL [R1+0x484], RZ ;  /* 0x000484ff01007387 */ /* 0x000fe20000100800 */
[----:B--2---:R-:W-:Y:S01]  /*1750*/  ULEA UR42, UR10, UR42, 0x18 ;  /* 0x0000002a0a2a7291 */ /* 0x004fe2000f8ec03f */
[----:B------:R-:W-:Y:S02]  /*1760*/  CS2R R214, SRZ ;  /* 0x0000000000d67805 */ /* 0x000fe4000001ff00 */
[----:B------:R-:W-:Y:S01]  /*1770*/  CS2R R212, SRZ ;  /* 0x0000000000d47805 */ /* 0x000fe2000001ff00 */
[----:B------:R-:W-:Y:S01]  /*1780*/  STL [R1+0x480], RZ ;  /* 0x000480ff01007387 */ /* 0x000fe20000100800 */
[----:B------:R-:W-:-:S02]  /*1790*/  CS2R R210, SRZ ;  /* 0x0000000000d27805 */ /* 0x000fc4000001ff00 */
[----:B------:R-:W-:Y:S02]  /*17a0*/  CS2R R208, SRZ ;  /* 0x0000000000d07805 */ /* 0x000fe4000001ff00 */
[----:B------:R-:W-:Y:S01]  /*17b0*/  CS2R R206, SRZ ;  /* 0x0000000000ce7805 */ /* 0x000fe2000001ff00 */
[----:B------:R-:W-:Y:S01]  /*17c0*/  STL [R1+0x47c], RZ ;  /* 0x00047cff01007387 */ /* 0x000fe20000100800 */
[----:B-1----:R-:W-:Y:S02]  /*17d0*/  ISETP.GE.AND P0, PT, R3, 0x1, PT ;  /* 0x000000010300780c */ /* 0x002fe40003f06270 */
[----:B------:R-:W-:Y:S02]  /*17e0*/  CS2R R204, SRZ ;  /* 0x0000000000cc7805 */ /* 0x000fe4000001ff00 */
[----:B------:R-:W-:Y:S01]  /*17f0*/  CS2R R202, SRZ ;  /* 0x0000000000ca7805 */ /* 0x000fe2000001ff00 */
[----:B------:R-:W-:Y:S01]  /*1800*/  STL [R1+0x478], RZ ;  /* 0x000478ff01007387 */ /* 0x000fe20000100800 */
[----:B------:R-:W-:-:S02]  /*1810*/  CS2R R200, SRZ ;  /* 0x0000000000c87805 */ /* 0x000fc4000001ff00 */
[----:B------:R-:W-:Y:S02]  /*1820*/  CS2R R198, SRZ ;  /* 0x0000000000c67805 */ /* 0x000fe4000001ff00 */
[----:B------:R-:W-:Y:S01]  /*1830*/  CS2R R196, SRZ ;  /* 0x0000000000c47805 */ /* 0x000fe2000001ff00 */
[----:B------:R-:W-:Y:S01]  /*1840*/  STL [R1+0x474], RZ ;  /* 0x000474ff01007387 */ /* 0x000fe20000100800 */
[----:B------:R-:W-:Y:S02]  /*1850*/  CS2R R194, SRZ ;  /* 0x0000000000c27805 */ /* 0x000fe4000001ff00 */
        /* <DEDUP_REMOVED lines=114> */
[----:B------:R-:W-:Y:S04]  /*1f80*/  STL [R1+0x400], RZ ;  /* 0x000400ff01007387 */ /* 0x000fe80000100800 */
        /* <DEDUP_REMOVED lines=128> */
[----:B------:R-:W-:Y:S04]  /*2790*/  STL [R1], RZ ;  /* 0x000000ff01007387 */ /* 0x000fe80000100800 */
        /* <DEDUP_REMOVED lines=39> */
[----:B------:R-:W-:Y:S01]  /*2a10*/  STL [R1+0xa0], RZ ;  /* 0x0000a0ff01007387 */ /* 0x000fe20000100800 */
[----:B------:R-:W1:Y:S03]  /*2a20*/  S2R R0, SR_TID.X ;  /* 0x0000000000007919 */ /* 0x000e660000002100 */
        /* <DEDUP_REMOVED lines=8> */
[----:B-1----:R-:W-:-:S03]  /*2ab0*/  LOP3.LUT R0, R0, 0x80, RZ, 0xc0, !PT ;  /* 0x0000008000007812 */ /* 0x002fc600078ec0ff */
[----:B------:R-:W-:Y:S01]  /*2ac0*/  STL [R1+0xc4], RZ ;  /* 0x0000c4ff01007387 */ /* 0x000fe20000100800 */
[----:B------:R-:W-:-:S03]  /*2ad0*/  SHF.R.U32.HI R0, RZ, 0x7, R0 ;  /* 0x00000007ff007819 */ /* 0x000fc60000011600 */
        /* <DEDUP_REMOVED lines=33> */
[----:B------:R-:W1:Y:S04]  /*2cf0*/  SHFL.IDX PT, R0, R0, RZ, 0x1f ;  /* 0x00001fff00007589 */ /* 0x000e6800000e0000 */
[----:B------:R2:W-:Y:S04]  /*2d00*/  STL [R1+0x14c], RZ ;  /* 0x00014cff01007387 */ /* 0x0005e80000100800 */
[----:B------:R2:W-:Y:S04]  /*2d10*/  STL [R1+0x150], RZ ;  /* 0x000150ff01007387 */ /* 0x0005e80000100800 */
[----:B------:R2:W-:Y:S04]  /*2d20*/  STL [R1+0x154], RZ ;  /* 0x000154ff01007387 */ /* 0x0005e80000100800 */
[----:B------:R2:W-:Y:S04]  /*2d30*/  STL [R1+0x158], RZ ;  /* 0x000158ff01007387 */ /* 0x0005e80000100800 */
[----:B------:R2:W-:Y:S04]  /*2d40*/  STL [R1+0x15c], RZ ;  /* 0x00015cff01007387 */ /* 0x0005e80000100800 */
[----:B------:R2:W-:Y:S01]  /*2d50*/  STL [R1+0x160], RZ ;  /* 0x000160ff01007387 */ /* 0x0005e20000100800 */
[----:B-1----:R-:W-:-:S02]  /*2d60*/  R2UR UR8, R0 ;  /* 0x00000000000872ca */ /* 0x002fc400000e0000 */
[----:B------:R-:W-:Y:S01]  /*2d70*/  MOV R0, UR36 ;  /* 0x0000002400007c02 */ /* 0x000fe20008000f00 */
[----:B------:R2:W-:Y:S04]  /*2d80*/  STL [R1+0x164], RZ ;  /* 0x000164ff01007387 */ /* 0x0005e80000100800 */
[----:B------:R2:W-:Y:S04]  /*2d90*/  STL [R1+0x168], RZ ;  /* 0x000168ff01007387 */ /* 0x0005e80000100800 */
[----:B------:R2:W-:Y:S02]  /*2da0*/  STL [R1+0x16c], RZ ;  /* 0x00016cff01007387 */ /* 0x0005e40000100800 */
[----:B------:R-:W-:-:S02]  /*2db0*/  ULEA.HI UR9, UR8, UR8, URZ, 0x1 ;  /* 0x0000000808097291 */ /* 0x000fc4000f8f083f */
[----:B------:R2:W-:Y:S02]  /*2dc0*/  STL [R1+0x170], RZ ;  /* 0x000170ff01007387 */ /* 0x0005e40000100800 */
[----:B------:R-:W-:Y:S02]  /*2dd0*/  ULOP3.LUT UR9, UR9, 0xffffe, URZ, 0xc0, !UPT ;  /* 0x000ffffe09097892 */ /* 0x000fe4000f8ec03f */
[----:B------:R2:W-:Y:S02]  /*2de0*/  STL [R1+0x174], RZ ;  /* 0x000174ff01007387 */ /* 0x0005e40000100800 */
[----:B------:R-:W-:Y:S02]  /*2df0*/  UIADD3 UR9, UR8, -UR9, URZ ;  /* 0x8000000908097290 */ /* 0x000fe4000fffe03f */
[----:B------:R2:W-:Y:S02]  /*2e00*/  STL [R1+0x178], RZ ;  /* 0x000178ff01007387 */ /* 0x0005e40000100800 */
[----:B------:R-:W-:-:S02]  /*2e10*/  ULEA UR9, UR9, UR42, 0xc ;  /* 0x0000002a09097291 */ /* 0x000fc4000f8e603f */
[----:B------:R2:W-:Y:S02]  /*2e20*/  STL [R1+0x17c], RZ ;  /* 0x00017cff01007387 */ /* 0x0005e40000100800 */
[----:B------:R-:W-:Y:S02]  /*2e30*/  UIADD3 UR9, UR9, 0x6200, URZ ;  /* 0x0000620009097890 */ /* 0x000fe4000fffe03f */
[----:B------:R2:W-:Y:S02]  /*2e40*/  STL [R1+0x180], RZ ;  /* 0x000180ff01007387 */ /* 0x0005e40000100800 */
[----:B------:R-:W-:Y:S02]  /*2e50*/  USHF.R.U32.HI UR9, URZ, 0x4, UR9 ;  /* 0x000000043f097899 */ /* 0x000fe40008011609 */
[----:B------:R2:W-:Y:S02]  /*2e60*/  STL [R1+0x184], RZ ;  /* 0x000184ff01007387 */ /* 0x0005e40000100800 */
[----:B------:R-:W-:-:S02]  /*2e70*/  ULOP3.LUT UR12, UR9, 0x3fff, URZ, 0xc0, !UPT ;  /* 0x00003fff090c7892 */ /* 0x000fc4000f8ec03f */
[----:B------:R2:W-:Y:S04]  /*2e80*/  STL [R1+0x188], RZ ;  /* 0x000188ff01007387 */ /* 0x0005e80000100800 */
        /* <DEDUP_REMOVED lines=28> */
[----:B------:R2:W-:Y:S01]  /*3050*/  STL [R1+0x1fc], RZ ;  /* 0x0001fcff01007387 */ /* 0x0005e20000100800 */
[----:B------:R-:W-:Y:S05]  /*3060*/  @!P0 BRA `(.L_x_16) ;  /* 0x0000004400688947 */ /* 0x000fea0003800000 */
[----:B------:R-:W3:Y:S02]  /*3070*/  LDL R3, [R1+0x4a0] ;  /* 0x0004a00001037983 */ /* 0x000ee40000100800 */
[----:B---3--:R-:W-:-:S13]  /*3080*/  ISETP.NE.AND P1, PT, R3, 0x3, PT ;  /* 0x000000030300780c */ /* 0x008fda0003f25270 */
[----:B------:R-:W-:Y:S05]  /*3090*/  @!P1 BRA `(.L_x_17) ;  /* 0x0000000000049947 */ /* 0x000fea0003800000 */
[----:B------:R-:W-:Y:S01]  /*30a0*/  BPT.TRAP 0x1 ;  /* 0x000000040000795c */ /* 0x000fe20000300000 */
.L_x_17:
[----:B------:R-:W-:Y:S01]  /*30b0*/  ULEA UR5, UR4, UR42, 0x3 ;  /* 0x0000002a04057291 */ /* 0x000fe2000f8e183f */
[----:B------:R-:W-:-:S04]  /*30c0*/  MOV R0, UR36 ;  /* 0x0000002400007c02 */ /* 0x000fc80008000f00 */
[----:B------:R-:W-:-:S04]  /*30d0*/  SHF.L.U32 R0, R0, 0x1f, RZ ;  /* 0x0000001f00007819 */ /* 0x000fc800000006ff */
[----:B------:R1:W3:Y:S01]  /*30e0*/  SYNCS.PHASECHK.TRANS64.TRYWAIT P0, [UR5], R0 ;  /* 0x00000000ff0075a7 */ /* 0x0002e20008000145 */
[----:B------:R-:W-:Y:S05]  /*30f0*/  @!P1 BRA `(.L_x_18) ;  /* 0x0000000000049947 */ /* 0x000fea0003800000 */
[----:B------:R-:W-:Y:S01]  /*3100*/  BPT.TRAP 0x1 ;  /* 0x000000040000795c */ /* 0x000fe20000300000 */
.L_x_18:
[----:B---3--:R-:W-:Y:S05]  /*3110*/  @P0 BRA `(.L_x_19) ;  /* 0x0000000000080947 */ /* 0x008fea0003800000 */
[----:B------:R-:W3:Y:S02]  /*3120*/  SYNCS.PHASECHK.TRANS64.TRYWAIT P0, [UR5], R0 ;  /* 0x00000000ff0075a7 */ /* 0x000ee40008000145 */
[----:B---3--:R-:W-:Y:S05]  /*3130*/  @!P0 BRA `(.L_x_20) ;  /* 0x0000035c00a88947 */ /* 0x008fea0003800000 */
.L_x_19:
[----:B------:R-:W-:Y:S01]  /*3140*/  UIADD3 UR5, UR42, 0x1e200, URZ ;  /* 0x0001e2002a057890 */ /* 0x000fe2000fffe03f */
[----:B------:R-:W-:Y:S01]  /*3150*/  WARPGROUP.ARRIVE ;  /* 0x00000000000079c5 */ /* 0x000fe20000000000 */
[----:B------:R-:W-:Y:S02]  /*3160*/  ULOP3.LUT UR6, UR12, 0x10000, URZ, 0xfc, !UPT ;  /* 0x000100000c067892 */ /* 0x000fe4000f8efc3f */
[----:B------:R-:W-:Y:S02]  /*3170*/  USHF.R.U32.HI UR5, URZ, 0x4, UR5 ;  /* 0x000000043f057899 */ /* 0x000fe40008011605 */
[----:B------:R-:W-:Y:S02]  /*3180*/  ULEA UR6, UR4, UR6, 0xa ;  /* 0x0000000604067291 */ /* 0x000fe4000f8e503f */
[----:B------:R-:W-:Y:S01]  /*3190*/  ULOP3.LUT UR5, UR5, 0x3fff, URZ, 0xc0, !UPT ;  /* 0x00003fff05057892 */ /* 0x000fe2000f8ec03f */
[----:B------:R-:W-:Y:S01]  /*31a0*/  UMOV UR9, 0x80000020 ;  /* 0x8000002000097882 */ /* 0x000fe20000000000 */
[----:B------:R-:W-:-:S02]  /*31b0*/  UMOV UR11, 0x80000020 ;  /* 0x80000020000b7882 */ /* 0x000fc40000000000 */
[----:B------:R-:W-:Y:S01]  /*31c0*/  ULOP3.LUT UR5, UR5, 0x10000, URZ, 0xfc, !UPT ;  /* 0x0001000005057892 */ /* 0x000fe2000f8efc3f */
[----:B------:R-:W-:-:S03]  /*31d0*/  UMOV UR8, UR6 ;  /* 0x0000000600087c82 */ /* 0x000fc60008000000 */
[----:B------:R-:W-:-:S03]  /*31e0*/  ULEA UR7, UR4, UR5, 0xa ;  /* 0x0000000504077291 */ /* 0x000fc6000f8e503f */
[----:B------:R-:W-:-:S04]  /*31f0*/  UMOV UR5, 0x2 ;  /* 0x0000000200057882 */ /* 0x000fc80000000000 */
[----:B------:R-:W-:Y:S02]  /*3200*/  UMOV UR10, UR7 ;  /* 0x00000007000a7c82 */ /* 0x000fe40008000000 */
[----:B------:R-:W-:Y:S01]  /*3210*/  QGMMA.64x256x32.F32.E4M3.E4M3 R24, gdesc[UR8], RZ, !UPT, gsb0 ;  /* 0x03e00000081879f3 */ /* 0x000fe2000c0008ff */
[----:B------:R-:W-:Y:S01]  /*3220*/  UIADD3 UR8, UR6, 0x200, URZ ;  /* 0x0000020006087890 */ /* 0x000fe2000fffe03f */
[----:B------:R-:W-:Y:S01]  /*3230*/  UMOV UR9, 0x80000020 ;  /* 0x8000002000097882 */ /* 0x000fe20000000000 */
[----:B------:R-:W-:Y:S02]  /*3240*/  WARPGROUP.DEPBAR.LE gsb0, 0x0 ;  /* 0x00008000000079c5 */ /* 0x000fe40000010000 */
[----:B------:R-:W-:Y:S04]  /*3250*/  STL.64 [R1], R24 ;  /* 0x0000001801007387 */ /* 0x000fe80000100a00 */
[----:B------:R-:W-:Y:S04]  /*3260*/  STL.64 [R1+0x8], R26 ;  /* 0x0000081a01007387 */ /* 0x000fe80000100a00 */
        /* <DEDUP_REMOVED lines=61> */
[----:B------:R4:W-:Y:S02]  /*3640*/  STL.64 [R1+0x1f8], R150 ;  /* 0x0001f89601007387 */ /* 0x0009e40000100a00 */
[----:B----4-:R-:W-:-:S06]  /*3650*/  WARPGROUP.ARRIVE ;  /* 0x00000000000079c5 */ /* 0x010fcc0000000000 */
[----:B------:R-:W-:Y:S03]  /*3660*/  QGMMA.64x256x32.F32.E4M3.E4M3 R24, gdesc[UR8], RZ, !UPT, gsb0 ;  /* 0x03e00000081879f3 */ /* 0x000fe6000c0008ff */
[----:B------:R-:W-:Y:S02]  /*3670*/  WARPGROUP.DEPBAR.LE gsb0, 0x0 ;  /* 0x00008000000079c5 */ /* 0x000fe40000010000 */
        /* <DEDUP_REMOVED lines=21> */
[----:B------:R4:W-:Y:S04]  /*37d0*/  STL.64 [R1+0x4c0], R108 ;  /* 0x0004c06c01007387 */ /* 0x0009e80000100a00 */
        /* <DEDUP_REMOVED lines=70> */
[----:B----4-:R-:W4:Y:S04]  /*3c40*/  LDL.LU.64 R108, [R1] ;  /* 0x00000000016c7983 */ /* 0x010f280000300a00 */
[----:B------:R-:W4:Y:S04]  /*3c50*/  LDL.LU.64 R110, [R1+0x8] ;  /* 0x00000800016e7983 */ /* 0x000f280000300a00 */
        /* <DEDUP_REMOVED lines=61> */
[----:B------:R-:W4:Y:S01]  /*4030*/  LDL.LU.64 R234, [R1+0x1f8] ;  /* 0x0001f80001ea7983 */ /* 0x000f220000300a00 */
[----:B------:R-:W-:-:S02]  /*4040*/  UIADD3 UR8, UR6, 0x2, URZ ;  /* 0x0000000206087890 */ /* 0x000fc4000fffe03f */
[----:B------:R-:W-:Y:S01]  /*4050*/  UIADD3 UR10, UR7, 0x2, URZ ;  /* 0x00000002070a7890 */ /* 0x000fe2000fffe03f */
[----:B------:R-:W-:Y:S01]  /*4060*/  STL [R1+0x384], RZ ;  /* 0x000384ff01007387 */ /* 0x000fe20000100800 */
[----:B------:R-:W-:Y:S01]  /*4070*/  UMOV UR9, 0x80000020 ;  /* 0x8000002000097882 */ /* 0x000fe20000000000 */
[----:B------:R-:W-:Y:S02]  /*4080*/  UMOV UR11, 0x80000020 ;  /* 0x80000020000b7882 */ /* 0x000fe40000000000 */
        /* <DEDUP_REMOVED lines=25> */
[----:B----4-:R-:W-:-:S06]  /*4220*/  WARPGROUP.ARRIVE ;  /* 0x00000000000079c5 */ /* 0x010fcc0000000000 */
[----:B------:R-:W-:Y:S03]  /*4230*/  QGMMA.64x256x32.F32.E4M3.E4M3 R108, gdesc[UR8], R108, gsb0 ;  /* 0x03e00000086c79f3 */ /* 0x000fe6000800086c */
[----:B------:R-:W-:Y:S02]  /*4240*/  WARPGROUP.DEPBAR.LE gsb0, 0x0 ;  /* 0x00008000000079c5 */ /* 0x000fe40000010000 */
[----:B------:R-:W-:Y:S01]  /*4250*/  STL.64 [R1], R108 ;  /* 0x0000006c01007387 */ /* 0x000fe20000100a00 */
[----:B------:R-:W-:Y:S01]  /*4260*/  UIADD3 UR8, UR6, 0x202, URZ ;  /* 0x0000020206087890 */ /* 0x000fe2000fffe03f */
[----:B------:R-:W-:Y:S02]  /*4270*/  MOV R21, R222 ;  /* 0x000000de00157202 */ /* 0x000fe40000000f00 */
[----:B------:R-:W-:Y:S01]  /*4280*/  STL.64 [R1+0x8], R110 ;  /* 0x0000086e01007387 */ /* 0x000fe20000100a00 */
[----:B------:R-:W-:Y:S01]  /*4290*/  UMOV UR9, 0x80000020 ;  /* 0x8000002000097882 */ /* 0x000fe20000000000 */
[----:B------:R-:W-:Y:S01]  /*42a0*/  ULDC UR6, c[0x0][0x50c] ;  /* 0x0001430000067ab9 */ /* 0x000fe20000000800 */
[----:B------:R-:W-:Y:S01]  /*42b0*/  MOV R20, R223 ;  /* 0x000000df00147202 */ /* 0x000fe20000000f00 */
[----:B------:R-:W-:Y:S01]  /*42c0*/  STL.64 [R1+0x10], R112 ;  /* 0x0000107001007387 */ /* 0x000fe20000100a00 */
[----:B------:R-:W-:-:S02]  /*42d0*/  MOV R15, R224 ;  /* 0x000000e0000f7202 */ /* 0x000fc40000000f00 */
[----:B------:R-:W-:Y:S02]  /*42e0*/  CS2R R236, SRZ ;  /* 0x0000000000ec7805 */ /* 0x000fe4000001ff00 */
[----:B------:R-:W-:Y:S01]  /*42f0*/  MOV R14, R225 ;  /* 0x000000e1000e7202 */ /* 0x000fe20000000f00 */
[----:B------:R-:W-:Y:S01]  /*4300*/  STL.64 [R1+0x18], R114 ;  /* 0x0000187201007387 */ /* 0x000fe20000100a00 */
[----:B------:R-:W-:Y:S02]  /*4310*/  MOV R13, R226 ;  /* 0x000000e2000d7202 */ /* 0x000fe40000000f00 */
[----:B------:R-:W-:Y:S02]  /*4320*/  CS2R R22, SRZ ;  /* 0x0000000000167805 */ /* 0x000fe4000001ff00 */
[----:B------:R-:W-:Y:S01]  /*4330*/  MOV R12, R227 ;  /* 0x000000e3000c7202 */ /* 0x000fe20000000f00 */
[----:B------:R-:W-:Y:S01]  /*4340*/  STL.64 [R1+0x20], R116 ;  /* 0x0000207401007387 */ /* 0x000fe20000100a00 */
[----:B------:R-:W-:-:S02]  /*4350*/  MOV R11, R228 ;  /* 0x000000e4000b7202 */ /* 0x000fc40000000f00 */
[----:B------:R-:W-:Y:S01]  /*4360*/  MOV R10, R229 ;  /* 0x000000e5000a7202 */ /* 0x000fe20000000f00 */
[----:B------:R-:W-:Y:S01]  /*4370*/  STL.64 [R1+0x28], R118 ;  /* 0x0000287601007387 */ /* 0x000fe20000100a00 */
[----:B------:R-:W-:Y:S02]  /*4380*/  MOV R9, R230 ;  /* 0x000000e600097202 */ /* 0x000fe40000000f00 */
[----:B------:R-:W-:Y:S01]  /*4390*/  MOV R8, R231 ;  /* 0x000000e700087202 */ /* 0x000fe20000000f00 */
[----:B------:R-:W-:Y:S01]  /*43a0*/  STL.64 [R1+0x30], R120 ;  /* 0x0000307801007387 */ /* 0x000fe20000100a00 */
[----:B------:R-:W-:Y:S02]  /*43b0*/  MOV R7, R232 ;  /* 0x000000e800077202 */ /* 0x000fe40000000f00 */
[----:B------:R-:W-:Y:S01]  /*43c0*/  MOV R4, R233 ;  /* 0x000000e900047202 */ /* 0x000fe20000000f00 */
[----:B------:R-:W-:Y:S01]  /*43d0*/  STL.64 [R1+0x38], R122 ;  /* 0x0000387a01007387 */ /* 0x000fe20000100a00 */
[----:B---3--:R-:W-:-:S02]  /*43e0*/  MOV R3, R234 ;  /* 0x000000ea00037202 */ /* 0x008fc40000000f00 */
[----:B-1----:R-:W-:Y:S01]  /*43f0*/  MOV R0, R235 ;  /* 0x000000eb00007202 */ /* 0x002fe20000000f00 */
        /* <DEDUP_REMOVED lines=56> */
[----:B-1----:R-:W4:Y:S04]  /*4780*/  LDL.LU.64 R150, [R1+0x568] ;  /* 0x0005680001967983 */ /* 0x002f280000300a00 */
        /* <DEDUP_REMOVED lines=21> */
[----:B------:R-:W-:Y:S01]  /*48e0*/  UISETP.NE.AND UP0, UPT, UR6, 0x2, UPT ;  /* 0x000000020600788c */ /* 0x000fe2000bf05270 */
[----:B---3--:R-:W-:-:S02]  /*48f0*/  CS2R R234, SRZ ;  /* 0x0000000000ea7805 */ /* 0x008fc4000001ff00 */
[----:B------:R-:W-:Y:S01]  /*4900*/  CS2R R232, SRZ ;  /* 0x0000000000e87805 */ /* 0x000fe2000001ff00 */
[----:B------:R1:W-:Y:S01]  /*4910*/  STL [R1+0x31c], RZ ;  /* 0x00031cff01007387 */ /* 0x0003e20000100800 */
[----:B------:R-:W-:Y:S01]  /*4920*/  USEL UR6, URZ, 0x1, UP0 ;  /* 0x000000013f067887 */ /* 0x000fe20008000000 */
[----:B------:R-:W-:Y:S02]  /*4930*/  CS2R R230, SRZ ;  /* 0x0000000000e67805 */ /* 0x000fe4000001ff00 */
[----:B------:R-:W-:Y:S01]  /*4940*/  CS2R R228, SRZ ;  /* 0x0000000000e47805 */ /* 0x000fe2000001ff00 */
[----:B------:R1:W-:Y:S01]  /*4950*/  STL [R1+0x318], RZ ;  /* 0x000318ff01007387 */ /* 0x0003e20000100800 */
[----:B------:R-:W-:Y:S02]  /*4960*/  CS2R R226, SRZ ;  /* 0x0000000000e27805 */ /* 0x000fe4000001ff00 */
[----:B------:R-:W-:Y:S02]  /*4970*/  CS2R R224, SRZ ;  /* 0x0000000000e07805 */ /* 0x000fe4000001ff00 */
[----:B------:R-:W-:Y:S01]  /*4980*/  ISETP.NE.AND P0, PT, RZ, UR6, PT ;  /* 0x00000006ff007c0c */ /* 0x000fe2000bf05270 */
[----:B------:R1:W-:Y:S01]  /*4990*/  STL [R1+0x314], RZ ;  /* 0x000314ff01007387 */ /* 0x0003e20000100800 */
[----:B------:R-:W-:-:S02]  /*49a0*/  CS2R R222, SRZ ;  /* 0x0000000000de7805 */ /* 0x000fc4000001ff00 */
[----:B------:R-:W-:Y:S02]  /*49b0*/  CS2R R220, SRZ ;  /* 0x0000000000dc7805 */ /* 0x000fe4000001ff00 */
[----:B------:R-:W-:Y:S01]  /*49c0*/  CS2R R218, SRZ ;  /* 0x0000000000da7805 */ /* 0x000fe2000001ff00 */
[----:B------:R1:W-:Y:S01]  /*49d0*/  STL [R1+0x310], RZ ;  /* 0x000310ff01007387 */ /* 0x0003e20000100800 */
[----:B------:R-:W-:Y:S02]  /*49e0*/  CS2R R216, SRZ ;  /* 0x0000000000d87805 */ /* 0x000fe4000001ff00 */
[----:B------:R-:W-:Y:S02]  /*49f0*/  CS2R R214, SRZ ;  /* 0x0000000000d67805 */ /* 0x000fe4000001ff00 */
[----:B------:R-:W-:Y:S01]  /*4a00*/  CS2R R212, SRZ ;  /* 0x0000000000d47805 */ /* 0x000fe2000001ff00 */
        /* <DEDUP_REMOVED lines=98> */
[----:B----4-:R-:W-:-:S06]  /*5030*/  WARPGROUP.ARRIVE ;  /* 0x00000000000079c5 */ /* 0x010fcc0000000000 */
[----:B------:R-:W-:Y:S03]  /*5040*/  QGMMA.64x256x32.F32.E4M3.E4M3 R24, gdesc[UR8], R24, gsb0 ;  /* 0x03e00000081879f3 */ /* 0x000fe60008000818 */
[----:B------:R-:W-:Y:S02]  /*5050*/  WARPGROUP.DEPBAR.LE gsb0, 0x0 ;  /* 0x00008000000079c5 */ /* 0x000fe40000010000 */
[----:B------:R-:W-:Y:S05]  /*5060*/  @!P0 BRA `(.L_x_21) ;  /* 0x00000024004c8947 */ /* 0x000fea0003800000 */
[----:B------:R-:W3:Y:S04]  /*5070*/  LDL R22, [R1] ;  /* 0x0000000001167983 */ /* 0x000ee80000100800 */
[----:B------:R-:W4:Y:S04]  /*5080*/  LDL R23, [R1+0x4] ;  /* 0x0000040001177983 */ /* 0x000f280000100800 */
[----:B------:R-:W2:Y:S04]  /*5090*/  LDL R152, [R1+0x8] ;  /* 0x0000080001987983 */ /* 0x000ea80000100800 */
        /* <DEDUP_REMOVED lines=83> */
[----:B------:R1:W-:Y:S04]  /*55d0*/  STL [R1+0x52c], R131 ;  /* 0x00052c8301007387 */ /* 0x0003e80000100800 */
[----:B-1----:R-:W3:Y:S04]  /*55e0*/  LDL R131, [R1+0x158] ;  /* 0x0001580001837983 */ /* 0x002ee80000100800 */
[----:B------:R1:W-:Y:S04]  /*55f0*/  STL [R1+0x528], R132 ;  /* 0x0005288401007387 */ /* 0x0003e80000100800 */
[----:B-1----:R-:W4:Y:S04]  /*5600*/  LDL R132, [R1+0x15c] ;  /* 0x00015c0001847983 */ /* 0x002f280000100800 */
[----:B------:R1:W-:Y:S04]  /*5610*/  STL [R1+0x524], R133 ;  /* 0x0005248501007387 */ /* 0x0003e80000100800 */
[----:B-1----:R-:W2:Y:S04]  /*5620*/  LDL R133, [R1+0x160] ;  /* 0x0001600001857983 */ /* 0x002ea80000100800 */
[----:B------:R1:W-:Y:S04]  /*5630*/  STL [R1+0x520], R134 ;  /* 0x0005208601007387 */ /* 0x0003e80000100800 */
[----:B-1----:R-:W4:Y:S04]  /*5640*/  LDL R134, [R1+0x164] ;  /* 0x0001640001867983 */ /* 0x002f280000100800 */
        /* <DEDUP_REMOVED lines=40> */
[----:B-----5:R1:W-:Y:S04]  /*58d0*/  STL [R1+0x4cc], R16 ;  /* 0x0004cc1001007387 */ /* 0x0203e80000100800 */
[----:B-1----:R-:W4:Y:S04]  /*58e0*/  LDL R16, [R1+0x1b8] ;  /* 0x0001b80001107983 */ /* 0x002f280000100800 */
[----:B------:R1:W-:Y:S04]  /*58f0*/  STL [R1+0x4c8], R6 ;  /* 0x0004c80601007387 */ /* 0x0003e80000100800 */
[----:B-1----:R-:W4:Y:S04]  /*5900*/  LDL R6, [R1+0x1bc] ;  /* 0x0001bc0001067983 */ /* 0x002f280000100800 */
[----:B------:R1:W-:Y:S04]  /*5910*/  STL [R1+0x4c4], R5 ;  /* 0x0004c40501007387 */ /* 0x0003e80000100800 */
[----:B-1----:R-:W4:Y:S04]  /*5920*/  LDL R5, [R1+0x1c0] ;  /* 0x0001c00001057983 */ /* 0x002f280000100800 */
[----:B------:R1:W-:Y:S04]  /*5930*/  STL [R1+0x4c0], R2 ;  /* 0x0004c00201007387 */ /* 0x0003e80000100800 */
[----:B-1----:R-:W4:Y:S01]  /*5940*/  LDL R2, [R1+0x1c4] ;  /* 0x0001c40001027983 */ /* 0x002f220000100800 */
[----:B--2---:R-:W-:-:S01]  /*5950*/  FADD R133, RZ, R133 ;  /* 0x00000085ff857221 */ /* 0x004fc20000000000 */
[----:B---3--:R-:W-:Y:S01]  /*5960*/  FADD R236, RZ, R131 ;  /* 0x00000083ffec7221 */ /* 0x008fe20000000000 */
[----:B----4-:R-:W-:-:S01]  /*5970*/  FADD R134, RZ, R134 ;  /* 0x00000086ff867221 */ /* 0x010fc20000000000 */
[----:B------:R-:W2:Y:S01]  /*5980*/  LDL.LU R131, [R1+0x52c] ;  /* 0x00052c0001837983 */ /* 0x000ea20000300800 */
[----:B------:R-:W-:-:S01]  /*5990*/  FADD R237, RZ, R132 ;  /* 0x00000084ffed7221 */ /* 0x000fc20000000000 */
[----:B------:R-:W-:Y:S01]  /*59a0*/  FADD R135, RZ, R135 ;  /* 0x00000087ff877221 */ /* 0x000fe20000000000 */
[----:B------:R-:W-:-:S01]  /*59b0*/  FADD R21, RZ, R21 ;  /* 0x00000015ff157221 */ /* 0x000fc20000000000 */
[----:B------:R-:W3:Y:S01]  /*59c0*/  LDL.LU R132, [R1+0x528] ;  /* 0x0005280001847983 */ /* 0x000ee20000300800 */
[----:B------:R-:W-:-:S01]  /*59d0*/  FADD R136, RZ, R136 ;  /* 0x00000088ff887221 */ /* 0x000fc20000000000 */
[----:B------:R-:W-:Y:S01]  /*59e0*/  FADD R20, RZ, R20 ;  /* 0x00000014ff147221 */ /* 0x000fe20000000000 */
[----:B------:R-:W-:-:S01]  /*59f0*/  FADD R22, RZ, R22 ;  /* 0x00000016ff167221 */ /* 0x000fc20000000000 */
[----:B------:R1:W-:Y:S01]  /*5a00*/  STL [R1+0x200], R133 ;  /* 0x0002008501007387 */ /* 0x0003e20000100800 */
[----:B------:R-:W-:-:S01]  /*5a10*/  FADD R137, RZ, R137 ;  /* 0x00000089ff897221 */ /* 0x000fc20000000000 */
[----:B------:R-:W-:Y:S01]  /*5a20*/  FADD R23, RZ, R23 ;  /* 0x00000017ff177221 */ /* 0x000fe20000000000 */
[----:B------:R-:W-:-:S01]  /*5a30*/  FADD R152, RZ, R152 ;  /* 0x00000098ff987221 */ /* 0x000fc20000000000 */
[----:B------:R-:W-:Y:S01]  /*5a40*/  FADD R153, RZ, R153 ;  /* 0x00000099ff997221 */ /* 0x000fe20000000000 */
[----:B------:R-:W-:-:S01]  /*5a50*/  FADD R154, RZ, R154 ;  /* 0x0000009aff9a7221 */ /* 0x000fc20000000000 */
[----:B------:R-:W-:Y:S01]  /*5a60*/  FADD R155, RZ, R155 ;  /* 0x0000009bff9b7221 */ /* 0x000fe20000000000 */
[----:B------:R-:W-:-:S01]  /*5a70*/  FADD R156, RZ, R156 ;  /* 0x0000009cff9c7221 */ /* 0x000fc20000000000 */
[----:B------:R-:W-:Y:S01]  /*5a80*/  FADD R157, RZ, R157 ;  /* 0x0000009dff9d7221 */ /* 0x000fe20000000000 */
[----:B------:R-:W-:-:S01]  /*5a90*/  FADD R158, RZ, R158 ;  /* 0x0000009eff9e7221 */ /* 0x000fc20000000000 */
[----:B-1----:R-:W4:Y:S01]  /*5aa0*/  LDL.LU R133, [R1+0x524] ;  /* 0x0005240001857983 */ /* 0x002f220000300800 */
        /* <DEDUP_REMOVED lines=98> */
[----:B------:R-:W-:-:S03]  /*60d0*/  FADD R145, RZ, R145 ;  /* 0x00000091ff917221 */ /* 0x000fc60000000000 */
[----:B------:R1:W-:Y:S04]  /*60e0*/  STL [R1+0x220], R141 ;  /* 0x0002208d01007387 */ /* 0x0003e80000100800 */
        /* <DEDUP_REMOVED lines=18> */
[----:B-1----:R-:W4:Y:S04]  /*6210*/  LDL.LU R147, [R1+0x4ec] ;  /* 0x0004ec0001937983 */ /* 0x002f280000300800 */
[----:B------:R1:W-:Y:S04]  /*6220*/  STL [R1+0x23c], R148 ;  /* 0x00023c9401007387 */ /* 0x0003e80000100800 */
[----:B-1----:R-:W4:Y:S04]  /*6230*/  LDL.LU R148, [R1+0x4e8] ;  /* 0x0004e80001947983 */ /* 0x002f280000300800 */
[----:B------:R1:W-:Y:S04]  /*6240*/  STL [R1+0x240], R149 ;  /* 0x0002409501007387 */ /* 0x0003e80000100800 */
[----:B-1----:R-:W4:Y:S04]  /*6250*/  LDL.LU R149, [R1+0x4e4] ;  /* 0x0004e40001957983 */ /* 0x002f280000300800 */
[----:B------:R1:W-:Y:S04]  /*6260*/  STL [R1+0x244], R150 ;  /* 0x0002449601007387 */ /* 0x0003e80000100800 */
[----:B-1----:R-:W4:Y:S04]  /*6270*/  LDL.LU R150, [R1+0x4e0] ;  /* 0x0004e00001967983 */ /* 0x002f280000300800 */
[----:B------:R1:W-:Y:S04]  /*6280*/  STL [R1+0x248], R151 ;  /* 0x0002489701007387 */ /* 0x0003e80000100800 */
[----:B-1----:R-:W4:Y:S01]  /*6290*/  LDL.LU R151, [R1+0x4dc] ;  /* 0x0004dc0001977983 */ /* 0x002f220000300800 */
[----:B------:R-:W-:-:S01]  /*62a0*/  FADD R19, RZ, R19 ;  /* 0x00000013ff137221 */ /* 0x000fc20000000000 */
[----:B------:R-:W-:Y:S01]  /*62b0*/  FADD R18, RZ, R18 ;  /* 0x00000012ff127221 */ /* 0x000fe20000000000 */
[----:B------:R-:W-:-:S01]  /*62c0*/  FADD R17, RZ, R17 ;  /* 0x00000011ff117221 */ /* 0x000fc20000000000 */
[----:B------:R-:W-:-:S02]  /*62d0*/  FADD R16, RZ, R16 ;  /* 0x00000010ff107221 */ /* 0x000fc40000000000 */
[----:B------:R1:W-:Y:S01]  /*62e0*/  STL [R1+0x24c], R19 ;  /* 0x00024c1301007387 */ /* 0x0003e20000100800 */
[----:B------:R-:W-:-:S01]  /*62f0*/  FADD R6, RZ, R6 ;  /* 0x00000006ff067221 */ /* 0x000fc20000000000 */
[----:B------:R-:W-:Y:S02]  /*6300*/  FADD R5, RZ, R5 ;  /* 0x00000005ff057221 */ /* 0x000fe40000000000 */
[----:B-1----:R1:W5:Y:S04]  /*6310*/  LDL.LU R19, [R1+0x4d8] ;  /* 0x0004d80001137983 */ /* 0x0023680000300800 */
[----:B------:R1:W-:Y:S01]  /*6320*/  STL [R1+0x250], R18 ;  /* 0x0002501201007387 */ /* 0x0003e20000100800 */
[----:B------:R-:W-:-:S03]  /*6330*/  FADD R2, RZ, R2 ;  /* 0x00000002ff027221 */ /* 0x000fc60000000000 */
[----:B-1----:R1:W5:Y:S04]  /*6340*/  LDL.LU R18, [R1+0x4d4] ;  /* 0x0004d40001127983 */ /* 0x0023680000300800 */
[----:B------:R2:W-:Y:S04]  /*6350*/  STL [R1+0x254], R17 ;  /* 0x0002541101007387 */ /* 0x0005e80000100800 */
[----:B--2---:R1:W5:Y:S04]  /*6360*/  LDL.LU R17, [R1+0x4d0] ;  /* 0x0004d00001117983 */ /* 0x0043680000300800 */
        /* <DEDUP_REMOVED lines=9> */
[----:B------:R3:W-:Y:S01]  /*6400*/  STL [R1+0x26c], R20 ;  /* 0x00026c1401007387 */ /* 0x0007e20000100800 */
[----:B--2---:R-:W-:-:S01]  /*6410*/  FADD R21, RZ, R15 ;  /* 0x0000000fff157221 */ /* 0x004fc20000000000 */
[----:B------:R-:W-:Y:S01]  /*6420*/  FADD R15, RZ, R13 ;  /* 0x0000000dff0f7221 */ /* 0x000fe20000000000 */
[----:B---3--:R-:W-:-:S01]  /*6430*/  FADD R20, RZ, R14 ;  /* 0x0000000eff147221 */ /* 0x008fc20000000000 */
[----:B------:R-:W-:Y:S01]  /*6440*/  FADD R14, RZ, R12 ;  /* 0x0000000cff0e7221 */ /* 0x000fe20000000000 */
[----:B------:R-:W-:-:S01]  /*6450*/  FADD R13, RZ, R11 ;  /* 0x0000000bff0d7221 */ /* 0x000fc20000000000 */
[----:B------:R-:W-:Y:S01]  /*6460*/  STL [R1+0x270], R21 ;  /* 0x0002701501007387 */ /* 0x000fe20000100800 */
[----:B------:R-:W-:-:S01]  /*6470*/  FADD R12, RZ, R10 ;  /* 0x0000000aff0c7221 */ /* 0x000fc20000000000 */
[----:B------:R-:W-:Y:S01]  /*6480*/  FADD R11, RZ, R9 ;  /* 0x00000009ff0b7221 */ /* 0x000fe20000000000 */
[----:B------:R-:W-:-:S01]  /*6490*/  FADD R10, RZ, R8 ;  /* 0x00000008ff0a7221 */ /* 0x000fc20000000000 */
[----:B------:R-:W-:Y:S01]  /*64a0*/  STL [R1+0x274], R20 ;  /* 0x0002741401007387 */ /* 0x000fe20000100800 */
[----:B------:R-:W-:-:S01]  /*64b0*/  FADD R9, RZ, R7 ;  /* 0x00000007ff097221 */ /* 0x000fc20000000000 */
[----:B------:R-:W-:-:S02]  /*64c0*/  FADD R8, RZ, R4 ;  /* 0x00000004ff087221 */ /* 0x000fc40000000000 */
[----:B------:R-:W-:Y:S01]  /*64d0*/  STL [R1+0x278], R15 ;  /* 0x0002780f01007387 */ /* 0x000fe20000100800 */
[----:B------:R-:W-:-:S03]  /*64e0*/  FADD R7, RZ, R3 ;  /* 0x00000003ff077221 */ /* 0x000fc60000000000 */
[----:B------:R-:W-:Y:S01]  /*64f0*/  STL [R1+0x27c], R14 ;  /* 0x00027c0e01007387 */ /* 0x000fe20000100800 */
[----:B------:R-:W-:-:S03]  /*6500*/  FADD R4, RZ, R0 ;  /* 0x00000000ff047221 */ /* 0x000fc60000000000 */
[----:B------:R-:W-:Y:S01]  /*6510*/  STL [R1+0x280], R13 ;  /* 0x0002800d01007387 */ /* 0x000fe20000100800 */
[----:B------:R-:W-:-:S03]  /*6520*/  FADD R3, RZ, R24 ;  /* 0x00000018ff037221 */ /* 0x000fc60000000000 */
[----:B------:R-:W-:Y:S01]  /*6530*/  STL [R1+0x284], R12 ;  /* 0x0002840c01007387 */ /* 0x000fe20000100800 */
[----:B------:R-:W-:-:S03]  /*6540*/  FADD R0, RZ, R25 ;  /* 0x00000019ff007221 */ /* 0x000fc60000000000 */
[----:B------:R-:W-:Y:S04]  /*6550*/  STL [R1+0x288], R11 ;  /* 0x0002880b01007387 */ /* 0x000fe80000100800 */
[----:B------:R-:W-:Y:S04]  /*6560*/  STL [R1+0x28c], R10 ;  /* 0x00028c0a01007387 */ /* 0x000fe80000100800 */
[----:B------:R-:W-:Y:S04]  /*6570*/  STL [R1+0x290], R9 ;  /* 0x0002900901007387 */ /* 0x000fe80000100800 */
[----:B------:R-:W-:Y:S04]  /*6580*/  STL [R1+0x294], R8 ;  /* 0x0002940801007387 */ /* 0x000fe80000100800 */
[----:B------:R-:W-:Y:S04]  /*6590*/  STL [R1+0x298], R7 ;  /* 0x0002980701007387 */ /* 0x000fe80000100800 */
[----:B------:R2:W-:Y:S04]  /*65a0*/  STL [R1+0x29c], R4 ;  /* 0x00029c0401007387 */ /* 0x0005e80000100800 */
[----:B------:R3:W-:Y:S04]  /*65b0*/  STL [R1+0x2a0], R3 ;  /* 0x0002a00301007387 */ /* 0x0007e80000100800 */
[----:B------:R1:W-:Y:S01]  /*65c0*/  STL [R1+0x2a4], R0 ;  /* 0x0002a40001007387 */ /* 0x0003e20000100800 */
[----:B--2---:R-:W-:-:S01]  /*65d0*/  FADD R4, RZ, R26 ;  /* 0x0000001aff047221 */ /* 0x004fc20000000000 */
[----:B---3--:R-:W-:-:S04]  /*65e0*/  FADD R3, RZ, R27 ;  /* 0x0000001bff037221 */ /* 0x008fc80000000000 */
[----:B------:R2:W-:Y:S01]  /*65f0*/  STL [R1+0x2a8], R4 ;  /* 0x0002a80401007387 */ /* 0x0005e20000100800 */
[----:B-1----:R-:W-:-:S03]  /*6600*/  FADD R0, RZ, R28 ;  /* 0x0000001cff007221 */ /* 0x002fc60000000000 */
[----:B------:R1:W-:Y:S04]  /*6610*/  STL [R1+0x2ac], R3 ;  /* 0x0002ac0301007387 */ /* 0x0003e80000100800 */
[----:B------:R3:W-:Y:S01]  /*6620*/  STL [R1+0x2b0], R0 ;  /* 0x0002b00001007387 */ /* 0x0007e20000100800 */
[----:B--2---:R-:W-:-:S01]  /*6630*/  FADD R4, RZ, R29 ;  /* 0x0000001dff047221 */ /* 0x004fc20000000000 */
[----:B-1----:R-:W-:-:S04]  /*6640*/  FADD R3, RZ, R30 ;  /* 0x0000001eff037221 */ /* 0x002fc80000000000 */
[----:B------:R1:W-:Y:S01]  /*6650*/  STL [R1+0x2b4], R4 ;  /* 0x0002b40401007387 */ /* 0x0003e20000100800 */
[----:B---3--:R-:W-:-:S03]  /*6660*/  FADD R0, RZ, R31 ;  /* 0x0000001fff007221 */ /* 0x008fc60000000000 */
[----:B------:R2:W-:Y:S04]  /*6670*/  STL [R1+0x2b8], R3 ;  /* 0x0002b80301007387 */ /* 0x0005e80000100800 */
[----:B------:R3:W-:Y:S01]  /*6680*/  STL [R1+0x2bc], R0 ;  /* 0x0002bc0001007387 */ /* 0x0007e20000100800 */
[----:B-1----:R-:W-:-:S01]  /*6690*/  FADD R4, RZ, R32 ;  /* 0x00000020ff047221 */ /* 0x002fc20000000000 */
[----:B--2---:R-:W-:-:S04]  /*66a0*/  FADD R3, RZ, R33 ;  /* 0x00000021ff037221 */ /* 0x004fc80000000000 */
        /* <DEDUP_REMOVED lines=199> */
[----:B----4-:R-:W-:-:S03]  /*7320*/  FADD R0, RZ, R133 ;  /* 0x00000085ff007221 */ /* 0x010fc60000000000 */
        /* <DEDUP_REMOVED lines=38> */
[----:B------:R-:W-:-:S05]  /*7590*/  UMOV UR5, URZ ;  /* 0x0000003f00057c82 */ /* 0x000fca0008000000 */
.L_x_21:
[----:B------:R-:W-:-:S04]  /*75a0*/  UIADD3 UR13, UR4, 0x1, URZ ;  /* 0x00000001040d7890 */ /* 0x000fc8000fffe03f */
[----:B------:R-:W-:-:S04]  /*75b0*/  UISETP.NE.AND UP0, UPT, UR13, 0x6, UPT ;  /* 0x000000060d00788c */ /* 0x000fc8000bf05270 */
[----:B------:R-:W-:Y:S02]  /*75c0*/  USEL UR7, URZ, 0x1, UP0 ;  /* 0x000000013f077887 */ /* 0x000fe40008000000 */
[----:B------:R-:W-:Y:S02]  /*75d0*/  USEL UR13, UR13, URZ, UP0 ;  /* 0x0000003f0d0d7287 */ /* 0x000fe40008000000 */
[----:B------:R-:W-:-:S06]  /*75e0*/  ULOP3.LUT UR7, UR36, UR7, URZ, 0x3c, !UPT ;  /* 0x0000000724077292 */ /* 0x000fcc000f8e3c3f */
[----:B----4-:R-:W-:Y:S01]  /*75f0*/  MOV R0, UR7 ;  /* 0x0000000700007c02 */ /* 0x010fe20008000f00 */
[----:B------:R-:W-:-:S06]  /*7600*/  UMOV UR7, 0x1 ;  /* 0x0000000100077882 */ /* 0x000fcc0000000000 */
.L_x_16:
[----:B------:R-:W-:-:S04]  /*7610*/  UISETP.LT.AND UP0, UPT, UR39, 0x1, UPT ;  /* 0x000000012700788c */ /* 0x000fc8000bf01270 */
[----:B------:R-:W-:-:S04]  /*7620*/  USEL UR8, UR39, 0x1, UP0 ;  /* 0x0000000127087887 */ /* 0x000fc80008000000 */
[----:B------:R-:W-:-:S04]  /*7630*/  UIADD3 UR8, UR39, -UR8, URZ ;  /* 0x8000000827087290 */ /* 0x000fc8000fffe03f */
[----:B------:R-:W-:-:S06]  /*7640*/  UISETP.GE.AND UP0, UPT, UR8, 0x1, UPT ;  /* 0x000000010800788c */ /* 0x000fcc000bf06270 */
[----:B------:R-:W-:-:S13]  /*7650*/  PLOP3.LUT P0, PT, PT, PT, UP0, 0x80, 0x0 ;  /* 0x000000000000781c */ /* 0x000fda0003f0f008 */
[----:B------:R-:W-:Y:S05]  /*7660*/  @!P0 BRA `(.L_x_22) ;  /* 0x0000005c00e48947 */ /* 0x000fea0003800000 */
[----:B------:R-:W-:Y:S01]  /*7670*/  MOV R3, UR8 ;  /* 0x0000000800037c02 */ /* 0x000fe20008000f00 */
[----:B------:R-:W-:Y:S01]  /*7680*/  UMOV UR14, UR4 ;  /* 0x00000004000e7c82 */ /* 0x000fe20008000000 */
[----:B------:R-:W-:-:S05]  /*7690*/  ULDC UR15, c[0x0][0x50c] ;  /* 0x00014300000f7ab9 */ /* 0x000fca0000000800 */
.L_x_30:
[----:B------:R-:W3:Y:S02]  /*76a0*/  LDL R4, [R1+0x4a0] ;  /* 0x0004a00001047983 */ /* 0x000ee40000100800 */
[----:B---3--:R-:W-:-:S13]  /*76b0*/  ISETP.NE.AND P1, PT, R4, 0x3, PT ;  /* 0x000000030400780c */ /* 0x008fda0003f25270 */
[----:B------:R-:W-:Y:S05]  /*76c0*/  @!P1 BRA `(.L_x_23) ;  /* 0x0000000000049947 */ /* 0x000fea0003800000 */
[----:B------:R-:W-:Y:S01]  /*76d0*/  BPT.TRAP 0x1 ;  /* 0x000000040000795c */ /* 0x000fe20000300000 */
.L_x_23:
[----:B------:R-:W-:Y:S01]  /*76e0*/  ULEA UR8, UR13, UR42, 0x3 ;  /* 0x0000002a0d087291 */ /* 0x000fe2000f8e183f */
[----:B------:R-:W-:-:S08]  /*76f0*/  SHF.L.U32 R4, R0, 0x1f, RZ ;  /* 0x0000001f00047819 */ /* 0x000fd000000006ff */
[----:B------:R3:W4:Y:S01]  /*7700*/  SYNCS.PHASECHK.TRANS64.TRYWAIT P0, [UR8], R4 ;  /* 0x00000004ff0075a7 */ /* 0x0007220008000148 */
[----:B------:R-:W-:Y:S05]  /*7710*/  @!P1 BRA `(.L_x_24) ;  /* 0x0000000000049947 */ /* 0x000fea0003800000 */
[----:B------:R-:W-:Y:S01]  /*7720*/  BPT.TRAP 0x1 ;  /* 0x000000040000795c */ /* 0x000fe20000300000 */
.L_x_24:
[----:B----4-:R-:W-:Y:S05]  /*7730*/  @P0 BRA `(.L_x_25) ;  /* 0x0000000000080947 */ /* 0x010fea0003800000 */
[----:B------:R-:W4:Y:S02]  /*7740*/  SYNCS.PHASECHK.TRANS64.TRYWAIT P0, [UR8], R4 ;  /* 0x00000004ff0075a7 */ /* 0x000f240008000148 */
[----:B----4-:R-:W-:Y:S05]  /*7750*/  @!P0 BRA `(.L_x_26) ;  /* 0x0000031800388947 */ /* 0x010fea0003800000 */
.L_x_25:
        /* <DEDUP_REMOVED lines=64> */
[----:B-1----:R-:W2:Y:S04]  /*7b60*/  LDL.LU.64 R108, [R1] ;  /* 0x00000000016c7983 */ /* 0x002ea80000300a00 */
[----:B------:R-:W2:Y:S04]  /*7b70*/  LDL.LU.64 R110, [R1+0x8] ;  /* 0x00000800016e7983 */ /* 0x000ea80000300a00 */
        /* <DEDUP_REMOVED lines=61> */
[----:B------:R-:W2:Y:S01]  /*7f50*/  LDL.LU.64 R234, [R1+0x1f8] ;  /* 0x0001f80001ea7983 */ /* 0x000ea20000300a00 */
[----:B------:R-:W-:-:S02]  /*7f60*/  UIADD3 UR8, UR42, 0x1e200, URZ ;  /* 0x0001e2002a087890 */ /* 0x000fc4000fffe03f */
[----:B------:R-:W-:Y:S02]  /*7f70*/  UISETP.NE.AND UP0, UPT, UR6, URZ, UPT ;  /* 0x0000003f0600728c */ /* 0x000fe4000bf05270 */
[----:B------:R-:W-:Y:S02]  /*7f80*/  USHF.R.U32.HI UR8, URZ, 0x4, UR8 ;  /* 0x000000043f087899 */ /* 0x000fe40008011608 */
[----:B------:R-:W-:Y:S02]  /*7f90*/  USEL UR7, UR7, URZ, !UP0 ;  /* 0x0000003f07077287 */ /* 0x000fe4000c000000 */
[----:B------:R-:W-:Y:S02]  /*7fa0*/  ULOP3.LUT UR8, UR8, 0x3fff, URZ, 0xc0, !UPT ;  /* 0x00003fff08087892 */ /* 0x000fe4000f8ec03f */
[----:B------:R-:W-:Y:S02]  /*7fb0*/  UISETP.NE.U32.AND UP0, UPT, UR7, URZ, UPT ;  /* 0x0000003f0700728c */ /* 0x000fe4000bf05070 */
[----:B------:R-:W-:-:S02]  /*7fc0*/  ULOP3.LUT UR6, UR12, 0x10000, URZ, 0xfc, !UPT ;  /* 0x000100000c067892 */ /* 0x000fc4000f8efc3f */
[----:B------:R-:W-:Y:S02]  /*7fd0*/  ULOP3.LUT UR7, UR8, 0x10000, URZ, 0xfc, !UPT ;  /* 0x0001000008077892 */ /* 0x000fe4000f8efc3f */
[----:B------:R-:W-:Y:S02]  /*7fe0*/  ULEA UR6, UR13, UR6, 0xa ;  /* 0x000000060d067291 */ /* 0x000fe4000f8e503f */
[----:B------:R-:W-:Y:S01]  /*7ff0*/  ULEA UR7, UR13, UR7, 0xa ;  /* 0x000000070d077291 */ /* 0x000fe2000f8e503f */
[----:B------:R-:W-:Y:S01]  /*8000*/  UMOV UR9, 0x80000020 ;  /* 0x8000002000097882 */ /* 0x000fe20000000000 */
[----:B------:R-:W-:-:S03]  /*8010*/  UMOV UR11, 0x80000020 ;  /* 0x80000020000b7882 */ /* 0x000fc60000000000 */
[----:B------:R-:W-:Y:S02]  /*8020*/  UMOV UR8, UR6 ;  /* 0x0000000600087c82 */ /* 0x000fe40008000000 */
[----:B------:R-:W-:Y:S01]  /*8030*/  UMOV UR10, UR7 ;  /* 0x00000007000a7c82 */ /* 0x000fe20008000000 */
[----:B--2---:R-:W-:-:S06]  /*8040*/  WARPGROUP.ARRIVE ;  /* 0x00000000000079c5 */ /* 0x004fcc0000000000 */
[----:B------:R-:W-:Y:S03]  /*8050*/  QGMMA.64x256x32.F32.E4M3.E4M3 R108, gdesc[UR8], R108, UP0, gsb0 ;  /* 0x03e00000086c79f3 */ /* 0x000fe6000b80086c */
        /* <DEDUP_REMOVED lines=65> */
[----:B-1----:R-:W2:Y:S04]  /*8470*/  LDL.LU.64 R234, [R1+0x8b8] ;  /* 0x0008b80001ea7983 */ /* 0x002ea80000300a00 */
[----:B------:R-:W3:Y:S04]  /*8480*/  LDL.LU.64 R232, [R1+0x8b0] ;  /* 0x0008b00001e87983 */ /* 0x000ee80000300a00 */
        /* <DEDUP_REMOVED lines=62> */
[----:B------:R-:W-:Y:S01]  /*8870*/  UIADD3 UR8, UR6, 0x200, URZ ;  /* 0x0000020006087890 */ /* 0x000fe2000fffe03f */
[----:B------:R-:W-:-:S02]  /*8880*/  UMOV UR9, 0x80000020 ;  /* 0x8000002000097882 */ /* 0x000fc40000000000 */
[----:B--2---:R-:W-:Y:S04]  /*8890*/  STL.64 [R1+0x6b8], R234 ;  /* 0x0006b8ea01007387 */ /* 0x004fe80000100a00 */
[----:B---3--:R-:W-:Y:S04]  /*88a0*/  STL.64 [R1+0x6b0], R232 ;  /* 0x0006b0e801007387 */ /* 0x008fe80000100a00 */
[----:B----4-:R-:W-:Y:S04]  /*88b0*/  STL.64 [R1+0x6a8], R230 ;  /* 0x0006a8e601007387 */ /* 0x010fe80000100a00 */
        /* <DEDUP_REMOVED lines=38> */
[----:B------:R-:W-:Y:S01]  /*8b20*/  STL.64 [R1+0x570], R152 ;  /* 0x0005709801007387 */ /* 0x000fe20000100a00 */
[----:B------:R-:W-:-:S06]  /*8b30*/  WARPGROUP.ARRIVE ;  /* 0x00000000000079c5 */ /* 0x000fcc0000000000 */
[----:B------:R-:W-:Y:S03]  /*8b40*/  QGMMA.64x256x32.F32.E4M3.E4M3 R24, gdesc[UR8], R24, UP0, gsb0 ;  /* 0x03e00000081879f3 */ /* 0x000fe6000b800818 */
        /* <DEDUP_REMOVED lines=88> */
[----:B------:R-:W-:Y:S01]  /*90d0*/  UIADD3 UR10, UR7, 0x2, URZ ;  /* 0x00000002070a7890 */ /* 0x000fe2000fffe03f */
[----:B------:R-:W-:Y:S01]  /*90e0*/  UMOV UR9, 0x80000020 ;  /* 0x8000002000097882 */ /* 0x000fe20000000000 */
[----:B------:R-:W-:Y:S01]  /*90f0*/  UMOV UR11, 0x80000020 ;  /* 0x80000020000b7882 */ /* 0x000fe20000000000 */
[----:B--2---:R-:W-:-:S06]  /*9100*/  WARPGROUP.ARRIVE ;  /* 0x00000000000079c5 */ /* 0x004fcc0000000000 */
[----:B------:R-:W-:Y:S03]  /*9110*/  QGMMA.64x256x32.F32.E4M3.E4M3 R108, gdesc[UR8], R108, gsb0 ;  /* 0x03e00000086c79f3 */ /* 0x000fe6000800086c */
[----:B------:R-:W-:Y:S02]  /*9120*/  WARPGROUP.DEPBAR.LE gsb0, 0x0 ;  /* 0x00008000000079c5 */ /* 0x000fe40000010000 */
[----:B------:R-:W-:Y:S01]  /*9130*/  STL.64 [R1], R108 ;  /* 0x0000006c01007387 */ /* 0x000fe20000100a00 */
[----:B------:R-:W-:Y:S02]  /*9140*/  MOV R13, R234 ;  /* 0x000000ea000d7202 */ /* 0x000fe40000000f00 */
        /* <DEDUP_REMOVED lines=74> */
[----:B-1----:R1:W5:Y:S04]  /*95f0*/  LDL.LU.64 R234, [R1+0x6b8] ;  /* 0x0006b80001ea7983 */ /* 0x0023680000300a00 */
[----:B------:R1:W5:Y:S04]  /*9600*/  LDL.LU.64 R232, [R1+0x6b0] ;  /* 0x0006b00001e87983 */ /* 0x0003680000300a00 */
        /* <DEDUP_REMOVED lines=62> */
[----:B------:R-:W-:Y:S01]  /*99f0*/  UIADD3 UR8, UR6, 0x202, URZ ;  /* 0x0000020206087890 */ /* 0x000fe2000fffe03f */
[----:B------:R-:W-:Y:S01]  /*9a00*/  UMOV UR9, 0x80000020 ;  /* 0x8000002000097882 */ /* 0x000fe20000000000 */
[----:B------:R-:W-:-:S04]  /*9a10*/  UIADD3 UR5, UR5, 0x2, URZ ;  /* 0x0000000205057890 */ /* 0x000fc8000fffe03f */
[----:B------:R-:W-:-:S04]  /*9a20*/  UISETP.NE.AND UP0, UPT, UR5, UR15, UPT ;  /* 0x0000000f0500728c */ /* 0x000fc8000bf05270 */
[----:B------:R-:W-:-:S06]  /*9a30*/  USEL UR6, URZ, 0x1, UP0 ;  /* 0x000000013f067887 */ /* 0x000fcc0008000000 */
[----:B------:R-:W-:Y:S01]  /*9a40*/  ISETP.NE.AND P0, PT, RZ, UR6, PT ;  /* 0x00000006ff007c0c */ /* 0x000fe2000bf05270 */
[----:B--2---:R-:W-:-:S06]  /*9a50*/  WARPGROUP.ARRIVE ;  /* 0x00000000000079c5 */ /* 0x004fcc0000000000 */
[----:B------:R-:W-:Y:S03]  /*9a60*/  QGMMA.64x256x32.F32.E4M3.E4M3 R24, gdesc[UR8], R24, gsb0 ;  /* 0x03e00000081879f3 */ /* 0x000fe60008000818 */
[----:B------:R-:W-:-:S03]  /*9a70*/  WARPGROUP.DEPBAR.LE gsb0, 0x0 ;  /* 0x00008000000079c5 */ /* 0x000fc60000010000 */
[----:B-1----:R-:W-:Y:S05]  /*9a80*/  @!P0 BRA `(.L_x_27) ;  /* 0x0000003800848947 */ /* 0x002fea0003800000 */
[----:B------:R1:W-:Y:S04]  /*9a90*/  STL [R1+0x674], R51 ;  /* 0x0006743301007387 */ /* 0x0003e80000100800 */
[----:B-1----:R-:W2:Y:S04]  /*9aa0*/  LDL R51, [R1] ;  /* 0x0000000001337983 */ /* 0x002ea80000100800 */
[----:B------:R1:W-:Y:S04]  /*9ab0*/  STL [R1+0x670], R52 ;  /* 0x0006703401007387 */ /* 0x0003e80000100800 */
[----:B-1----:R-:W3:Y:S04]  /*9ac0*/  LDL R52, [R1+0x4] ;  /* 0x0000040001347983 */ /* 0x002ee80000100800 */
        /* <DEDUP_REMOVED lines=161> */
[----:B-1----:R-:W4:Y:S04]  /*a4e0*/  LDL.LU R133, [R1+0x214] ;  /* 0x0002140001857983 */ /* 0x002f280000300800 */
        /* <DEDUP_REMOVED lines=33> */
[----:B-1----:R-:W4:Y:S04]  /*a700*/  LDL.LU R150, [R1+0x200] ;  /* 0x0002000001967983 */ /* 0x002f280000300800 */
        /* <DEDUP_REMOVED lines=19> */
[----:B-1----:R-:W4:Y:S01]  /*a840*/  LDL R0, [R1+0x144] ;  /* 0x0001440001007983 */ /* 0x002f220000100800 */
[----:B--2---:R-:W-:-:S01]  /*a850*/  FADD R22, R51, R22 ;  /* 0x0000001633167221 */ /* 0x004fc20000000000 */
[----:B---3--:R-:W-:Y:S01]  /*a860*/  FADD R23, R52, R23 ;  /* 0x0000001734177221 */ /* 0x008fe20000000000 */
[----:B----4-:R-:W-:-:S01]  /*a870*/  FADD R152, R53, R152 ;  /* 0x0000009835987221 */ /* 0x010fc20000000000 */
[----:B------:R-:W2:Y:S01]  /*a880*/  LDL.LU R51, [R1+0x674] ;  /* 0x0006740001337983 */ /* 0x000ea20000300800 */
[----:B------:R-:W-:-:S01]  /*a890*/  FADD R153, R54, R153 ;  /* 0x0000009936997221 */ /* 0x000fc20000000000 */
[----:B------:R-:W-:-:S02]  /*a8a0*/  FADD R154, R55, R154 ;  /* 0x0000009a379a7221 */ /* 0x000fc40000000000 */
[----:B------:R-:W3:Y:S01]  /*a8b0*/  LDL.LU R52, [R1+0x670] ;  /* 0x0006700001347983 */ /* 0x000ee20000300800 */
[----:B------:R-:W-:-:S03]  /*a8c0*/  FADD R155, R56, R155 ;  /* 0x0000009b389b7221 */ /* 0x000fc60000000000 */
[----:B------:R-:W4:Y:S01]  /*a8d0*/  LDL.LU R53, [R1+0x66c] ;  /* 0x00066c0001357983 */ /* 0x000f220000300800 */
        /* <DEDUP_REMOVED lines=142> */
[----:B------:R-:W-:-:S01]  /*b1c0*/  FADD R227, R128, R227 ;  /* 0x000000e380e37221 */ /* 0x000fc20000000000 */
[----:B------:R-:W-:Y:S02]  /*b1d0*/  FADD R150, R18, R150 ;  /* 0x0000009612967221 */ /* 0x000fe40000000000 */
[----:B------:R-:W4:Y:S01]  /*b1e0*/  LDL.LU R125, [R1+0x54c] ;  /* 0x00054c00017d7983 */ /* 0x000f220000300800 */
[----:B------:R-:W-:-:S01]  /*b1f0*/  FADD R228, R129, R228 ;  /* 0x000000e481e47221 */ /* 0x000fc20000000000 */
[----:B------:R-:W-:Y:S02]  /*b200*/  FADD R148, R149, R148 ;  /* 0x0000009495947221 */ /* 0x000fe40000000000 */
[----:B------:R-:W4:Y:S01]  /*b210*/  LDL.LU R126, [R1+0x548] ;  /* 0x00054800017e7983 */ /* 0x000f220000300800 */
[----:B------:R-:W-:-:S03]  /*b220*/  FADD R229, R130, R229 ;  /* 0x000000e582e57221 */ /* 0x000fc60000000000 */
[----:B------:R-:W4:Y:S01]  /*b230*/  LDL.LU R127, [R1+0x544] ;  /* 0x00054400017f7983 */ /* 0x000f220000300800 */
[----:B------:R-:W-:-:S01]  /*b240*/  FADD R230, R131, R230 ;  /* 0x000000e683e67221 */ /* 0x000fc20000000000 */
[----:B------:R-:W-:Y:S02]  /*b250*/  FADD R145, R147, R145 ;  /* 0x0000009193917221 */ /* 0x000fe40000000000 */
        /* <DEDUP_REMOVED lines=9> */
[----:B------:R-:W-:Y:S01]  /*b2f0*/  FADD R236, R16, R236 ;  /* 0x000000ec10ec7221 */ /* 0x000fe20000000000 */
[----:B------:R-:W-:-:S01]  /*b300*/  FADD R235, R6, R235 ;  /* 0x000000eb06eb7221 */ /* 0x000fc20000000000 */
[----:B------:R-:W-:Y:S01]  /*b310*/  STL [R1+0x200], R150 ;  /* 0x0002009601007387 */ /* 0x000fe20000100800 */
[----:B------:R-:W-:-:S01]  /*b320*/  FADD R234, R5, R234 ;  /* 0x000000ea05ea7221 */ /* 0x000fc20000000000 */
[----:B------:R-:W-:Y:S01]  /*b330*/  FADD R231, R0, R231 ;  /* 0x000000e700e77221 */ /* 0x000fe20000000000 */
[----:B------:R-:W-:-:S01]  /*b340*/  FADD R232, R2, R232 ;  /* 0x000000e802e87221 */ /* 0x000fc20000000000 */
[----:B------:R-:W-:Y:S04]  /*b350*/  STL [R1+0x204], R148 ;  /* 0x0002049401007387 */ /* 0x000fe80000100800 */
[----:B------:R-:W2:Y:S04]  /*b360*/  LDL.LU R3, [R1+0x238] ;  /* 0x0002380001037983 */ /* 0x000ea80000300800 */
[----:B------:R-:W-:Y:S04]  /*b370*/  STL [R1+0x208], R145 ;  /* 0x0002089101007387 */ /* 0x000fe80000100800 */
[----:B------:R-:W-:Y:S04]  /*b380*/  STL [R1+0x20c], R141 ;  /* 0x00020c8d01007387 */ /* 0x000fe80000100800 */
[----:B------:R1:W-:Y:S04]  /*b390*/  STL [R1+0x214], R133 ;  /* 0x0002148501007387 */ /* 0x0003e80000100800 */
[----:B------:R3:W-:Y:S04]  /*b3a0*/  STL [R1+0x210], R137 ;  /* 0x0002108901007387 */ /* 0x0007e80000100800 */
[----:B-1----:R-:W4:Y:S04]  /*b3b0*/  LDL.LU R133, [R1+0x218] ;  /* 0x0002180001857983 */ /* 0x002f280000300800 */
[----:B------:R-:W4:Y:S04]  /*b3c0*/  LDL.LU R135, [R1+0x21c] ;  /* 0x00021c0001877983 */ /* 0x000f280000300800 */
[----:B---3--:R-:W3:Y:S04]  /*b3d0*/  LDL.LU R137, [R1+0x220] ;  /* 0x0002200001897983 */ /* 0x008ee80000300800 */
[----:B------:R-:W3:Y:S04]  /*b3e0*/  LDL.LU R18, [R1+0x224] ;  /* 0x0002240001127983 */ /* 0x000ee80000300800 */
[----:B------:R-:W3:Y:S04]  /*b3f0*/  LDL.LU R17, [R1+0x228] ;  /* 0x0002280001117983 */ /* 0x000ee80000300800 */
[----:B------:R-:W3:Y:S04]  /*b400*/  LDL.LU R16, [R1+0x22c] ;  /* 0x00022c0001107983 */ /* 0x000ee80000300800 */
[----:B------:R-:W3:Y:S04]  /*b410*/  LDL.LU R6, [R1+0x230] ;  /* 0x0002300001067983 */ /* 0x000ee80000300800 */
[----:B------:R-:W3:Y:S04]  /*b420*/  LDL.LU R5, [R1+0x234] ;  /* 0x0002340001057983 */ /* 0x000ee80000300800 */
[----:B------:R-:W3:Y:S04]  /*b430*/  LDL.LU R0, [R1+0x23c] ;  /* 0x00023c0001007983 */ /* 0x000ee80000300800 */
[----:B------:R-:W3:Y:S04]  /*b440*/  LDL.LU R2, [R1+0x240] ;  /* 0x0002400001027983 */ /* 0x000ee80000300800 */
[----:B------:R-:W3:Y:S04]  /*b450*/  LDL R150, [R1+0x1a4] ;  /* 0x0001a40001967983 */ /* 0x000ee80000100800 */
[----:B------:R-:W3:Y:S04]  /*b460*/  LDL R148, [R1+0x1a8] ;  /* 0x0001a80001947983 */ /* 0x000ee80000100800 */
[----:B------:R-:W3:Y:S04]  /*b470*/  LDL R139, [R1+0x1ac] ;  /* 0x0001ac00018b7983 */ /* 0x000ee80000100800 */
[----:B------:R-:W3:Y:S04]  /*b480*/  LDL R141, [R1+0x1b0] ;  /* 0x0001b000018d7983 */ /* 0x000ee80000100800 */
[----:B------:R-:W3:Y:S04]  /*b490*/  LDL R143, [R1+0x1b4] ;  /* 0x0001b400018f7983 */ /* 0x000ee80000100800 */
[----:B------:R-:W3:Y:S04]  /*b4a0*/  LDL R145, [R1+0x1b8] ;  /* 0x0001b80001917983 */ /* 0x000ee80000100800 */
[----:B------:R-:W3:Y:S04]  /*b4b0*/  LDL R147, [R1+0x1bc] ;  /* 0x0001bc0001937983 */ /* 0x000ee80000100800 */
[----:B------:R-:W3:Y:S01]  /*b4c0*/  LDL R149, [R1+0x1c0] ;  /* 0x0001c00001957983 */ /* 0x000ee20000100800 */
[----:B--2---:R-:W-:-:S01]  /*b4d0*/  FADD R3, R142, R3 ;  /* 0x000000038e037221 */ /* 0x004fc20000000000 */
[----:B----4-:R-:W-:-:S02]  /*b4e0*/  FADD R133, R132, R133 ;  /* 0x0000008584857221 */ /* 0x010fc40000000000 */
[----:B------:R-:W2:Y:S01]  /*b4f0*/  LDL.LU R132, [R1+0x530] ;  /* 0x0005300001847983 */ /* 0x000ea20000300800 */
[----:B------:R-:W-:-:S03]  /*b500*/  FADD R135, R134, R135 ;  /* 0x0000008786877221 */ /* 0x000fc60000000000 */
[----:B------:R1:W-:Y:S01]  /*b510*/  STL [R1+0x218], R133 ;  /* 0x0002188501007387 */ /* 0x0003e20000100800 */
[----:B---3--:R-:W-:-:S01]  /*b520*/  FADD R137, R136, R137 ;  /* 0x0000008988897221 */ /* 0x008fc20000000000 */
[----:B------:R-:W-:Y:S02]  /*b530*/  FADD R18, R138, R18 ;  /* 0x000000128a127221 */ /* 0x000fe40000000000 */
[----:B-1----:R-:W3:Y:S01]  /*b540*/  LDL.LU R133, [R1+0x52c] ;  /* 0x00052c0001857983 */ /* 0x002ee20000300800 */
[----:B------:R-:W-:-:S03]  /*b550*/  FADD R17, R19, R17 ;  /* 0x0000001113117221 */ /* 0x000fc60000000000 */
[----:B------:R-:W4:Y:S01]  /*b560*/  LDL.LU R134, [R1+0x528] ;  /* 0x0005280001867983 */ /* 0x000f220000300800 */
[----:B------:R-:W-:-:S03]  /*b570*/  FADD R16, R151, R16 ;  /* 0x0000001097107221 */ /* 0x000fc60000000000 */
[----:B------:R1:W-:Y:S01]  /*b580*/  STL [R1+0x21c], R135 ;  /* 0x00021c8701007387 */ /* 0x0003e20000100800 */
[----:B------:R-:W-:-:S01]  /*b590*/  FADD R6, R146, R6 ;  /* 0x0000000692067221 */ /* 0x000fc20000000000 */
[----:B------:R-:W-:Y:S02]  /*b5a0*/  FADD R5, R144, R5 ;  /* 0x0000000590057221 */ /* 0x000fe40000000000 */
[----:B-1----:R-:W4:Y:S04]  /*b5b0*/  LDL.LU R135, [R1+0x524] ;  /* 0x0005240001877983 */ /* 0x002f280000300800 */
[----:B------:R-:W4:Y:S04]  /*b5c0*/  LDL.LU R136, [R1+0x520] ;  /* 0x0005200001887983 */ /* 0x000f280000300800 */
[----:B------:R1:W-:Y:S01]  /*b5d0*/  STL [R1+0x220], R137 ;  /* 0x0002208901007387 */ /* 0x0003e20000100800 */
[----:B------:R-:W-:-:S03]  /*b5e0*/  FADD R0, R140, R0 ;  /* 0x000000008c007221 */ /* 0x000fc60000000000 */
[----:B-1----:R-:W4:Y:S04]  /*b5f0*/  LDL.LU R137, [R1+0x51c] ;  /* 0x00051c0001897983 */ /* 0x002f280000300800 */
[----:B------:R-:W4:Y:S04]  /*b600*/  LDL.LU R138, [R1+0x518] ;  /* 0x00051800018a7983 */ /* 0x000f280000300800 */
[----:B------:R-:W-:Y:S04]  /*b610*/  STL [R1+0x224], R18 ;  /* 0x0002241201007387 */ /* 0x000fe80000100800 */
[----:B------:R1:W-:Y:S04]  /*b620*/  STL [R1+0x228], R17 ;  /* 0x0002281101007387 */ /* 0x0003e80000100800 */
[----:B------:R-:W-:Y:S04]  /*b630*/  STL [R1+0x22c], R16 ;  /* 0x00022c1001007387 */ /* 0x000fe80000100800 */
[----:B------:R-:W2:Y:S04]  /*b640*/  LDL.LU R19, [R1+0x244] ;  /* 0x0002440001137983 */ /* 0x000ea80000300800 */
[----:B------:R-:W-:Y:S04]  /*b650*/  STL [R1+0x230], R6 ;  /* 0x0002300601007387 */ /* 0x000fe80000100800 */
[----:B-1----:R-:W3:Y:S04]  /*b660*/  LDL.LU R17, [R1+0x248] ;  /* 0x0002480001117983 */ /* 0x002ee80000300800 */
[----:B------:R-:W-:Y:S04]  /*b670*/  STL [R1+0x234], R5 ;  /* 0x0002340501007387 */ /* 0x000fe80000100800 */
[----:B------:R-:W-:Y:S04]  /*b680*/  STL [R1+0x238], R3 ;  /* 0x0002380301007387 */ /* 0x000fe80000100800 */
[----:B------:R1:W-:Y:S01]  /*b690*/  STL [R1+0x23c], R0 ;  /* 0x00023c0001007387 */ /* 0x0003e20000100800 */
[----:B------:R-:W-:-:S03]  /*b6a0*/  FADD R2, R12, R2 ;  /* 0x000000020c027221 */ /* 0x000fc60000000000 */
[----:B-1----:R-:W4:Y:S04]  /*b6b0*/  LDL.LU R0, [R1+0x27c] ;  /* 0x00027c0001007983 */ /* 0x002f280000300800 */
[----:B------:R-:W4:Y:S04]  /*b6c0*/  LDL.LU R140, [R1+0x24c] ;  /* 0x00024c00018c7983 */ /* 0x000f280000300800 */
[----:B------:R-:W4:Y:S04]  /*b6d0*/  LDL.LU R142, [R1+0x250] ;  /* 0x00025000018e7983 */ /* 0x000f280000300800 */
[----:B------:R-:W4:Y:S04]  /*b6e0*/  LDL.LU R144, [R1+0x254] ;  /* 0x0002540001907983 */ /* 0x000f280000300800 */
[----:B------:R1:W-:Y:S04]  /*b6f0*/  STL [R1+0x240], R2 ;  /* 0x0002400201007387 */ /* 0x0003e80000100800 */
[----:B------:R-:W4:Y:S04]  /*b700*/  LDL.LU R146, [R1+0x258] ;  /* 0x0002580001927983 */ /* 0x000f280000300800 */
[----:B------:R-:W4:Y:S04]  /*b710*/  LDL.LU R151, [R1+0x25c] ;  /* 0x00025c0001977983 */ /* 0x000f280000300800 */
[----:B------:R-:W4:Y:S04]  /*b720*/  LDL.LU R18, [R1+0x260] ;  /* 0x0002600001127983 */ /* 0x000f280000300800 */
[----:B------:R-:W4:Y:S04]  /*b730*/  LDL.LU R16, [R1+0x264] ;  /* 0x0002640001107983 */ /* 0x000f280000300800 */
[----:B------:R-:W4:Y:S04]  /*b740*/  LDL.LU R12, [R1+0x268] ;  /* 0x00026800010c7983 */ /* 0x000f280000300800 */
[----:B------:R-:W4:Y:S04]  /*b750*/  LDL.LU R6, [R1+0x26c] ;  /* 0x00026c0001067983 */ /* 0x000f280000300800 */
[----:B------:R-:W4:Y:S04]  /*b760*/  LDL.LU R5, [R1+0x270] ;  /* 0x0002700001057983 */ /* 0x000f280000300800 */
[----:B------:R-:W4:Y:S04]  /*b770*/  LDL.LU R3, [R1+0x274] ;  /* 0x0002740001037983 */ /* 0x000f280000300800 */
[----:B-1----:R-:W4:Y:S01]  /*b780*/  LDL.LU R2, [R1+0x278] ;  /* 0x0002780001027983 */ /* 0x002f220000300800 */
[----:B--2---:R-:W-:-:S03]  /*b790*/  FADD R19, R150, R19 ;  /* 0x0000001396137221 */ /* 0x004fc60000000000 */
[----:B------:R-:W2:Y:S01]  /*b7a0*/  LDL R150, [R1+0x1e4] ;  /* 0x0001e40001967983 */ /* 0x000ea20000100800 */
[----:B---3--:R-:W-:-:S03]  /*b7b0*/  FADD R17, R148, R17 ;  /* 0x0000001194117221 */ /* 0x008fc60000000000 */
[----:B------:R-:W3:Y:S04]  /*b7c0*/  LDL R148, [R1+0x1e0] ;  /* 0x0001e00001947983 */ /* 0x000ee80000100800 */
[----:B------:R1:W-:Y:S04]  /*b7d0*/  STL [R1+0x244], R19 ;  /* 0x0002441301007387 */ /* 0x0003e80000100800 */
[----:B-1----:R-:W2:Y:S04]  /*b7e0*/  LDL R19, [R1+0x1e8] ;  /* 0x0001e80001137983 */ /* 0x002ea80000100800 */
[----:B------:R1:W-:Y:S01]  /*b7f0*/  STL [R1+0x248], R17 ;  /* 0x0002481101007387 */ /* 0x0003e20000100800 */
[----:B----4-:R-:W-:-:S03]  /*b800*/  FADD R140, R139, R140 ;  /* 0x0000008c8b8c7221 */ /* 0x010fc60000000000 */
[----:B-1----:R-:W4:Y:S01]  /*b810*/  LDL R17, [R1+0x1ec] ;  /* 0x0001ec0001117983 */ /* 0x002f220000100800 */
[----:B------:R-:W-:-:S03]  /*b820*/  FADD R142, R141, R142 ;  /* 0x0000008e8d8e7221 */ /* 0x000fc60000000000 */
[----:B------:R-:W4:Y:S01]  /*b830*/  LDL.LU R139, [R1+0x514] ;  /* 0x00051400018b7983 */ /* 0x000f220000300800 */
[----:B------:R-:W-:-:S03]  /*b840*/  FADD R144, R143, R144 ;  /* 0x000000908f907221 */ /* 0x000fc60000000000 */
[----:B------:R1:W-:Y:S01]  /*b850*/  STL [R1+0x24c], R140 ;  /* 0x00024c8c01007387 */ /* 0x0003e20000100800 */
[----:B------:R-:W-:-:S03]  /*b860*/  FADD R146, R145, R146 ;  /* 0x0000009291927221 */ /* 0x000fc60000000000 */
[----:B-1----:R-:W4:Y:S04]  /*b870*/  LDL.LU R140, [R1+0x510] ;  /* 0x00051000018c7983 */ /* 0x002f280000300800 */
[----:B------:R-:W4:Y:S04]  /*b880*/  LDL.LU R141, [R1+0x50c] ;  /* 0x00050c00018d7983 */ /* 0x000f280000300800 */
[----:B------:R1:W-:Y:S01]  /*b890*/  STL [R1+0x250], R142 ;  /* 0x0002508e01007387 */ /* 0x0003e20000100800 */
[----:B------:R-:W-:-:S01]  /*b8a0*/  FADD R151, R147, R151 ;  /* 0x0000009793977221 */ /* 0x000fc20000000000 */
[----:B------:R-:W-:Y:S01]  /*b8b0*/  FADD R18, R149, R18 ;  /* 0x0000001295127221 */ /* 0x000fe20000000000 */
[----:B------:R-:W-:-:S01]  /*b8c0*/  FADD R16, R20, R16 ;  /* 0x0000001014107221 */ /* 0x000fc20000000000 */
[----:B------:R-:W-:Y:S01]  /*b8d0*/  FADD R12, R14, R12 ;  /* 0x0000000c0e0c7221 */ /* 0x000fe20000000000 */
[----:B-1----:R-:W4:Y:S04]  /*b8e0*/  LDL.LU R142, [R1+0x508] ;  /* 0x00050800018e7983 */ /* 0x002f280000300800 */
[----:B------:R-:W4:Y:S04]  /*b8f0*/  LDL.LU R143, [R1+0x504] ;  /* 0x00050400018f7983 */ /* 0x000f280000300800 */
[----:B------:R1:W-:Y:S01]  /*b900*/  STL [R1+0x254], R144 ;  /* 0x0002549001007387 */ /* 0x0003e20000100800 */
[----:B------:R-:W-:-:S01]  /*b910*/  FADD R6, R10, R6 ;  /* 0x000000060a067221 */ /* 0x000fc20000000000 */
[----:B------:R-:W-:-:S02]  /*b920*/  FADD R5, R9, R5 ;  /* 0x0000000509057221 */ /* 0x000fc40000000000 */
[----:B-1----:R-:W4:Y:S04]  /*b930*/  LDL.LU R144, [R1+0x500] ;  /* 0x0005000001907983 */ /* 0x002f280000300800 */
[----:B------:R-:W4:Y:S04]  /*b940*/  LDL.LU R145, [R1+0x4fc] ;  /* 0x0004fc0001917983 */ /* 0x000f280000300800 */
[----:B------:R1:W-:Y:S01]  /*b950*/  STL [R1+0x258], R146 ;  /* 0x0002589201007387 */ /* 0x0003e20000100800 */
[----:B------:R-:W-:-:S01]  /*b960*/  FADD R3, R8, R3 ;  /* 0x0000000308037221 */ /* 0x000fc20000000000 */
[----:B------:R-:W-:-:S02]  /*b970*/  FADD R2, R7, R2 ;  /* 0x0000000207027221 */ /* 0x000fc40000000000 */
[----:B-1----:R-:W4:Y:S04]  /*b980*/  LDL.LU R146, [R1+0x4f8] ;  /* 0x0004f80001927983 */ /* 0x002f280000300800 */
[----:B------:R-:W4:Y:S04]  /*b990*/  LDL.LU R147, [R1+0x4f4] ;  /* 0x0004f40001937983 */ /* 0x000f280000300800 */
[----:B------:R1:W-:Y:S04]  /*b9a0*/  STL [R1+0x25c], R151 ;  /* 0x00025c9701007387 */ /* 0x0003e80000100800 */
[----:B------:R1:W-:Y:S04]  /*b9b0*/  STL [R1+0x260], R18 ;  /* 0x0002601201007387 */ /* 0x0003e80000100800 */
[----:B------:R1:W-:Y:S04]  /*b9c0*/  STL [R1+0x264], R16 ;  /* 0x0002641001007387 */ /* 0x0003e80000100800 */
[----:B------:R1:W-:Y:S04]  /*b9d0*/  STL [R1+0x268], R12 ;  /* 0x0002680c01007387 */ /* 0x0003e80000100800 */
[----:B------:R1:W-:Y:S04]  /*b9e0*/  STL [R1+0x26c], R6 ;  /* 0x00026c0601007387 */ /* 0x0003e80000100800 */
[----:B------:R1:W-:Y:S01]  /*b9f0*/  STL [R1+0x270], R5 ;  /* 0x0002700501007387 */ /* 0x0003e20000100800 */
[----:B------:R-:W-:-:S03]  /*ba00*/  FADD R0, R4, R0 ;  /* 0x0000000004007221 */ /* 0x000fc60000000000 */
[----:B------:R-:W3:Y:S04]  /*ba10*/  LDL.LU R149, [R1+0x280] ;  /* 0x0002800001957983 */ /* 0x000ee80000300800 */
[----:B------:R1:W-:Y:S04]  /*ba20*/  STL [R1+0x274], R3 ;  /* 0x0002740301007387 */ /* 0x0003e80000100800 */
[----:B-1----:R-:W2:Y:S04]  /*ba30*/  LDL.LU R151, [R1+0x284] ;  /* 0x0002840001977983 */ /* 0x002ea80000300800 */
[----:B------:R1:W-:Y:S04]  /*ba40*/  STL [R1+0x278], R2 ;  /* 0x0002780201007387 */ /* 0x0003e80000100800 */
        /* <DEDUP_REMOVED lines=14> */
[----:B-1----:R-:W4:Y:S04]  /*bb30*/  LDL.LU R2, [R1+0x2bc] ;  /* 0x0002bc0001027983 */ /* 0x002f280000300800 */
[----:B------:R-:W4:Y:S01]  /*bb40*/  LDL.LU R0, [R1+0x2c0] ;  /* 0x0002c00001007983 */ /* 0x000f220000300800 */
[----:B---3--:R-:W-:-:S03]  /*bb50*/  FADD R149, R148, R149 ;  /* 0x0000009594957221 */ /* 0x008fc60000000000 */
[----:B------:R-:W3:Y:S04]  /*bb60*/  LDL.LU R148, [R1+0x4f0] ;  /* 0x0004f00001947983 */ /* 0x000ee80000300800 */
[----:B------:R1:W-:Y:S01]  /*bb70*/  STL [R1+0x280], R149 ;  /* 0x0002809501007387 */ /* 0x0003e20000100800 */
[----:B--2---:R-:W-:-:S03]  /*bb80*/  FADD R151, R150, R151 ;  /* 0x0000009796977221 */ /* 0x004fc60000000000 */
[----:B-1----:R-:W2:Y:S01]  /*bb90*/  LDL.LU R149, [R1+0x4ec] ;  /* 0x0004ec0001957983 */ /* 0x002ea20000300800 */
[----:B----4-:R-:W-:-:S03]  /*bba0*/  FADD R18, R19, R18 ;  /* 0x0000001213127221 */ /* 0x010fc60000000000 */
[----:B------:R-:W4:Y:S04]  /*bbb0*/  LDL.LU R150, [R1+0x4e8] ;  /* 0x0004e80001967983 */ /* 0x000f280000300800 */
[----:B------:R1:W-:Y:S01]  /*bbc0*/  STL [R1+0x284], R151 ;  /* 0x0002849701007387 */ /* 0x0003e20000100800 */
[----:B------:R-:W-:-:S01]  /*bbd0*/  FADD R16, R17, R16 ;  /* 0x0000001011107221 */ /* 0x000fc20000000000 */
[----:B------:R-:W-:Y:S02]  /*bbe0*/  FADD R20, R21, R20 ;  /* 0x0000001415147221 */ /* 0x000fe40000000000 */
[----:B-1----:R-:W4:Y:S01]  /*bbf0*/  LDL.LU R151, [R1+0x4e4] ;  /* 0x0004e40001977983 */ /* 0x002f220000300800 */
[----:B------:R-:W-:-:S03]  /*bc00*/  FADD R14, R15, R14 ;  /* 0x0000000e0f0e7221 */ /* 0x000fc60000000000 */
[----:B------:R1:W5:Y:S01]  /*bc10*/  LDL.LU R19, [R1+0x4e0] ;  /* 0x0004e00001137983 */ /* 0x0003620000300800 */
[----:B------:R-:W-:-:S03]  /*bc20*/  FADD R12, R13, R12 ;  /* 0x0000000c0d0c7221 */ /* 0x000fc60000000000 */
[----:B------:R1:W-:Y:S01]  /*bc30*/  STL [R1+0x288], R18 ;  /* 0x0002881201007387 */ /* 0x0003e20000100800 */
[----:B------:R-:W-:-:S01]  /*bc40*/  FADD R10, R11, R10 ;  /* 0x0000000a0b0a7221 */ /* 0x000fc20000000000 */
[----:B------:R-:W-:Y:S01]  /*bc50*/  FADD R9, R24, R9 ;  /* 0x0000000918097221 */ /* 0x000fe20000000000 */
[----:B------:R-:W-:-:S01]  /*bc60*/  FADD R8, R25, R8 ;  /* 0x0000000819087221 */ /* 0x000fc20000000000 */
[----:B-1----:R1:W5:Y:S04]  /*bc70*/  LDL.LU R18, [R1+0x4dc] ;  /* 0x0004dc0001127983 */ /* 0x0023680000300800 */
[----:B------:R1:W5:Y:S01]  /*bc80*/  LDL.LU R17, [R1+0x4d8] ;  /* 0x0004d80001117983 */ /* 0x0003620000300800 */
[----:B------:R-:W-:-:S03]  /*bc90*/  FADD R7, R26, R7 ;  /* 0x000000071a077221 */ /* 0x000fc60000000000 */
[----:B------:R1:W-:Y:S01]  /*bca0*/  STL [R1+0x28c], R16 ;  /* 0x00028c1001007387 */ /* 0x0003e20000100800 */
[----:B------:R-:W-:-:S01]  /*bcb0*/  FADD R6, R27, R6 ;  /* 0x000000061b067221 */ /* 0x000fc20000000000 */
[----:B------:R-:W-:Y:S01]  /*bcc0*/  FADD R5, R28, R5 ;  /* 0x000000051c057221 */ /* 0x000fe20000000000 */
[----:B------:R-:W-:-:S01]  /*bcd0*/  FADD R4, R29, R4 ;  /* 0x000000041d047221 */ /* 0x000fc20000000000 */
[----:B-1----:R1:W5:Y:S04]  /*bce0*/  LDL.LU R16, [R1+0x4d4] ;  /* 0x0004d40001107983 */ /* 0x0023680000300800 */
[----:B------:R1:W-:Y:S04]  /*bcf0*/  STL [R1+0x290], R20 ;  /* 0x0002901401007387 */ /* 0x0003e80000100800 */
[----:B------:R1:W-:Y:S04]  /*bd00*/  STL [R1+0x294], R14 ;  /* 0x0002940e01007387 */ /* 0x0003e80000100800 */
[----:B------:R1:W-:Y:S01]  /*bd10*/  STL [R1+0x298], R12 ;  /* 0x0002980c01007387 */ /* 0x0003e20000100800 */
[----:B------:R-:W-:-:S03]  /*bd20*/  FADD R3, R30, R3 ;  /* 0x000000031e037221 */ /* 0x000fc60000000000 */
[----:B------:R1:W-:Y:S04]  /*bd30*/  STL [R1+0x29c], R10 ;  /* 0x00029c0a01007387 */ /* 0x0003e80000100800 */
[----:B------:R1:W-:Y:S01]  /*bd40*/  STL [R1+0x2a0], R9 ;  /* 0x0002a00901007387 */ /* 0x0003e20000100800 */
[----:B------:R-:W-:-:S03]  /*bd50*/  FADD R2, R31, R2 ;  /* 0x000000021f027221 */ /* 0x000fc60000000000 */
[----:B------:R1:W-:Y:S04]  /*bd60*/  STL [R1+0x2a4], R8 ;  /* 0x0002a40801007387 */ /* 0x0003e80000100800 */
[----:B------:R1:W-:Y:S01]  /*bd70*/  STL [R1+0x2a8], R7 ;  /* 0x0002a80701007387 */ /* 0x0003e20000100800 */
[----:B------:R-:W-:-:S03]  /*bd80*/  FADD R0, R32, R0 ;  /* 0x0000000020007221 */ /* 0x000fc60000000000 */
[----:B------:R1:W-:Y:S04]  /*bd90*/  STL [R1+0x2ac], R6 ;  /* 0x0002ac0601007387 */ /* 0x0003e80000100800 */
[----:B------:R1:W-:Y:S04]  /*bda0*/  STL [R1+0x2b0], R5 ;  /* 0x0002b00501007387 */ /* 0x0003e80000100800 */
[----:B------:R1:W-:Y:S04]  /*bdb0*/  STL [R1+0x2b4], R4 ;  /* 0x0002b40401007387 */ /* 0x0003e80000100800 */
        /* <DEDUP_REMOVED lines=20> */
[----:B---3--:R-:W-:-:S01]  /*bf00*/  FADD R21, R33, R21 ;  /* 0x0000001521157221 */ /* 0x008fc20000000000 */
[----:B--2---:R-:W-:-:S04]  /*bf10*/  FADD R20, R34, R20 ;  /* 0x0000001422147221 */ /* 0x004fc80000000000 */
[----:B------:R1:W-:Y:S01]  /*bf20*/  STL [R1+0x2c4], R21 ;  /* 0x0002c41501007387 */ /* 0x0003e20000100800 */
[----:B----4-:R-:W-:-:S03]  /*bf30*/  FADD R15, R35, R15 ;  /* 0x0000000f230f7221 */ /* 0x010fc60000000000 */
[----:B------:R2:W-:Y:S01]  /*bf40*/  STL [R1+0x2c8], R20 ;  /* 0x0002c81401007387 */ /* 0x0005e20000100800 */
[----:B------:R-:W-:-:S03]  /*bf50*/  FADD R14, R36, R14 ;  /* 0x0000000e240e7221 */ /* 0x000fc60000000000 */
        /* <DEDUP_REMOVED lines=24> */
[----:B-1----:R-:W4:Y:S01]  /*c0e0*/  LDL.LU R21, [R1+0x308] ;  /* 0x0003080001157983 */ /* 0x002f220000300800 */
[----:B------:R-:W-:-:S03]  /*c0f0*/  FADD R0, R49, R0 ;  /* 0x0000000031007221 */ /* 0x000fc60000000000 */
[----:B------:R1:W-:Y:S04]  /*c100*/  STL [R1+0x2fc], R3 ;  /* 0x0002fc0301007387 */ /* 0x0003e80000100800 */
[----:B--2---:R-:W2:Y:S04]  /*c110*/  LDL.LU R20, [R1+0x30c] ;  /* 0x00030c0001147983 */ /* 0x004ea80000300800 */
[----:B------:R1:W-:Y:S04]  /*c120*/  STL [R1+0x300], R2 ;  /* 0x0003000201007387 */ /* 0x0003e80000100800 */
[----:B---3--:R-:W3:Y:S04]  /*c130*/  LDL.LU R15, [R1+0x310] ;  /* 0x00031000010f7983 */ /* 0x008ee80000300800 */
[----:B------:R1:W-:Y:S04]  /*c140*/  STL [R1+0x304], R0 ;  /* 0x0003040001007387 */ /* 0x0003e80000100800 */
[----:B----4-:R-:W4:Y:S04]  /*c150*/  LDL.LU R14, [R1+0x314] ;  /* 0x00031400010e7983 */ /* 0x010f280000300800 */
        /* <DEDUP_REMOVED lines=11> */
[----:B------:R-:W4:Y:S04]  /*c210*/  LDL.LU R2, [R1+0x344] ;  /* 0x0003440001027983 */ /* 0x000f280000300800 */
[----:B------:R-:W4:Y:S01]  /*c220*/  LDL.LU R0, [R1+0x348] ;  /* 0x0003480001007983 */ /* 0x000f220000300800 */
[----:B------:R-:W-:-:S01]  /*c230*/  FADD R21, R50, R21 ;  /* 0x0000001532157221 */ /* 0x000fc20000000000 */
[----:B--2---:R-:W-:-:S04]  /*c240*/  FADD R20, R51, R20 ;  /* 0x0000001433147221 */ /* 0x004fc80000000000 */
[----:B------:R1:W-:Y:S01]  /*c250*/  STL [R1+0x308], R21 ;  /* 0x0003081501007387 */ /* 0x0003e20000100800 */
[----:B---3--:R-:W-:-:S03]  /*c260*/  FADD R15, R52, R15 ;  /* 0x0000000f340f7221 */ /* 0x008fc60000000000 */
        /* <DEDUP_REMOVED lines=202> */
[----:B------:R-:W-:Y:S01]  /*cf10*/  STL [R1+0x418], R21 ;  /* 0x0004181501007387 */ /* 0x000fe20000100800 */
[----:B---3--:R-:W-:-:S03]  /*cf20*/  FADD R15, R120, R15 ;  /* 0x0000000f780f7221 */ /* 0x008fc60000000000 */
[----:B------:R-:W-:Y:S01]  /*cf30*/  STL [R1+0x41c], R20 ;  /* 0x00041c1401007387 */ /* 0x000fe20000100800 */
[----:B----4-:R-:W-:-:S03]  /*cf40*/  FADD R14, R121, R14 ;  /* 0x0000000e790e7221 */ /* 0x010fc60000000000 */
[----:B------:R-:W-:Y:S01]  /*cf50*/  STL [R1+0x420], R15 ;  /* 0x0004200f01007387 */ /* 0x000fe20000100800 */
[----:B------:R-:W-:-:S03]  /*cf60*/  FADD R13, R122, R13 ;  /* 0x0000000d7a0d7221 */ /* 0x000fc60000000000 */
        /* <DEDUP_REMOVED lines=16> */
[----:B------:R1:W-:Y:S01]  /*d070*/  STL [R1+0x444], R6 ;  /* 0x0004440601007387 */ /* 0x0003e20000100800 */
[----:B------:R-:W-:-:S03]  /*d080*/  FADD R4, R131, R4 ;  /* 0x0000000483047221 */ /* 0x000fc60000000000 */
[----:B------:R2:W-:Y:S01]  /*d090*/  STL [R1+0x448], R5 ;  /* 0x0004480501007387 */ /* 0x0005e20000100800 */
[----:B------:R-:W-:-:S03]  /*d0a0*/  FADD R3, R132, R3 ;  /* 0x0000000384037221 */ /* 0x000fc60000000000 */
[----:B------:R-:W-:Y:S01]  /*d0b0*/  STL [R1+0x44c], R4 ;  /* 0x00044c0401007387 */ /* 0x000fe20000100800 */
[----:B------:R-:W-:-:S03]  /*d0c0*/  FADD R2, R133, R2 ;  /* 0x0000000285027221 */ /* 0x000fc60000000000 */
[----:B-1----:R-:W3:Y:S01]  /*d0d0*/  LDL.LU R6, [R1+0x45c] ;  /* 0x00045c0001067983 */ /* 0x002ee20000300800 */
[----:B------:R-:W-:-:S03]  /*d0e0*/  FADD R0, R134, R0 ;  /* 0x0000000086007221 */ /* 0x000fc60000000000 */
[----:B------:R1:W-:Y:S04]  /*d0f0*/  STL [R1+0x450], R3 ;  /* 0x0004500301007387 */ /* 0x0003e80000100800 */
[----:B--2---:R-:W2:Y:S04]  /*d100*/  LDL.LU R5, [R1+0x460] ;  /* 0x0004600001057983 */ /* 0x004ea80000300800 */
[----:B------:R4:W-:Y:S04]  /*d110*/  STL [R1+0x454], R2 ;  /* 0x0004540201007387 */ /* 0x0009e80000100800 */
[----:B-1----:R-:W2:Y:S04]  /*d120*/  LDL.LU R3, [R1+0x464] ;  /* 0x0004640001037983 */ /* 0x002ea80000300800 */
[----:B------:R1:W-:Y:S04]  /*d130*/  STL [R1+0x458], R0 ;  /* 0x0004580001007387 */ /* 0x0003e80000100800 */
[----:B----4-:R-:W4:Y:S04]  /*d140*/  LDL.LU R2, [R1+0x468] ;  /* 0x0004680001027983 */ /* 0x010f280000300800 */
[----:B-1----:R-:W4:Y:S04]  /*d150*/  LDL.LU R0, [R1+0x46c] ;  /* 0x00046c0001007983 */ /* 0x002f280000300800 */
        /* <DEDUP_REMOVED lines=11> */
[----:B------:R-:W4:Y:S01]  /*d210*/  LDL.LU R4, [R1+0x49c] ;  /* 0x00049c0001047983 */ /* 0x000f220000300800 */
[----:B------:R-:W-:Y:S01]  /*d220*/  UMOV UR5, URZ ;  /* 0x0000003f00057c82 */ /* 0x000fe20008000000 */
[----:B---3--:R-:W-:-:S05]  /*d230*/  FADD R6, R135, R6 ;  /* 0x0000000687067221 */ /* 0x008fca0000000000 */
[----:B------:R1:W-:Y:S01]  /*d240*/  STL [R1+0x45c], R6 ;  /* 0x00045c0601007387 */ /* 0x0003e20000100800 */
[----:B--2---:R-:W-:-:S03]  /*d250*/  FADD R5, R136, R5 ;  /* 0x0000000588057221 */ /* 0x004fc60000000000 */
[----:B-1----:R1:W5:Y:S01]  /*d260*/  LDL.LU R6, [R1+0x4d0] ;  /* 0x0004d00001067983 */ /* 0x0023620000300800 */
[----:B------:R-:W-:-:S03]  /*d270*/  FADD R3, R137, R3 ;  /* 0x0000000389037221 */ /* 0x000fc60000000000 */
[----:B------:R2:W-:Y:S01]  /*d280*/  STL [R1+0x460], R5 ;  /* 0x0004600501007387 */ /* 0x0005e20000100800 */
[----:B----4-:R-:W-:-:S03]  /*d290*/  FADD R2, R138, R2 ;  /* 0x000000028a027221 */ /* 0x010fc60000000000 */
[----:B--2---:R1:W5:Y:S01]  /*d2a0*/  LDL.LU R5, [R1+0x4cc] ;  /* 0x0004cc0001057983 */ /* 0x0043620000300800 */
[----:B------:R-:W-:-:S03]  /*d2b0*/  FADD R0, R139, R0 ;  /* 0x000000008b007221 */ /* 0x000fc60000000000 */
[----:B------:R2:W-:Y:S01]  /*d2c0*/  STL [R1+0x464], R3 ;  /* 0x0004640301007387 */ /* 0x0005e20000100800 */
[----:B------:R-:W-:-:S01]  /*d2d0*/  FADD R21, R140, R21 ;  /* 0x000000158c157221 */ /* 0x000fc20000000000 */
[----:B------:R-:W-:Y:S02]  /*d2e0*/  FADD R20, R141, R20 ;  /* 0x000000148d147221 */ /* 0x000fe40000000000 */
[----:B--2---:R1:W5:Y:S01]  /*d2f0*/  LDL.LU R3, [R1+0x4c8] ;  /* 0x0004c80001037983 */ /* 0x0043620000300800 */
[----:B------:R-:W-:-:S03]  /*d300*/  FADD R15, R142, R15 ;  /* 0x0000000f8e0f7221 */ /* 0x000fc60000000000 */
[----:B------:R2:W-:Y:S01]  /*d310*/  STL [R1+0x468], R2 ;  /* 0x0004680201007387 */ /* 0x0005e20000100800 */
[----:B------:R-:W-:-:S01]  /*d320*/  FADD R14, R143, R14 ;  /* 0x0000000e8f0e7221 */ /* 0x000fc20000000000 */
[----:B------:R-:W-:Y:S01]  /*d330*/  FADD R13, R144, R13 ;  /* 0x0000000d900d7221 */ /* 0x000fe20000000000 */
[----:B------:R-:W-:-:S01]  /*d340*/  FADD R12, R145, R12 ;  /* 0x0000000c910c7221 */ /* 0x000fc20000000000 */
[----:B--2---:R1:W5:Y:S01]  /*d350*/  LDL.LU R2, [R1+0x4c4] ;  /* 0x0004c40001027983 */ /* 0x0043620000300800 */
[----:B------:R-:W-:-:S03]  /*d360*/  FADD R11, R146, R11 ;  /* 0x0000000b920b7221 */ /* 0x000fc60000000000 */
[----:B------:R2:W-:Y:S01]  /*d370*/  STL [R1+0x46c], R0 ;  /* 0x00046c0001007387 */ /* 0x0005e20000100800 */
[----:B------:R-:W-:-:S01]  /*d380*/  FADD R10, R147, R10 ;  /* 0x0000000a930a7221 */ /* 0x000fc20000000000 */
[----:B------:R-:W-:Y:S02]  /*d390*/  FADD R9, R148, R9 ;  /* 0x0000000994097221 */ /* 0x000fe40000000000 */
[----:B--2---:R1:W5:Y:S04]  /*d3a0*/  LDL.LU R0, [R1+0x4c0] ;  /* 0x0004c00001007983 */ /* 0x0043680000300800 */
[----:B------:R1:W-:Y:S01]  /*d3b0*/  STL [R1+0x470], R21 ;  /* 0x0004701501007387 */ /* 0x0003e20000100800 */
[----:B------:R-:W-:-:S03]  /*d3c0*/  FADD R8, R149, R8 ;  /* 0x0000000895087221 */ /* 0x000fc60000000000 */
[----:B------:R1:W-:Y:S01]  /*d3d0*/  STL [R1+0x474], R20 ;  /* 0x0004741401007387 */ /* 0x0003e20000100800 */
[----:B------:R-:W-:-:S03]  /*d3e0*/  FADD R4, R4, R151 ;  /* 0x0000009704047221 */ /* 0x000fc60000000000 */
[----:B------:R1:W-:Y:S01]  /*d3f0*/  STL [R1+0x478], R15 ;  /* 0x0004780f01007387 */ /* 0x0003e20000100800 */
[----:B------:R-:W-:-:S03]  /*d400*/  FADD R7, R150, R7 ;  /* 0x0000000796077221 */ /* 0x000fc60000000000 */
[----:B------:R1:W-:Y:S04]  /*d410*/  STL [R1+0x47c], R14 ;  /* 0x00047c0e01007387 */ /* 0x0003e80000100800 */
[----:B------:R1:W-:Y:S04]  /*d420*/  STL [R1+0x480], R13 ;  /* 0x0004800d01007387 */ /* 0x0003e80000100800 */
[----:B------:R1:W-:Y:S04]  /*d430*/  STL [R1+0x484], R12 ;  /* 0x0004840c01007387 */ /* 0x0003e80000100800 */
[----:B------:R1:W-:Y:S04]  /*d440*/  STL [R1+0x488], R11 ;  /* 0x0004880b01007387 */ /* 0x0003e80000100800 */
[----:B------:R1:W-:Y:S04]  /*d450*/  STL [R1+0x48c], R10 ;  /* 0x00048c0a01007387 */ /* 0x0003e80000100800 */
[----:B------:R1:W-:Y:S04]  /*d460*/  STL [R1+0x490], R9 ;  /* 0x0004900901007387 */ /* 0x0003e80000100800 */
[----:B------:R1:W-:Y:S04]  /*d470*/  STL [R1+0x494], R8 ;  /* 0x0004940801007387 */ /* 0x0003e80000100800 */
[----:B------:R1:W-:Y:S04]  /*d480*/  STL [R1+0x49c], R4 ;  /* 0x00049c0401007387 */ /* 0x0003e80000100800 */
[----:B------:R1:W-:Y:S02]  /*d490*/  STL [R1+0x498], R7 ;  /* 0x0004980701007387 */ /* 0x0003e40000100800 */
.L_x_27:
[----:B------:R-:W-:Y:S05]  /*d4a0*/  @!P1 BRA `(.L_x_28) ;  /* 0x0000000000049947 */ /* 0x000fea0003800000 */
[----:B------:R-:W-:Y:S01]  /*d4b0*/  BPT.TRAP 0x1 ;  /* 0x000000040000795c */ /* 0x000fe20000300000 */
.L_x_28:
[----:B-1----:R-:W2:Y:S01]  /*d4c0*/  LDL R4, [R1+0x4b4] ;  /* 0x0004b40001047983 */ /* 0x002ea20000100800 */
[----:B------:R-:W-:-:S04]  /*d4d0*/  ULEA UR7, UR14, UR42, 0x3 ;  /* 0x0000002a0e077291 */ /* 0x000fc8000f8e183f */
[----:B------:R-:W-:-:S04]  /*d4e0*/  UIADD3 UR7, UR7, 0x30, URZ ;  /* 0x0000003007077890 */ /* 0x000fc8000fffe03f */
[----:B------:R-:W-:-:S09]  /*d4f0*/  UPRMT UR7, URZ, 0x654, UR7 ;  /* 0x000006543f077896 */ /* 0x000fd20008000007 */
[----:B------:R-:W-:Y:S01]  /*d500*/  SYNCS.ARRIVE.TRANS64.RED.A1T0 RZ, [UR7], RZ ;  /* 0x000000ffffff79a7 */ /* 0x000fe20008100407 */
[----:B--2---:R-:W-:-:S13]  /*d510*/  ISETP.GT.U32.AND P0, PT, R4, 0x1, PT ;  /* 0x000000010400780c */ /* 0x004fda0003f04070 */
[----:B------:R-:W-:Y:S05]  /*d520*/  @P0 BRA `(.L_x_29) ;  /* 0x0000000000040947 */ /* 0x000fea0003800000 */
[----:B------:R-:W-:Y:S01]  /*d530*/  BPT.TRAP 0x1 ;  /* 0x000000040000795c */ /* 0x000fe20000300000 */
.L_x_29:
[----:B------:R-:W-:Y:S01]  /*d540*/  UIADD3 UR13, UR13, 0x1, URZ ;  /* 0x000000010d0d7890 */ /* 0x000fe2000fffe03f */
[C---:B-----5:R-:W-:Y:S01]  /*d550*/  ISETP.GT.AND P0, PT, R3.reuse, 0x1, PT ;  /* 0x000000010300780c */ /* 0x060fe20003f04270 */
[----:B------:R-:W-:Y:S01]  /*d560*/  UIADD3 UR14, UR14, 0x1, URZ ;  /* 0x000000010e0e7890 */ /* 0x000fe2000fffe03f */
[----:B------:R-:W-:Y:S01]  /*d570*/  IADD3 R3, R3, -0x1, RZ ;  /* 0xffffffff03037810 */ /* 0x000fe20007ffe0ff */
[----:B------:R-:W-:Y:S02]  /*d580*/  UISETP.NE.AND UP0, UPT, UR13, 0x6, UPT ;  /* 0x000000060d00788c */ /* 0x000fe4000bf05270 */
[----:B------:R-:W-:Y:S02]  /*d590*/  UISETP.NE.AND UP1, UPT, UR14, 0x6, UPT ;  /* 0x000000060e00788c */ /* 0x000fe4000bf25270 */
[----:B------:R-:W-:Y:S02]  /*d5a0*/  USEL UR7, URZ, 0x1, UP0 ;  /* 0x000000013f077887 */ /* 0x000fe40008000000 */
[----:B------:R-:W-:-:S02]  /*d5b0*/  USEL UR13, UR13, URZ, UP0 ;  /* 0x0000003f0d0d7287 */ /* 0x000fc40008000000 */
[----:B------:R-:W-:Y:S02]  /*d5c0*/  USEL UR14, UR14, URZ, UP1 ;  /* 0x0000003f0e0e7287 */ /* 0x000fe40008800000 */
[----:B------:R-:W-:Y:S01]  /*d5d0*/  LOP3.LUT R0, R0, UR7, RZ, 0x3c, !PT ;  /* 0x0000000700007c12 */ /* 0x000fe2000f8e3cff */
[----:B------:R-:W-:Y:S01]  /*d5e0*/  UMOV UR7, 0x1 ;  /* 0x0000000100077882 */ /* 0x000fe20000000000 */
[----:B------:R-:W-:Y:S08]  /*d5f0*/  @P0 BRA `(.L_x_30) ;  /* 0xffffffa000280947 */ /* 0x000ff0000383ffff */
.L_x_22:
[----:B------:R-:W-:-:S04]  /*d600*/  UISETP.NE.AND UP0, UPT, UR5, URZ, UPT ;  /* 0x0000003f0500728c */ /* 0x000fc8000bf05270 */
[----:B------:R-:W-:-:S06]  /*d610*/  USEL UR5, URZ, 0x1, !UP0 ;  /* 0x000000013f057887 */ /* 0x000fcc000c000000 */
[----:B------:R-:W-:-:S13]  /*d620*/  ISETP.NE.AND P0, PT, RZ, UR5, PT ;  /* 0x00000005ff007c0c */ /* 0x000fda000bf05270 */
[----:B------:R-:W-:Y:S05]  /*d630*/  @!P0 BRA `(.L_x_31) ;  /* 0x0000003800808947 */ /* 0x000fea0003800000 */
[----:B------:R3:W-:Y:S04]  /*d640*/  STL [R1+0x65c], R55 ;  /* 0x00065c3701007387 */ /* 0x0007e80000100800 */
[----:B---3--:R-:W3:Y:S04]  /*d650*/  LDL.LU R55, [R1] ;  /* 0x0000000001377983 */ /* 0x008ee80000300800 */
[----:B------:R4:W-:Y:S04]  /*d660*/  STL [R1+0x658], R56 ;  /* 0x0006583801007387 */ /* 0x0009e80000100800 */
[----:B----4-:R-:W4:Y:S04]  /*d670*/  LDL.LU R56, [R1+0x4] ;  /* 0x0000040001387983 */ /* 0x010f280000300800 */
[----:B------:R1:W-:Y:S04]  /*d680*/  STL [R1+0x654], R57 ;  /* 0x0006543901007387 */ /* 0x0003e80000100800 */
[----:B-1----:R-:W2:Y:S04]  /*d690*/  LDL.LU R57, [R1+0x8] ;  /* 0x0000080001397983 */ /* 0x002ea80000300800 */
        /* <DEDUP_REMOVED lines=130> */
[----:B------:R-:W2:Y:S04]  /*dec0*/  LDL.LU R0, [R1+0x180] ;  /* 0x0001800001007983 */ /* 0x000ea80000300800 */
        /* <DEDUP_REMOVED lines=71> */
[----:B-----5:R1:W-:Y:S04]  /*e340*/  STL [R1+0x4d8], R19 ;  /* 0x0004d81301007387 */ /* 0x0203e80000100800 */
[----:B-1----:R-:W2:Y:S04]  /*e350*/  LDL.LU R19, [R1+0x128] ;  /* 0x0001280001137983 */ /* 0x002ea80000300800 */
[----:B------:R1:W-:Y:S04]  /*e360*/  STL [R1+0x4d4], R18 ;  /* 0x0004d41201007387 */ /* 0x0003e80000100800 */
[----:B-1----:R-:W2:Y:S04]  /*e370*/  LDL.LU R18, [R1+0x124] ;  /* 0x0001240001127983 */ /* 0x002ea80000300800 */
[----:B------:R1:W-:Y:S01]  /*e380*/  STL [R1+0x4d0], R17 ;  /* 0x0004d01101007387 */ /* 0x0003e20000100800 */
[----:B---3--:R-:W-:-:S03]  /*e390*/  FADD R22, R55, R22 ;  /* 0x0000001637167221 */ /* 0x008fc60000000000 */
[----:B-1----:R-:W3:Y:S04]  /*e3a0*/  LDL.LU R17, [R1+0x120] ;  /* 0x0001200001117983 */ /* 0x002ee80000300800 */
[----:B------:R1:W-:Y:S01]  /*e3b0*/  STL [R1+0x4cc], R16 ;  /* 0x0004cc1001007387 */ /* 0x0003e20000100800 */
[----:B----4-:R-:W-:Y:S01]  /*e3c0*/  FADD R23, R56, R23 ;  /* 0x0000001738177221 */ /* 0x010fe20000000000 */
[----:B--2---:R-:W-:Y:S02]  /*e3d0*/  FADD R152, R57, R152 ;  /* 0x0000009839987221 */ /* 0x004fe40000000000 */
[----:B-1----:R-:W2:Y:S04]  /*e3e0*/  LDL.LU R16, [R1+0x11c] ;  /* 0x00011c0001107983 */ /* 0x002ea80000300800 */
[----:B------:R1:W-:Y:S01]  /*e3f0*/  STL [R1+0x4c8], R6 ;  /* 0x0004c80601007387 */ /* 0x0003e20000100800 */
[----:B------:R-:W-:Y:S01]  /*e400*/  FADD R153, R58, R153 ;  /* 0x000000993a997221 */ /* 0x000fe20000000000 */
[----:B------:R-:W-:-:S02]  /*e410*/  FADD R154, R59, R154 ;  /* 0x0000009a3b9a7221 */ /* 0x000fc40000000000 */
[----:B-1----:R-:W4:Y:S04]  /*e420*/  LDL.LU R6, [R1+0x118] ;  /* 0x0001180001067983 */ /* 0x002f280000300800 */
[----:B------:R1:W-:Y:S01]  /*e430*/  STL [R1+0x4c4], R5 ;  /* 0x0004c40501007387 */ /* 0x0003e20000100800 */
[----:B------:R-:W-:Y:S01]  /*e440*/  FADD R155, R60, R155 ;  /* 0x0000009b3c9b7221 */ /* 0x000fe20000000000 */
[----:B------:R-:W-:Y:S02]  /*e450*/  FADD R156, R61, R156 ;  /* 0x0000009c3d9c7221 */ /* 0x000fe40000000000 */
[----:B-1----:R-:W3:Y:S04]  /*e460*/  LDL.LU R5, [R1+0x114] ;  /* 0x0001140001057983 */ /* 0x002ee80000300800 */
[----:B------:R1:W-:Y:S01]  /*e470*/  STL [R1+0x4c0], R2 ;  /* 0x0004c00201007387 */ /* 0x0003e20000100800 */
[----:B------:R-:W-:Y:S01]  /*e480*/  FADD R157, R62, R157 ;  /* 0x0000009d3e9d7221 */ /* 0x000fe20000000000 */
[----:B------:R-:W-:-:S02]  /*e490*/  FADD R158, R63, R158 ;  /* 0x0000009e3f9e7221 */ /* 0x000fc40000000000 */
[----:B-1----:R-:W2:Y:S04]  /*e4a0*/  LDL.LU R2, [R1+0x110] ;  /* 0x0001100001027983 */ /* 0x002ea80000300800 */
[----:B------:R-:W4:Y:S04]  /*e4b0*/  LDL.LU R55, [R1+0x65c] ;  /* 0x00065c0001377983 */ /* 0x000f280000300800 */
[----:B------:R-:W4:Y:S04]  /*e4c0*/  LDL.LU R56, [R1+0x658] ;  /* 0x0006580001387983 */ /* 0x000f280000300800 */
[----:B------:R-:W4:Y:S04]  /*e4d0*/  LDL.LU R57, [R1+0x654] ;  /* 0x0006540001397983 */ /* 0x000f280000300800 */
[----:B------:R-:W4:Y:S04]  /*e4e0*/  LDL.LU R58, [R1+0x650] ;  /* 0x00065000013a7983 */ /* 0x000f280000300800 */
        /* <DEDUP_REMOVED lines=115> */
[----:B------:R-:W-:Y:S01]  /*ec20*/  FADD R215, R120, R215 ;  /* 0x000000d778d77221 */ /* 0x000fe20000000000 */
[----:B------:R-:W-:Y:S02]  /*ec30*/  FADD R135, R136, R135 ;  /* 0x0000008788877221 */ /* 0x000fe40000000000 */
[----:B------:R-:W4:Y:S01]  /*ec40*/  LDL.LU R117, [R1+0x564] ;  /* 0x0005640001757983 */ /* 0x000f220000300800 */
[----:B------:R-:W-:Y:S01]  /*ec50*/  FADD R216, R121, R216 ;  /* 0x000000d879d87221 */ /* 0x000fe20000000000 */
[----:B------:R-:W-:Y:S02]  /*ec60*/  FADD R133, R134, R133 ;  /* 0x0000008586857221 */ /* 0x000fe40000000000 */
[----:B------:R-:W4:Y:S01]  /*ec70*/  LDL.LU R118, [R1+0x560] ;  /* 0x0005600001767983 */ /* 0x000f220000300800 */
[----:B------:R-:W-:Y:S01]  /*ec80*/  FADD R217, R122, R217 ;  /* 0x000000d97ad97221 */ /* 0x000fe20000000000 */
[----:B------:R-:W-:-:S02]  /*ec90*/  FADD R131, R132, R131 ;  /* 0x0000008384837221 */ /* 0x000fc40000000000 */
        /* <DEDUP_REMOVED lines=8> */
[----:B------:R-:W-:Y:S01]  /*ed20*/  FADD R3, R0, R3 ;  /* 0x0000000300037221 */ /* 0x000fe20000000000 */
[----:B------:R-:W-:Y:S01]  /*ed30*/  FADD R20, R21, R20 ;  /* 0x0000001415147221 */ /* 0x000fe20000000000 */
[----:B------:R-:W-:Y:S01]  /*ed40*/  STL [R1+0x200], R137 ;  /* 0x0002008901007387 */ /* 0x000fe20000100800 */
        /* <DEDUP_REMOVED lines=24> */
[----:B--2---:R-:W-:Y:S01]  /*eed0*/  FADD R218, R2, R218 ;  /* 0x000000da02da7221 */ /* 0x004fe20000000000 */
[----:B---3--:R-:W-:Y:S01]  /*eee0*/  FADD R219, R5, R219 ;  /* 0x000000db05db7221 */ /* 0x008fe20000000000 */
[----:B----4-:R-:W-:Y:S01]  /*eef0*/  FADD R220, R6, R220 ;  /* 0x000000dc06dc7221 */ /* 0x010fe20000000000 */
[----:B------:R1:W-:Y:S01]  /*ef00*/  STL [R1+0x21c], R123 ;  /* 0x00021c7b01007387 */ /* 0x0003e20000100800 */
[----:B------:R-:W-:Y:S01]  /*ef10*/  FADD R221, R16, R221 ;  /* 0x000000dd10dd7221 */ /* 0x000fe20000000000 */
[----:B------:R-:W-:Y:S01]  /*ef20*/  FADD R222, R17, R222 ;  /* 0x000000de11de7221 */ /* 0x000fe20000000000 */
[----:B------:R-:W-:Y:S01]  /*ef30*/  FADD R223, R18, R223 ;  /* 0x000000df12df7221 */ /* 0x000fe20000000000 */
[----:B------:R-:W-:Y:S01]  /*ef40*/  STL [R1+0x220], R3 ;  /* 0x0002200301007387 */ /* 0x000fe20000100800 */
[----:B------:R-:W-:-:S03]  /*ef50*/  FADD R224, R19, R224 ;  /* 0x000000e013e07221 */ /* 0x000fc60000000000 */
[----:B------:R-:W-:Y:S04]  /*ef60*/  STL [R1+0x224], R20 ;  /* 0x0002241401007387 */ /* 0x000fe80000100800 */
[----:B------:R-:W-:Y:S04]  /*ef70*/  STL [R1+0x228], R14 ;  /* 0x0002280e01007387 */ /* 0x000fe80000100800 */
[----:B------:R-:W-:Y:S04]  /*ef80*/  STL [R1+0x22c], R12 ;  /* 0x00022c0c01007387 */ /* 0x000fe80000100800 */
[----:B-1----:R-:W2:Y:S04]  /*ef90*/  LDL.LU R123, [R1+0x19c] ;  /* 0x00019c00017b7983 */ /* 0x002ea80000300800 */
[----:B------:R-:W-:Y:S04]  /*efa0*/  STL [R1+0x230], R10 ;  /* 0x0002300a01007387 */ /* 0x000fe80000100800 */
[----:B------:R-:W2:Y:S04]  /*efb0*/  LDL.LU R9, [R1+0x23c] ;  /* 0x00023c0001097983 */ /* 0x000ea80000300800 */
[----:B------:R1:W-:Y:S04]  /*efc0*/  STL [R1+0x234], R8 ;  /* 0x0002340801007387 */ /* 0x0003e80000100800 */
[----:B------:R-:W3:Y:S04]  /*efd0*/  LDL.LU R124, [R1+0x1a0] ;  /* 0x0001a000017c7983 */ /* 0x000ee80000300800 */
[----:B------:R4:W-:Y:S04]  /*efe0*/  STL [R1+0x238], R4 ;  /* 0x0002380401007387 */ /* 0x0009e80000100800 */
[----:B-1----:R-:W3:Y:S04]  /*eff0*/  LDL.LU R8, [R1+0x240] ;  /* 0x0002400001087983 */ /* 0x002ee80000300800 */
[----:B------:R-:W3:Y:S04]  /*f000*/  LDL.LU R125, [R1+0x1a4] ;  /* 0x0001a400017d7983 */ /* 0x000ee80000300800 */
[----:B------:R-:W3:Y:S04]  /*f010*/  LDL.LU R7, [R1+0x244] ;  /* 0x0002440001077983 */ /* 0x000ee80000300800 */
[----:B------:R-:W3:Y:S04]  /*f020*/  LDL.LU R126, [R1+0x1a8] ;  /* 0x0001a800017e7983 */ /* 0x000ee80000300800 */
        /* <DEDUP_REMOVED lines=43> */
[----:B--2---:R-:W-:-:S03]  /*f2e0*/  FADD R9, R123, R9 ;  /* 0x000000097b097221 */ /* 0x004fc60000000000 */
[----:B------:R-:W2:Y:S04]  /*f2f0*/  LDL.LU R123, [R1+0x54c] ;  /* 0x00054c00017b7983 */ /* 0x000ea80000300800 */
[----:B------:R1:W-:Y:S04]  /*f300*/  STL [R1+0x23c], R9 ;  /* 0x00023c0901007387 */ /* 0x0003e80000100800 */
[----:B-1----:R-:W2:Y:S01]  /*f310*/  LDL.LU R9, [R1+0x2a0] ;  /* 0x0002a00001097983 */ /* 0x002ea20000300800 */
[----:B---3--:R-:W-:-:S03]  /*f320*/  FADD R8, R124, R8 ;  /* 0x000000087c087221 */ /* 0x008fc60000000000 */
[----:B------:R-:W3:Y:S01]  /*f330*/  LDL.LU R124, [R1+0x548] ;  /* 0x00054800017c7983 */ /* 0x000ee20000300800 */
[----:B------:R-:W-:-:S03]  /*f340*/  FADD R7, R125, R7 ;  /* 0x000000077d077221 */ /* 0x000fc60000000000 */
[----:B------:R1:W-:Y:S01]  /*f350*/  STL [R1+0x240], R8 ;  /* 0x0002400801007387 */ /* 0x0003e20000100800 */
[----:B----4-:R-:W-:-:S03]  /*f360*/  FADD R4, R126, R4 ;  /* 0x000000047e047221 */ /* 0x010fc60000000000 */
[----:B-1----:R-:W4:Y:S04]  /*f370*/  LDL.LU R8, [R1+0x2a4] ;  /* 0x0002a40001087983 */ /* 0x002f280000300800 */
[----:B------:R-:W3:Y:S01]  /*f380*/  LDL.LU R125, [R1+0x544] ;  /* 0x00054400017d7983 */ /* 0x000ee20000300800 */
[----:B------:R-:W-:-:S03]  /*f390*/  FADD R128, R127, R128 ;  /* 0x000000807f807221 */ /* 0x000fc60000000000 */
[----:B------:R1:W-:Y:S01]  /*f3a0*/  STL [R1+0x244], R7 ;  /* 0x0002440701007387 */ /* 0x0003e20000100800 */
[----:B------:R-:W-:-:S03]  /*f3b0*/  FADD R130, R129, R130 ;  /* 0x0000008281827221 */ /* 0x000fc60000000000 */
[----:B-1----:R-:W3:Y:S04]  /*f3c0*/  LDL.LU R7, [R1+0x2a8] ;  /* 0x0002a80001077983 */ /* 0x002ee80000300800 */
[----:B------:R-:W3:Y:S04]  /*f3d0*/  LDL.LU R126, [R1+0x540] ;  /* 0x00054000017e7983 */ /* 0x000ee80000300800 */
[----:B------:R1:W-:Y:S01]  /*f3e0*/  STL [R1+0x248], R4 ;  /* 0x0002480401007387 */ /* 0x0003e20000100800 */
[----:B------:R-:W-:Y:S01]  /*f3f0*/  FADD R132, R131, R132 ;  /* 0x0000008483847221 */ /* 0x000fe20000000000 */
[----:B------:R-:W-:-:S02]  /*f400*/  FADD R134, R133, R134 ;  /* 0x0000008685867221 */ /* 0x000fc40000000000 */
[----:B-1----:R-:W3:Y:S04]  /*f410*/  LDL.LU R4, [R1+0x2ac] ;  /* 0x0002ac0001047983 */ /* 0x002ee80000300800 */
[----:B------:R-:W3:Y:S04]  /*f420*/  LDL.LU R127, [R1+0x53c] ;  /* 0x00053c00017f7983 */ /* 0x000ee80000300800 */
[----:B------:R1:W-:Y:S01]  /*f430*/  STL [R1+0x24c], R128 ;  /* 0x00024c8001007387 */ /* 0x0003e20000100800 */
[----:B------:R-:W-:-:S03]  /*f440*/  FADD R136, R135, R136 ;  /* 0x0000008887887221 */ /* 0x000fc60000000000 */
        /* <DEDUP_REMOVED lines=49> */
[----:B------:R-:W-:Y:S04]  /*f760*/  STL [R1+0x27c], R2 ;  /* 0x00027c0201007387 */ /* 0x000fe80000100800 */
[----:B------:R-:W-:Y:S04]  /*f770*/  STL [R1+0x280], R6 ;  /* 0x0002800601007387 */ /* 0x000fe80000100800 */
[----:B------:R-:W-:Y:S04]  /*f780*/  STL [R1+0x284], R17 ;  /* 0x0002841101007387 */ /* 0x000fe80000100800 */
[----:B------:R1:W-:Y:S01]  /*f790*/  STL [R1+0x288], R19 ;  /* 0x0002881301007387 */ /* 0x0003e20000100800 */
[----:B------:R-:W-:Y:S01]  /*f7a0*/  FADD R12, R13, R12 ;  /* 0x0000000c0d0c7221 */ /* 0x000fe20000000000 */
[----:B------:R-:W-:-:S02]  /*f7b0*/  FADD R10, R11, R10 ;  /* 0x0000000a0b0a7221 */ /* 0x000fc40000000000 */
[----:B-1----:R-:W3:Y:S04]  /*f7c0*/  LDL.LU R19, [R1+0x2b0] ;  /* 0x0002b00001137983 */ /* 0x002ee80000300800 */
[----:B------:R1:W-:Y:S04]  /*f7d0*/  STL [R1+0x28c], R3 ;  /* 0x00028c0301007387 */ /* 0x0003e80000100800 */
[----:B------:R1:W-:Y:S04]  /*f7e0*/  STL [R1+0x290], R20 ;  /* 0x0002901401007387 */ /* 0x0003e80000100800 */
[----:B------:R-:W3:Y:S04]  /*f7f0*/  LDL.LU R18, [R1+0x2b4] ;  /* 0x0002b40001127983 */ /* 0x000ee80000300800 */
[----:B------:R1:W-:Y:S01]  /*f800*/  STL [R1+0x294], R14 ;  /* 0x0002940e01007387 */ /* 0x0003e20000100800 */
[----:B--2---:R-:W-:-:S03]  /*f810*/  FADD R9, R24, R9 ;  /* 0x0000000918097221 */ /* 0x004fc60000000000 */
[----:B------:R-:W2:Y:S04]  /*f820*/  LDL.LU R17, [R1+0x2b8] ;  /* 0x0002b80001117983 */ /* 0x000ea80000300800 */
[----:B------:R1:W-:Y:S04]  /*f830*/  STL [R1+0x298], R12 ;  /* 0x0002980c01007387 */ /* 0x0003e80000100800 */
[----:B------:R-:W2:Y:S01]  /*f840*/  LDL.LU R16, [R1+0x2bc] ;  /* 0x0002bc0001107983 */ /* 0x000ea20000300800 */
[----:B----4-:R-:W-:-:S03]  /*f850*/  FADD R8, R25, R8 ;  /* 0x0000000819087221 */ /* 0x010fc60000000000 */
[----:B------:R4:W-:Y:S04]  /*f860*/  STL [R1+0x29c], R10 ;  /* 0x00029c0a01007387 */ /* 0x0009e80000100800 */
[----:B------:R-:W2:Y:S01]  /*f870*/  LDL.LU R6, [R1+0x2c0] ;  /* 0x0002c00001067983 */ /* 0x000ea20000300800 */
[----:B---3--:R-:W-:-:S03]  /*f880*/  FADD R7, R26, R7 ;  /* 0x000000071a077221 */ /* 0x008fc60000000000 */
[----:B------:R3:W-:Y:S04]  /*f890*/  STL [R1+0x2a0], R9 ;  /* 0x0002a00901007387 */ /* 0x0007e80000100800 */
[----:B------:R-:W2:Y:S04]  /*f8a0*/  LDL.LU R5, [R1+0x2c4] ;  /* 0x0002c40001057983 */ /* 0x000ea80000300800 */
[----:B------:R3:W-:Y:S04]  /*f8b0*/  STL [R1+0x2a4], R8 ;  /* 0x0002a40801007387 */ /* 0x0007e80000100800 */
[----:B------:R-:W2:Y:S01]  /*f8c0*/  LDL.LU R2, [R1+0x2c8] ;  /* 0x0002c80001027983 */ /* 0x000ea20000300800 */
[----:B------:R-:W-:-:S03]  /*f8d0*/  FADD R4, R27, R4 ;  /* 0x000000041b047221 */ /* 0x000fc60000000000 */
[----:B------:R3:W-:Y:S04]  /*f8e0*/  STL [R1+0x2a8], R7 ;  /* 0x0002a80701007387 */ /* 0x0007e80000100800 */
[----:B------:R-:W2:Y:S04]  /*f8f0*/  LDL.LU R27, [R1+0x2e4] ;  /* 0x0002e400011b7983 */ /* 0x000ea80000300800 */
[----:B------:R-:W2:Y:S04]  /*f900*/  LDL.LU R26, [R1+0x2e8] ;  /* 0x0002e800011a7983 */ /* 0x000ea80000300800 */
[----:B------:R3:W-:Y:S04]  /*f910*/  STL [R1+0x2ac], R4 ;  /* 0x0002ac0401007387 */ /* 0x0007e80000100800 */
[----:B------:R-:W2:Y:S04]  /*f920*/  LDL.LU R25, [R1+0x2ec] ;  /* 0x0002ec0001197983 */ /* 0x000ea80000300800 */
[----:B------:R-:W2:Y:S04]  /*f930*/  LDL.LU R24, [R1+0x2f0] ;  /* 0x0002f00001187983 */ /* 0x000ea80000300800 */
[----:B------:R-:W2:Y:S04]  /*f940*/  LDL.LU R0, [R1+0x2f4] ;  /* 0x0002f40001007983 */ /* 0x000ea80000300800 */
        /* <DEDUP_REMOVED lines=8> */
[----:B----4-:R-:W4:Y:S04]  /*f9d0*/  LDL.LU R10, [R1+0x318] ;  /* 0x00031800010a7983 */ /* 0x010f280000300800 */
[----:B---3--:R-:W3:Y:S04]  /*f9e0*/  LDL.LU R9, [R1+0x31c] ;  /* 0x00031c0001097983 */ /* 0x008ee80000300800 */
[----:B------:R-:W3:Y:S04]  /*f9f0*/  LDL.LU R8, [R1+0x320] ;  /* 0x0003200001087983 */ /* 0x000ee80000300800 */
[----:B------:R-:W3:Y:S04]  /*fa00*/  LDL.LU R7, [R1+0x324] ;  /* 0x0003240001077983 */ /* 0x000ee80000300800 */
[----:B------:R-:W3:Y:S01]  /*fa10*/  LDL.LU R4, [R1+0x328] ;  /* 0x0003280001047983 */ /* 0x000ee20000300800 */
[----:B------:R-:W-:-:S05]  /*fa20*/  FADD R19, R28, R19 ;  /* 0x000000131c137221 */ /* 0x000fca0000000000 */
[----:B------:R1:W-:Y:S01]  /*fa30*/  STL [R1+0x2b0], R19 ;  /* 0x0002b01301007387 */ /* 0x0003e20000100800 */
[----:B------:R-:W-:-:S03]  /*fa40*/  FADD R18, R29, R18 ;  /* 0x000000121d127221 */ /* 0x000fc60000000000 */
[----:B-1----:R1:W5:Y:S04]  /*fa50*/  LDL.LU R19, [R1+0x4d8] ;  /* 0x0004d80001137983 */ /* 0x0023680000300800 */
[----:B------:R-:W3:Y:S01]  /*fa60*/  LDL.LU R28, [R1+0x2e0] ;  /* 0x0002e000011c7983 */ /* 0x000ee20000300800 */
[----:B--2---:R-:W-:-:S03]  /*fa70*/  FADD R17, R30, R17 ;  /* 0x000000111e117221 */ /* 0x004fc60000000000 */
[----:B------:R2:W-:Y:S01]  /*fa80*/  STL [R1+0x2b4], R18 ;  /* 0x0002b41201007387 */ /* 0x0005e20000100800 */
[----:B------:R-:W-:-:S03]  /*fa90*/  FADD R16, R31, R16 ;  /* 0x000000101f107221 */ /* 0x000fc60000000000 */
[----:B--2---:R1:W5:Y:S04]  /*faa0*/  LDL.LU R18, [R1+0x4d4] ;  /* 0x0004d40001127983 */ /* 0x0043680000300800 */
[----:B------:R-:W2:Y:S01]  /*fab0*/  LDL.LU R29, [R1+0x2dc] ;  /* 0x0002dc00011d7983 */ /* 0x000ea20000300800 */
[----:B------:R-:W-:-:S03]  /*fac0*/  FADD R6, R32, R6 ;  /* 0x0000000620067221 */ /* 0x000fc60000000000 */
[----:B------:R1:W-:Y:S01]  /*fad0*/  STL [R1+0x2b8], R17 ;  /* 0x0002b81101007387 */ /* 0x0003e20000100800 */
[----:B------:R-:W-:-:S03]  /*fae0*/  FADD R5, R33, R5 ;  /* 0x0000000521057221 */ /* 0x000fc60000000000 */
[----:B-1----:R1:W5:Y:S04]  /*faf0*/  LDL.LU R17, [R1+0x4d0] ;  /* 0x0004d00001117983 */ /* 0x0023680000300800 */
[----:B------:R-:W2:Y:S04]  /*fb00*/  LDL.LU R30, [R1+0x2d8] ;  /* 0x0002d800011e7983 */ /* 0x000ea80000300800 */
[----:B------:R1:W-:Y:S04]  /*fb10*/  STL [R1+0x2bc], R16 ;  /* 0x0002bc1001007387 */ /* 0x0003e80000100800 */
[----:B-1----:R1:W5:Y:S04]  /*fb20*/  LDL.LU R16, [R1+0x4cc] ;  /* 0x0004cc0001107983 */ /* 0x0023680000300800 */
[----:B------:R-:W2:Y:S04]  /*fb30*/  LDL.LU R31, [R1+0x2d4] ;  /* 0x0002d400011f7983 */ /* 0x000ea80000300800 */
[----:B------:R1:W-:Y:S04]  /*fb40*/  STL [R1+0x2c0], R6 ;  /* 0x0002c00601007387 */ /* 0x0003e80000100800 */
[----:B-1----:R1:W5:Y:S04]  /*fb50*/  LDL.LU R6, [R1+0x4c8] ;  /* 0x0004c80001067983 */ /* 0x0023680000300800 */
[----:B------:R-:W2:Y:S04]  /*fb60*/  LDL.LU R32, [R1+0x2d0] ;  /* 0x0002d00001207983 */ /* 0x000ea80000300800 */
[----:B------:R1:W-:Y:S04]  /*fb70*/  STL [R1+0x2c4], R5 ;  /* 0x0002c40501007387 */ /* 0x0003e80000100800 */
[----:B-1----:R1:W5:Y:S04]  /*fb80*/  LDL.LU R5, [R1+0x4c4] ;  /* 0x0004c40001057983 */ /* 0x0023680000300800 */
[----:B------:R-:W2:Y:S01]  /*fb90*/  LDL.LU R33, [R1+0x2cc] ;  /* 0x0002cc0001217983 */ /* 0x000ea20000300800 */
[----:B------:R-:W-:Y:S01]  /*fba0*/  FADD R2, R34, R2 ;  /* 0x0000000222027221 */ /* 0x000fe20000000000 */
[----:B------:R-:W-:-:S04]  /*fbb0*/  FADD R27, R41, R27 ;  /* 0x0000001b291b7221 */ /* 0x000fc80000000000 */
[----:B------:R1:W-:Y:S01]  /*fbc0*/  STL [R1+0x2c8], R2 ;  /* 0x0002c80201007387 */ /* 0x0003e20000100800 */
[----:B------:R-:W-:Y:S01]  /*fbd0*/  FADD R26, R42, R26 ;  /* 0x0000001a2a1a7221 */ /* 0x000fe20000000000 */
[----:B------:R-:W-:Y:S01]  /*fbe0*/  FADD R25, R43, R25 ;  /* 0x000000192b197221 */ /* 0x000fe20000000000 */
[----:B------:R-:W-:Y:S01]  /*fbf0*/  FADD R24, R44, R24 ;  /* 0x000000182c187221 */ /* 0x000fe20000000000 */
[----:B------:R-:W-:Y:S01]  /*fc00*/  FADD R0, R45, R0 ;  /* 0x000000002d007221 */ /* 0x000fe20000000000 */
[----:B-1----:R1:W5:Y:S01]  /*fc10*/  LDL.LU R2, [R1+0x4c0] ;  /* 0x0004c00001027983 */ /* 0x0023620000300800 */
[----:B------:R-:W-:Y:S01]  /*fc20*/  FADD R3, R46, R3 ;  /* 0x000000032e037221 */ /* 0x000fe20000000000 */
[----:B------:R-:W-:Y:S01]  /*fc30*/  FADD R21, R47, R21 ;  /* 0x000000152f157221 */ /* 0x000fe20000000000 */
[----:B------:R-:W-:Y:S01]  /*fc40*/  FADD R20, R48, R20 ;  /* 0x0000001430147221 */ /* 0x000fe20000000000 */
[----:B------:R-:W-:Y:S01]  /*fc50*/  FADD R15, R49, R15 ;  /* 0x0000000f310f7221 */ /* 0x000fe20000000000 */
[----:B------:R-:W-:Y:S01]  /*fc60*/  FADD R14, R50, R14 ;  /* 0x0000000e320e7221 */ /* 0x000fe20000000000 */
[----:B------:R-:W-:Y:S01]  /*fc70*/  FADD R13, R51, R13 ;  /* 0x0000000d330d7221 */ /* 0x000fe20000000000 */
[----:B------:R-:W-:Y:S01]  /*fc80*/  FADD R12, R52, R12 ;  /* 0x0000000c340c7221 */ /* 0x000fe20000000000 */
[----:B------:R-:W-:Y:S01]  /*fc90*/  FADD R11, R53, R11 ;  /* 0x0000000b350b7221 */ /* 0x000fe20000000000 */
[----:B----4-:R-:W-:Y:S01]  /*fca0*/  FADD R10, R54, R10 ;  /* 0x0000000a360a7221 */ /* 0x010fe20000000000 */
[----:B---3--:R-:W-:Y:S01]  /*fcb0*/  FADD R9, R55, R9 ;  /* 0x0000000937097221 */ /* 0x008fe20000000000 */
[----:B------:R-:W-:Y:S01]  /*fcc0*/  FADD R8, R56, R8 ;  /* 0x0000000838087221 */ /* 0x000fe20000000000 */
[----:B------:R-:W-:Y:S01]  /*fcd0*/  FADD R7, R57, R7 ;  /* 0x0000000739077221 */ /* 0x000fe20000000000 */
[----:B------:R-:W-:Y:S01]  /*fce0*/  FADD R4, R58, R4 ;  /* 0x000000043a047221 */ /* 0x000fe20000000000 */
[----:B------:R-:W-:Y:S01]  /*fcf0*/  FADD R28, R40, R28 ;  /* 0x0000001c281c7221 */ /* 0x000fe20000000000 */
[----:B--2---:R-:W-:Y:S01]  /*fd00*/  FADD R29, R39, R29 ;  /* 0x0000001d271d7221 */ /* 0x004fe20000000000 */
[----:B------:R-:W-:Y:S01]  /*fd10*/  FADD R30, R38, R30 ;  /* 0x0000001e261e7221 */ /* 0x000fe20000000000 */
[----:B------:R-:W-:Y:S01]  /*fd20*/  FADD R31, R37, R31 ;  /* 0x0000001f251f7221 */ /* 0x000fe20000000000 */
[----:B------:R-:W-:Y:S01]  /*fd30*/  FADD R32, R36, R32 ;  /* 0x0000002024207221 */ /* 0x000fe20000000000 */
[----:B------:R-:W-:-:S05]  /*fd40*/  FADD R33, R35, R33 ;  /* 0x0000002123217221 */ /* 0x000fca0000000000 */
        /* <DEDUP_REMOVED lines=21> */
[----:B------:R-:W4:Y:S04]  /*fea0*/  LDL.LU R40, [R1+0x32c] ;  /* 0x00032c0001287983 */ /* 0x000f280000300800 */
[----:B------:R1:W-:Y:S04]  /*feb0*/  STL [R1+0x320], R8 ;  /* 0x0003200801007387 */ /* 0x0003e80000100800 */
[----:B------:R-:W4:Y:S04]  /*fec0*/  LDL.LU R39, [R1+0x330] ;  /* 0x0003300001277983 */ /* 0x000f280000300800 */
[----:B------:R1:W-:Y:S04]  /*fed0*/  STL [R1+0x324], R7 ;  /* 0x0003240701007387 */ /* 0x0003e80000100800 */
[----:B------:R-:W4:Y:S04]  /*fee0*/  LDL.LU R38, [R1+0x334] ;  /* 0x0003340001267983 */ /* 0x000f280000300800 */
[----:B------:R1:W-:Y:S04]  /*fef0*/  STL [R1+0x328], R4 ;  /* 0x0003280401007387 */ /* 0x0003e80000100800 */
[----:B------:R-:W4:Y:S04]  /*ff00*/  LDL.LU R37, [R1+0x338] ;  /* 0x0003380001257983 */ /* 0x000f280000300800 */
[----:B------:R-:W4:Y:S04]  /*ff10*/  LDL.LU R36, [R1+0x33c] ;  /* 0x00033c0001247983 */ /* 0x000f280000300800 */
[----:B------:R-:W4:Y:S04]  /*ff20*/  LDL.LU R35, [R1+0x340] ;  /* 0x0003400001237983 */ /* 0x000f280000300800 */
[----:B------:R-:W4:Y:S04]  /*ff30*/  LDL.LU R34, [R1+0x344] ;  /* 0x0003440001227983 */ /* 0x000f280000300800 */
[----:B--2---:R-:W2:Y:S04]  /*ff40*/  LDL.LU R33, [R1+0x348] ;  /* 0x0003480001217983 */ /* 0x004ea80000300800 */
[----:B---3--:R-:W3:Y:S04]  /*ff50*/  LDL.LU R32, [R1+0x34c] ;  /* 0x00034c0001207983 */ /* 0x008ee80000300800 */
        /* <DEDUP_REMOVED lines=22> */
[----:B------:R-:W-:Y:S01]  /*100c0*/  FADD R40, R59, R40 ;  /* 0x000000283b287221 */ /* 0x000fe20000000000 */
[----:B------:R-:W-:-:S04]  /*100d0*/  FADD R39, R60, R39 ;  /* 0x000000273c277221 */ /* 0x000fc80000000000 */
        /* <DEDUP_REMOVED lines=11> */
[----:B--2---:R-:W-:-:S03]  /*10190*/  FADD R33, R66, R33 ;  /* 0x0000002142217221 */ /* 0x004fc60000000000 */
        /* <DEDUP_REMOVED lines=54> */
[----:B--2---:R-:W2:Y:S04]  /*10500*/  LDL.LU R34, [R1+0x3c0] ;  /* 0x0003c00001227983 */ /* 0x004ea80000300800 */
[----:B---3--:R-:W3:Y:S04]  /*10510*/  LDL.LU R33, [R1+0x3c4] ;  /* 0x0003c40001217983 */ /* 0x008ee80000300800 */
        /* <DEDUP_REMOVED lines=173> */
[----:B------:R-:W-:Y:S01]  /*10ff0*/  FADD R7, R150, R7 ;  /* 0x0000000796077221 */ /* 0x000fe20000000000 */
[----:B------:R-:W-:-:S05]  /*11000*/  FADD R4, R4, R151 ;  /* 0x0000009704047221 */ /* 0x000fca0000000000 */
[----:B------:R1:W-:Y:S04]  /*11010*/  STL [R1+0x49c], R4 ;  /* 0x00049c0401007387 */ /* 0x0003e80000100800 */
[----:B------:R1:W-:Y:S04]  /*11020*/  STL [R1+0x494], R8 ;  /* 0x0004940801007387 */ /* 0x0003e80000100800 */
[----:B------:R1:W-:Y:S02]  /*11030*/  STL [R1+0x498], R7 ;  /* 0x0004980701007387 */ /* 0x0003e40000100800 */
.L_x_31:
[----:B-1----:R-:W1:Y:S02]  /*11040*/  LDC R0, c[0x0][0x28c] ;  /* 0x0000a300ff007b82 */ /* 0x002e640000000800 */
[----:B-1----:R-:W-:-:S13]  /*11050*/  ISETP.GE.AND P0, PT, R0, 0x1, PT ;  /* 0x000000010000780c */ /* 0x002fda0003f06270 */
[----:B------:R-:W-:Y:S05]  /*11060*/  @!P0 BRA `(.L_x_32) ;  /* 0x0000000000488947 */ /* 0x000fea0003800000 */
[----:B------:R-:W3:Y:S02]  /*11070*/  LDL R3, [R1+0x4a0] ;  /* 0x0004a00001037983 */ /* 0x000ee40000100800 */
[----:B---3--:R-:W-:-:S13]  /*11080*/  ISETP.NE.AND P0, PT, R3, 0x3, PT ;  /* 0x000000030300780c */ /* 0x008fda0003f05270 */
[----:B------:R-:W-:Y:S05]  /*11090*/  @!P0 BRA `(.L_x_33) ;  /* 0x0000000000048947 */ /* 0x000fea0003800000 */
[----:B------:R-:W-:Y:S01]  /*110a0*/  BPT.TRAP 0x1 ;  /* 0x000000040000795c */ /* 0x000fe20000300000 */
.L_x_33:
[----:B------:R-:W3:Y:S01]  /*110b0*/  LDL R0, [R1+0x4b4] ;  /* 0x0004b40001007983 */ /* 0x000ee20000100800 */
[----:B------:R-:W-:-:S04]  /*110c0*/  UISETP.LT.AND UP0, UPT, UR39, 0x1, UPT ;  /* 0x000000012700788c */ /* 0x000fc8000bf01270 */
[----:B------:R-:W-:-:S04]  /*110d0*/  USEL UR5, UR39, 0x1, UP0 ;  /* 0x0000000127057887 */ /* 0x000fc80008000000 */
[----:B------:R-:W-:-:S04]  /*110e0*/  UIADD3 UR5, UR4, UR39, -UR5 ;  /* 0x0000002704057290 */ /* 0x000fc8000fffe805 */
[----:B------:R-:W-:-:S04]  /*110f0*/  UIMAD.WIDE.U32 UR6, UR5, -0x55555555, URZ ;  /* 0xaaaaaaab050678a5 */ /* 0x000fc8000f8e003f */
[----:B------:R-:W-:-:S04]  /*11100*/  USHF.R.U32.HI UR6, URZ, 0x2, UR7 ;  /* 0x000000023f067899 */ /* 0x000fc80008011607 */
[----:B------:R-:W-:-:S04]  /*11110*/  UIMAD UR5, UR6, -0x6, UR5 ;  /* 0xfffffffa060578a4 */ /* 0x000fc8000f8e0205 */
[----:B------:R-:W-:-:S04]  /*11120*/  ULEA UR5, UR5, UR42, 0x3 ;  /* 0x0000002a05057291 */ /* 0x000fc8000f8e183f */
[----:B------:R-:W-:-:S04]  /*11130*/  UIADD3 UR5, UR5, 0x30, URZ ;  /* 0x0000003005057890 */ /* 0x000fc8000fffe03f */
[----:B------:R-:W-:-:S09]  /*11140*/  UPRMT UR5, URZ, 0x654, UR5 ;  /* 0x000006543f057896 */ /* 0x000fd20008000005 */
[----:B------:R-:W-:Y:S01]  /*11150*/  SYNCS.ARRIVE.TRANS64.RED.A1T0 RZ, [UR5], RZ ;  /* 0x000000ffffff79a7 */ /* 0x000fe20008100405 */
[----:B---3--:R-:W-:-:S13]  /*11160*/  ISETP.GT.U32.AND P0, PT, R0, 0x1, PT ;  /* 0x000000010000780c */ /* 0x008fda0003f04070 */
[----:B------:R-:W-:Y:S05]  /*11170*/  @P0 BRA `(.L_x_32) ;  /* 0x0000000000040947 */ /* 0x000fea0003800000 */
[----:B------:R-:W-:Y:S01]  /*11180*/  BPT.TRAP 0x1 ;  /* 0x000000040000795c */ /* 0x000fe20000300000 */
.L_x_32:
[----:B------:R-:W-:Y:S01]  /*11190*/  UIADD3 UR6, UR42, 0x100, URZ ;  /* 0x000001002a067890 */ /* 0x000fe2000fffe03f */
[----:B-----5:R-:W-:Y:S01]  /*111a0*/  R2UR UR50, R6 ;  /* 0x00000000063272ca */ /* 0x020fe200000e0000 */
[----:B------:R-:W-:Y:S01]  /*111b0*/  UIADD3 UR43, UR39, UR4, URZ ;  /* 0x00000004272b7290 */ /* 0x000fe2000fffe03f */
[----:B------:R-:W-:Y:S01]  /*111c0*/  R2UR UR49, R5 ;  /* 0x00000000053172ca */ /* 0x000fe200000e0000 */
[----:B------:R-:W-:Y:S02]  /*111d0*/  UISETP.GE.U32.AND UP1, UPT, UR39, 0x6, UPT ;  /* 0x000000062700788c */ /* 0x000fe4000bf26070 */
[----:B------:R-:W-:Y:S02]  /*111e0*/  ULOP3.LUT UP2, URZ, UR6, 0x9f, URZ, 0xc0, !UPT ;  /* 0x0000009f063f7892 */ /* 0x000fe4000f84c03f */
[----:B------:R-:W-:-:S04]  /*111f0*/  UISETP.GT.U32.AND UP0, UPT, UR43, 0x5, UPT ;  /* 0x000000052b00788c */ /* 0x000fc8000bf04070 */
[----:B------:R-:W-:Y:S01]  /*11200*/  UISETP.LT.U32.AND UP0, UPT, UR39, 0x6, UP0 ;  /* 0x000000062700788c */ /* 0x000fe20008701070 */
[----:B------:R-:W-:Y:S01]  /*11210*/  PLOP3.LUT P0, PT, PT, PT, UP2, 0x80, 0x0 ;  /* 0x000000000000781c */ /* 0x000fe20003f0f028 */
[----:B------:R-:W-:Y:S02]  /*11220*/  USHF.L.U32 UR50, UR50, 0x8, URZ ;  /* 0x0000000832327899 */ /* 0x000fe4000800063f */
[----:B------:R-:W-:Y:S02]  /*11230*/  @UP1 UIMAD.WIDE.U32 UR4, UR43, -0x55555555, URZ ;  /* 0xaaaaaaab2b0418a5 */ /* 0x000fe4000f8e003f */
[----:B------:R-:W-:Y:S02]  /*11240*/  USEL UR6, URZ, 0x1, !UP0 ;  /* 0x000000013f067887 */ /* 0x000fe4000c000000 */
[----:B------:R-:W-:Y:S02]  /*11250*/  @UP1 USHF.R.U32.HI UR4, URZ, 0x2, UR5 ;  /* 0x000000023f041899 */ /* 0x000fe40008011605 */
[----:B------:R-:W-:-:S02]  /*11260*/  ULOP3.LUT UR36, UR36, UR6, URZ, 0x3c, !UPT ;  /* 0x0000000624247292 */ /* 0x000fc4000f8e3c3f */
[----:B------:R-:W-:Y:S02]  /*11270*/  USHF.L.U32 UR49, UR49, 0x8, URZ ;  /* 0x0000000831317899 */ /* 0x000fe4000800063f */
[----:B------:R-:W-:Y:S01]  /*11280*/  @UP1 ULOP3.LUT UR36, UR36, 0x1, UR4, 0x78, !UPT ;  /* 0x0000000124241892 */ /* 0x000fe2000f8e7804 */
[----:B------:R-:W-:Y:S11]  /*11290*/  @!P0 BRA `(.L_x_34) ;  /* 0x0000000000408947 */ /* 0x000ff60003800000 */
[----:B------:R-:W-:Y:S01]  /*112a0*/  MOV R14, 0x0 ;  /* 0x00000000000e7802 */ /* 0x000fe20000000f00 */
[----:B------:R-:W-:Y:S01]  /*112b0*/  ULDC.64 UR4, c[0x4][0x70] ;  /* 0x01001c0000047ab9 */ /* 0x000fe20000000a00 */
[----:B------:R-:W-:Y:S01]  /*112c0*/  ULDC.64 UR6, c[0x4][0x78] ;  /* 0x01001e0000067ab9 */ /* 0x000fe20000000a00 */
[----:B------:R-:W-:Y:S01]  /*112d0*/  ULDC.64 UR8, c[0x4][0x8] ;  /* 0x0100020000087ab9 */ /* 0x000fe20000000a00 */
[----:B------:R-:W-:Y:S02]  /*112e0*/  MOV R4, UR4 ;  /* 0x0000000400047c02 */ /* 0x000fe40008000f00 */
[----:B------:R-:W1:Y:S01]  /*112f0*/  LDC.64 R14, c[0x4][R14] ;  /* 0x010000000e0e7b82 */ /* 0x000e620000000a00 */
[----:B------:R-:W-:Y:S02]  /*11300*/  MOV R5, UR5 ;  /* 0x0000000500057c02 */ /* 0x000fe40008000f00 */
[----:B------:R-:W-:Y:S02]  /*11310*/  MOV R6, UR6 ;  /* 0x0000000600067c02 */ /* 0x000fe40008000f00 */
[----:B------:R-:W-:-:S02]  /*11320*/  MOV R7, UR7 ;  /* 0x0000000700077c02 */ /* 0x000fc40008000f00 */
[----:B------:R-:W-:Y:S02]  /*11330*/  MOV R10, UR8 ;  /* 0x00000008000a7c02 */ /* 0x000fe40008000f00 */
[----:B------:R-:W-:Y:S02]  /*11340*/  MOV R11, UR9 ;  /* 0x00000009000b7c02 */ /* 0x000fe40008000f00 */
[----:B------:R-:W-:Y:S02]  /*11350*/  MOV R8, 0x70 ;  /* 0x0000007000087802 */ /* 0x000fe40000000f00 */
[----:B------:R-:W-:Y:S02]  /*11360*/  MOV R12, 0x1 ;  /* 0x00000001000c7802 */ /* 0x000fe40000000f00 */
[----:B------:R-:W-:-:S07]  /*11370*/  MOV R13, RZ ;  /* 0x000000ff000d7202 */ /* 0x000fce0000000f00 */
[----:B------:R-:W-:-:S07]  /*11380*/  LEPC R20, `(.L_x_34) ;  /* 0x000000001014794e */ /* 0x000fce0000000000 */
[----:B-12---:R-:W-:Y:S05]  /*11390*/  CALL.ABS.NOINC R14 ;  /* 0x000000000e007343 */ /* 0x006fea0003c00000 */
.L_x_34:
[----:B------:R-:W-:-:S04]  /*113a0*/  UIADD3 UR4, UR42, 0x4100, URZ ;  /* 0x000041002a047890 */ /* 0x000fc8000fffe03f */
[----:B------:R-:W-:-:S06]  /*113b0*/  ULOP3.LUT UP0, URZ, UR4, 0x9f, URZ, 0xc0, !UPT ;  /* 0x0000009f043f7892 */ /* 0x000fcc000f80c03f */
[----:B------:R-:W-:-:S13]  /*113c0*/  PLOP3.LUT P0, PT, PT, PT, UP0, 0x80, 0x0 ;  /* 0x000000000000781c */ /* 0x000fda0003f0f008 */
[----:B------:R-:W-:Y:S05]  /*113d0*/  @!P0 BRA `(.L_x_35) ;  /* 0x0000000000408947 */ /* 0x000fea0003800000 */
        /* <DEDUP_REMOVED lines=16> */
.L_x_35:
[----:B------:R-:W1:Y:S02]  /*114e0*/  LDC.64 R4, c[0x0][0x590] ;  /* 0x00016400ff047b82 */ /* 0x000e640000000a00 */
[----:B-1----:R-:W-:-:S04]  /*114f0*/  ISETP.NE.U32.AND P0, PT, R4, RZ, PT ;  /* 0x000000ff0400720c */ /* 0x002fc80003f05070 */
[----:B------:R-:W-:-:S13]  /*11500*/  ISETP.NE.AND.EX P0, PT, R5, RZ, PT, P0 ;  /* 0x000000ff0500720c */ /* 0x000fda0003f05300 */
[----:B------:R-:W-:Y:S05]  /*11510*/  @!P0 BRA `(.L_x_36) ;  /* 0x00000000003c8947 */ /* 0x000fea0003800000 */
[----:B------:R-:W-:Y:S02]  /*11520*/  ULDC.64 UR4, c[0x0][0x588] ;  /* 0x0001620000047ab9 */ /* 0x000fe40000000a00 */
[----:B------:R-:W-:-:S04]  /*11530*/  ISETP.NE.U32.AND P1, PT, RZ, UR4, PT ;  /* 0x00000004ff007c0c */ /* 0x000fc8000bf25070 */
[----:B------:R-:W-:-:S13]  /*11540*/  ISETP.NE.AND.EX P1, PT, RZ, UR5, PT, P1 ;  /* 0x00000005ff007c0c */ /* 0x000fda000bf25310 */
[----:B------:R-:W-:Y:S05]  /*11550*/  @!P1 BRA `(.L_x_37) ;  /* 0x00000000001c9947 */ /* 0x000fea0003800000 */
[----:B------:R-:W1:Y:S01]  /*11560*/  LDC.64 R6, c[0x0][0x588] ;  /* 0x00016200ff067b82 */ /* 0x000e620000000a00 */
[----:B------:R-:W-:-:S04]  /*11570*/  IMAD R2, R4, UR51, RZ ;  /* 0x0000003304027c24 */ /* 0x000fc8000f8e02ff */
[----:B-1----:R-:W-:-:S06]  /*11580*/  IMAD.WIDE R2, R2, 0x4, R6 ;  /* 0x0000000402027825 */ /* 0x002fcc00078e0206 */
[----:B------:R1:W5:Y:S01]  /*11590*/  LDG.E R2, desc[UR54][R2.64] ;  /* 0x0000003602027981 */ /* 0x000362000c1e1900 */
[----:B------:R-:W-:-:S05]  /*115a0*/  MOV R0, 0x1 ;  /* 0x0000000100007802 */ /* 0x000fca0000000f00 */
[----:B------:R1:W-:Y:S01]  /*115b0*/  STL.S16 [R1+0x4bc], R0 ;  /* 0x0004bc0001007387 */ /* 0x0003e20000100600 */
[----:B------:R-:W-:Y:S05]  /*115c0*/  BRA `(.L_x_36) ;  /* 0x0000000000107947 */ /* 0x000fea0003800000 */
.L_x_37:
[----:B------:R-:W-:Y:S01]  /*115d0*/  MOV R0, 0x1 ;  /* 0x0000000100007802 */ /* 0x000fe20000000f00 */
[----:B------:R-:W-:Y:S02]  /*115e0*/  ULDC UR4, c[0x0][0x580] ;  /* 0x0001600000047ab9 */ /* 0x000fe40000000800 */
[----:B------:R-:W-:Y:S02]  /*115f0*/  MOV R2, UR4 ;  /* 0x0000000400027c02 */ /* 0x000fe40008000f00 */
[----:B------:R3:W-:Y:S05]  /*11600*/  STL.S16 [R1+0x4bc], R0 ;  /* 0x0004bc0001007387 */ /* 0x0007ea0000100600 */
.L_x_36:
[----:B------:R-:W4:Y:S02]  /*11610*/  LDC.64 R6, c[0x0][0x5b0] ;  /* 0x00016c00ff067b82 */ /* 0x000f240000000a00 */
[----:B----4-:R-:W-:-:S04]  /*11620*/  ISETP.NE.U32.AND P1, PT, R6, RZ, PT ;  /* 0x000000ff0600720c */ /* 0x010fc80003f25070 */
[----:B------:R-:W-:-:S13]  /*11630*/  ISETP.NE.AND.EX P1, PT, R7, RZ, PT, P1 ;  /* 0x000000ff0700720c */ /* 0x000fda0003f25310 */
[----:B------:R-:W-:Y:S05]  /*11640*/  @!P1 BRA `(.L_x_38) ;  /* 0x00000000002c9947 */ /* 0x000fea0003800000 */
[----:B------:R-:W-:Y:S02]  /*11650*/  ULDC.64 UR4, c[0x0][0x5a8] ;  /* 0x00016a0000047ab9 */ /* 0x000fe40000000a00 */
[----:B------:R-:W-:-:S04]  /*11660*/  ISETP.NE.U32.AND P1, PT, RZ, UR4, PT ;  /* 0x00000004ff007c0c */ /* 0x000fc8000bf25070 */
[----:B------:R-:W-:-:S13]  /*11670*/  ISETP.NE.AND.EX P1, PT, RZ, UR5, PT, P1 ;  /* 0x00000005ff007c0c */ /* 0x000fda000bf25310 */
[----:B------:R-:W-:Y:S05]  /*11680*/  @!P1 BRA `(.L_x_39) ;  /* 0x0000000000149947 */ /* 0x000fea0003800000 */
[----:B------:R-:W4:Y:S01]  /*11690*/  LDC.64 R8, c[0x0][0x5a8] ;  /* 0x00016a00ff087b82 */ /* 0x000f220000000a00 */
[----:B------:R-:W-:-:S04]  /*116a0*/  IMAD R6, R6, UR51, RZ ;  /* 0x0000003306067c24 */ /* 0x000fc8000f8e02ff */
[----:B----4-:R-:W-:-:S05]  /*116b0*/  IMAD.WIDE R6, R6, 0x4, R8 ;  /* 0x0000000406067825 */ /* 0x010fca00078e0208 */
[----:B------:R4:W5:Y:S01]  /*116c0*/  LDG.E R16, desc[UR54][R6.64] ;  /* 0x0000003606107981 */ /* 0x000962000c1e1900 */
[----:B------:R-:W-:Y:S05]  /*116d0*/  BRA `(.L_x_38) ;  /* 0x0000000000087947 */ /* 0x000fea0003800000 */
.L_x_39:
[----:B------:R-:W-:Y:S02]  /*116e0*/  ULDC UR4, c[0x0][0x5a0] ;  /* 0x0001680000047ab9 */ /* 0x000fe40000000800 */
[----:B------:R-:W-:-:S07]  /*116f0*/  MOV R16, UR4 ;  /* 0x0000000400107c02 */ /* 0x000fce0008000f00 */
.L_x_38:
[----:B------:R-:W-:Y:S01]  /*11700*/  ULDC.64 UR4, c[0x0][0x588] ;  /* 0x0001620000047ab9 */ /* 0x000fe20000000a00 */
[----:B------:R-:W-:Y:S01]  /*11710*/  ISETP.NE.U32.AND P1, PT, R4, RZ, PT ;  /* 0x000000ff0400720c */ /* 0x000fe20003f25070 */
[----:B------:R-:W-:Y:S02]  /*11720*/  UISETP.NE.U32.AND UP0, UPT, UR4, URZ, UPT ;  /* 0x0000003f0400728c */ /* 0x000fe4000bf05070 */
[----:B------:R-:W-:Y:S02]  /*11730*/  ISETP.NE.U32.AND P4, PT, RZ, UR4, PT ;  /* 0x00000004ff007c0c */ /* 0x000fe4000bf85070 */
[----:B------:R-:W-:Y:S01]  /*11740*/  ISETP.NE.AND.EX P1, PT, R5, RZ, PT, P1 ;  /* 0x000000ff0500720c */ /* 0x000fe20003f25310 */
[----:B------:R-:W-:Y:S02]  /*11750*/  UISETP.NE.AND.EX UP0, UPT, UR5, URZ, UPT, UP0 ;  /* 0x0000003f0500728c */ /* 0x000fe4000bf05300 */
[----:B------:R-:W-:Y:S02]  /*11760*/  ISETP.NE.AND.EX P4, PT, RZ, UR5, PT, P4 ;  /* 0x00000005ff007c0c */ /* 0x000fe4000bf85340 */
[----:B------:R-:W-:-:S02]  /*11770*/  PLOP3.LUT P2, PT, PT, PT, PT, 0x8, 0x0 ;  /* 0x000000000000781c */ /* 0x000fc40003f4e170 */
[----:B------:R-:W-:-:S04]  /*11780*/  PLOP3.LUT P3, PT, PT, PT, UP0, 0x80, 0x0 ;  /* 0x000000000000781c */ /* 0x000fc80003f6f008 */
[----:B------:R-:W-:-:S05]  /*11790*/  PLOP3.LUT P3, PT, P3, PT, PT, 0x8, 0x0 ;  /* 0x000000000000781c */ /* 0x000fca0001f6e170 */
[----:B------:R-:W-:Y:S08]  /*117a0*/  @P4 BRA P1, `(.L_x_40) ;  /* 0x0000000000284947 */ /* 0x000ff00000800000 */
[----:B------:R-:W-:Y:S04]  /*117b0*/  BSSY B0, `(.L_x_40) ;  /* 0x0000009000007945 */ /* 0x000fe80003800000 */
[----:B------:R-:W-:Y:S05]  /*117c0*/  @!P0 BRA `(.L_x_41) ;  /* 0x0000000000188947 */ /* 0x000fea0003800000 */
[----:B-1-3--:R-:W3:Y:S01]  /*117d0*/  LDL R0, [R1+0x4bc] ;  /* 0x0004bc0001007983 */ /* 0x00aee20000100800 */
[----:B------:R-:W-:Y:S02]  /*117e0*/  PLOP3.LUT P2, PT, P3, PT, PT, 0x80, 0x0 ;  /* 0x000000000000781c */ /* 0x000fe40001f4f070 */
[----:B---3--:R-:W-:-:S13]  /*117f0*/  LOP3.LUT P1, RZ, R0, 0xff, RZ, 0xc0, !PT ;  /* 0x000000ff00ff7812 */ /* 0x008fda000782c0ff */
[----:B------:R-:W-:Y:S05]  /*11800*/  @!P1 BRA `(.L_x_42) ;  /* 0x00000000000c9947 */ /* 0x000fea0003800000 */
[----:B-----5:R-:W-:Y:S01]  /*11810*/  FSETP.EQ.AND P2, PT, R2, RZ, PT ;  /* 0x000000ff0200720b */ /* 0x020fe20003f42000 */
[----:B------:R-:W-:-:S12]  /*11820*/  BRA `(.L_x_42) ;  /* 0x0000000000047947 */ /* 0x000fd80003800000 */
.L_x_41:
[----:B-----5:R-:W-:-:S13]  /*11830*/  FSETP.EQ.AND P2, PT, R2, RZ, PT ;  /* 0x000000ff0200720b */ /* 0x020fda0003f42000 */
.L_x_42:
[----:B------:R-:W-:Y:S05]  /*11840*/  BSYNC B0 ;  /* 0x0000000000007941 */ /* 0x000fea0003800000 */
.L_x_40:
[----:B------:R-:W-:Y:S04]  /*11850*/  BSSY B0, `(.L_x_43) ;  /* 0x0000008000007945 */ /* 0x000fe80003800000 */
[----:B------:R-:W-:Y:S05]  /*11860*/  @!P0 BRA `(.L_x_44) ;  /* 0x0000000000148947 */ /* 0x000fea0003800000 */
[----:B-1-3--:R-:W3:Y:S02]  /*11870*/  LDL R0, [R1+0x4bc] ;  /* 0x0004bc0001007983 */ /* 0x00aee40000100800 */
[----:B---3--:R-:W-:-:S13]  /*11880*/  LOP3.LUT P0, RZ, R0, 0xff, RZ, 0xc0, !PT ;  /* 0x000000ff00ff7812 */ /* 0x008fda000780c0ff */
[----:B------:R-:W-:Y:S05]  /*11890*/  @!P0 BRA `(.L_x_45) ;  /* 0x00000000000c8947 */ /* 0x000fea0003800000 */
[----:B-----5:R-:W-:Y:S01]  /*118a0*/  FSETP.EQ.AND P3, PT, R2, RZ, PT ;  /* 0x000000ff0200720b */ /* 0x020fe20003f62000 */
[----:B------:R-:W-:-:S12]  /*118b0*/  BRA `(.L_x_45) ;  /* 0x0000000000047947 */ /* 0x000fd80003800000 */
.L_x_44:
[----:B-----5:R-:W-:-:S13]  /*118c0*/  FSETP.EQ.AND P3, PT, R2, RZ, PT ;  /* 0x000000ff0200720b */ /* 0x020fda0003f62000 */
.L_x_45:
[----:B------:R-:W-:Y:S05]  /*118d0*/  BSYNC B0 ;  /* 0x0000000000007941 */ /* 0x000fea0003800000 */
.L_x_43:
[----:B------:R-:W-:Y:S01]  /*118e0*/  BSSY B0, `(.L_x_46) ;  /* 0x000003a000007945 */ /* 0x000fe20003800000 */
[----:B-1-3--:R-:W-:Y:S02]  /*118f0*/  MOV R0, RZ ;  /* 0x000000ff00007202 */ /* 0x00afe40000000f00 */
[----:B------:R-:W-:Y:S02]  /*11900*/  CS2R R4, SRZ ;  /* 0x0000000000047805 */ /* 0x000fe4000001ff00 */
[----:B------:R-:W-:Y:S01]  /*11910*/  MOV R3, RZ ;  /* 0x000000ff00037202 */ /* 0x000fe20000000f00 */
[----:B------:R-:W-:Y:S06]  /*11920*/  @P2 BRA `(.L_x_47) ;  /* 0x0000000000d42947 */ /* 0x000fec0003800000 */
[----:B----4-:R-:W3:Y:S02]  /*11930*/  LDL R6, [R1+0x4a8] ;  /* 0x0004a80001067983 */ /* 0x010ee40000100800 */
[----:B---3--:R-:W-:-:S13]  /*11940*/  ISETP.NE.AND P1, PT, R6, 0x3, PT ;  /* 0x000000030600780c */ /* 0x008fda0003f25270 */
[----:B------:R-:W-:Y:S05]  /*11950*/  @!P1 BRA `(.L_x_48) ;  /* 0x0000000000049947 */ /* 0x000fea0003800000 */
[----:B------:R-:W-:Y:S01]  /*11960*/  BPT.TRAP 0x1 ;  /* 0x000000040000795c */ /* 0x000fe20000300000 */
.L_x_48:
[----:B------:R-:W-:Y:S01]  /*11970*/  LEA R6, R18, UR42, 0x3 ;  /* 0x0000002a12067c11 */ /* 0x000fe2000f8e18ff */
[----:B------:R-:W-:Y:S01]  /*11980*/  BSSY B1, `(.L_x_49) ;  /* 0x0000004000017945 */ /* 0x000fe20003800000 */
[----:B------:R-:W-:-:S04]  /*11990*/  SHF.L.U32 R0, R19, 0x1f, RZ ;  /* 0x0000001f13007819 */ /* 0x000fc800000006ff */
[----:B------:R-:W1:Y:S02]  /*119a0*/  SYNCS.PHASECHK.TRANS64.TRYWAIT P0, [R6+URZ+0x60], R0 ;  /* 0x00006000060075a7 */ /* 0x000e64000800017f */
[----:B-1----:R-:W-:Y:S05]  /*119b0*/  @!P0 BRA `(.L_x_50) ;  /* 0x0000027400b88947 */ /* 0x002fea0003800000 */
.L_x_372:
[----:B------:R-:W-:Y:S05]  /*119c0*/  BSYNC B1 ;  /* 0x0000000000017941 */ /* 0x000fea0003800000 */
.L_x_49:
[----:B------:R-:W-:Y:S01]  /*119d0*/  BSSY B1, `(.L_x_51) ;  /* 0x0000019000017945 */ /* 0x000fe20003800000 */
[----:B-1----:R-:W-:Y:S02]  /*119e0*/  MOV R0, RZ ;  /* 0x000000ff00007202 */ /* 0x002fe40000000f00 */
[----:B------:R-:W-:Y:S02]  /*119f0*/  CS2R R4, SRZ ;  /* 0x0000000000047805 */ /* 0x000fe4000001ff00 */
[----:B------:R-:W-:Y:S01]  /*11a00*/  MOV R3, RZ ;  /* 0x000000ff00037202 */ /* 0x000fe20000000f00 */
[----:B------:R-:W-:Y:S06]  /*11a10*/  @P3 BRA `(.L_x_52) ;  /* 0x0000000000503947 */ /* 0x000fec0003800000 */
[----:B------:R-:W-:Y:S01]  /*11a20*/  LEA R3, R18, R17, 0xc ;  /* 0x0000001112037211 */ /* 0x000fe200078e60ff */
[----:B------:R-:W1:Y:S03]  /*11a30*/  S2R R8, SR_TID.X ;  /* 0x0000000000087919 */ /* 0x000e660000002100 */
[----:B------:R-:W-:Y:S01]  /*11a40*/  IADD3 R5, R3, UR42, RZ ;  /* 0x0000002a03057c10 */ /* 0x000fe2000fffe0ff */
[----:B------:R-:W-:Y:S04]  /*11a50*/  LDS.U16 R4, [R3+UR42+0x200] ;  /* 0x0002002a03047984 */ /* 0x000fe80008000400 */
[----:B------:R-:W3:Y:S04]  /*11a60*/  LDS.U16 R0, [R3+UR42+0x100] ;  /* 0x0001002a03007984 */ /* 0x000ee80008000400 */
[----:B------:R-:W-:Y:S01]  /*11a70*/  LDS.U16 R7, [R3+UR42+0x208] ;  /* 0x0002082a03077984 */ /* 0x000fe20008000400 */
[----:B-1----:R-:W-:-:S04]  /*11a80*/  SHF.R.U32.HI R8, RZ, 0x4, R8 ;  /* 0x00000004ff087819 */ /* 0x002fc80000011608 */
[----:B------:R-:W-:Y:S02]  /*11a90*/  LOP3.LUT P0, RZ, R8, 0x1, RZ, 0xc0, !PT ;  /* 0x0000000108ff7812 */ /* 0x000fe4000780c0ff */
[----:B------:R-:W-:-:S04]  /*11aa0*/  MOV R8, 0x8 ;  /* 0x0000000800087802 */ /* 0x000fc80000000f00 */
[----:B------:R-:W-:-:S04]  /*11ab0*/  SEL R8, R8, 0xfffffff8, !P0 ;  /* 0xfffffff808087807 */ /* 0x000fc80004000000 */
[----:B------:R-:W-:Y:S02]  /*11ac0*/  LEA R5, R8, R5, 0x1 ;  /* 0x0000000508057211 */ /* 0x000fe400078e08ff */
[----:B---3--:R-:W-:Y:S02]  /*11ad0*/  PRMT R0, R0, 0x5410, R4 ;  /* 0x0000541000007816 */ /* 0x008fe40000000004 */
[----:B------:R-:W1:Y:S02]  /*11ae0*/  LDS.U16 R4, [R3+UR42+0x108] ;  /* 0x0001082a03047984 */ /* 0x000e640008000400 */
[----:B-1----:R-:W-:Y:S02]  /*11af0*/  PRMT R3, R4, 0x5410, R7 ;  /* 0x0000541004037816 */ /* 0x002fe40000000007 */
[----:B------:R-:W-:Y:S04]  /*11b00*/  LDS.U16 R7, [R5+0x200] ;  /* 0x0002000005077984 */ /* 0x000fe80000000400 */
[----:B------:R-:W1:Y:S02]  /*11b10*/  LDS.U16 R4, [R5+0x100] ;  /* 0x0001000005047984 */ /* 0x000e640000000400 */
[----:B-1----:R-:W-:-:S02]  /*11b20*/  PRMT R4, R4, 0x5410, R7 ;  /* 0x0000541004047816 */ /* 0x002fc40000000007 */
[----:B------:R-:W-:Y:S04]  /*11b30*/  LDS.U16 R7, [R5+0x208] ;  /* 0x0002080005077984 */ /* 0x000fe80000000400 */
[----:B------:R-:W1:Y:S02]  /*11b40*/  LDS.U16 R5, [R5+0x108] ;  /* 0x0001080005057984 */ /* 0x000e640000000400 */
[----:B-1----:R-:W-:-:S07]  /*11b50*/  PRMT R5, R5, 0x5410, R7 ;  /* 0x0000541005057816 */ /* 0x002fce0000000007 */
.L_x_52:
[----:B------:R-:W-:Y:S05]  /*11b60*/  BSYNC B1 ;  /* 0x0000000000017941 */ /* 0x000fea0003800000 */
.L_x_51:
[----:B------:R-:W-:Y:S01]  /*11b70*/  @!PT LDS RZ, [RZ] ;  /* 0x00000000fffff984 */ /* 0x000fe20000000800 */
[----:B------:R-:W-:Y:S01]  /*11b80*/  @!PT LDS RZ, [RZ] ;  /* 0x00000000fffff984 */ /* 0x000fe20000000800 */
[----:B------:R-:W-:Y:S01]  /*11b90*/  @!PT LDS RZ, [RZ] ;  /* 0x00000000fffff984 */ /* 0x000fe20000000800 */
[----:B------:R-:W-:Y:S01]  /*11ba0*/  @!PT LDS RZ, [RZ] ;  /* 0x00000000fffff984 */ /* 0x000fe20000000800 */
[----:B------:R1:W-:Y:S06]  /*11bb0*/  MEMBAR.ALL.CTA ;  /* 0x0000000000007992 */ /* 0x0003ec0000008000 */
[----:B-1----:R-:W1:Y:S01]  /*11bc0*/  FENCE.VIEW.ASYNC.S ;  /* 0x00000000000073c6 */ /* 0x002e620000000000 */
[----:B------:R-:W-:Y:S05]  /*11bd0*/  @!P1 BRA `(.L_x_53) ;  /* 0x0000000000049947 */ /* 0x000fea0003800000 */
[----:B------:R-:W-:Y:S01]  /*11be0*/  BPT.TRAP 0x1 ;  /* 0x000000040000795c */ /* 0x000fe20000300000 */
.L_x_53:
[----:B------:R-:W3:Y:S01]  /*11bf0*/  S2R R7, SR_CgaCtaId ;  /* 0x0000000000077919 */ /* 0x000ee20000008800 */
[----:B------:R-:W-:Y:S02]  /*11c00*/  IADD3 R6, R6, 0x80, RZ ;  /* 0x0000008006067810 */ /* 0x000fe40007ffe0ff */
[----:B------:R-:W-:-:S04]  /*11c10*/  IADD3 R18, R18, 0x1, RZ ;  /* 0x0000000112127810 */ /* 0x000fc80007ffe0ff */
[----:B------:R-:W-:-:S04]  /*11c20*/  ISETP.NE.AND P0, PT, R18, 0x4, PT ;  /* 0x000000041200780c */ /* 0x000fc80003f05270 */
[----:B------:R-:W-:Y:S02]  /*11c30*/  SEL R18, R18, RZ, P0 ;  /* 0x000000ff12127207 */ /* 0x000fe40000000000 */
[----:B---3--:R-:W-:-:S04]  /*11c40*/  PRMT R6, R7, 0x654, R6 ;  /* 0x0000065407067816 */ /* 0x008fc80000000006 */
[----:B-1----:R1:W-:Y:S02]  /*11c50*/  SYNCS.ARRIVE.TRANS64.RED.A1T0 RZ, [R6+URZ], RZ ;  /* 0x000000ff06ff79a7 */ /* 0x0023e4000810043f */
[----:B-1----:R-:W-:-:S04]  /*11c60*/  SEL R6, RZ, 0x1, P0 ;  /* 0x00000001ff067807 */ /* 0x002fc80000000000 */
[----:B------:R-:W-:-:S07]  /*11c70*/  LOP3.LUT R19, R19, R6, RZ, 0x3c, !PT ;  /* 0x0000000613137212 */ /* 0x000fce00078e3cff */
.L_x_47:
[----:B------:R-:W-:Y:S05]  /*11c80*/  BSYNC B0 ;  /* 0x0000000000007941 */ /* 0x000fea0003800000 */
.L_x_46:
[----:B----4-:R-:W-:Y:S01]  /*11c90*/  F2FP.F16.E4M3.UNPACK_B R6, R0.H1 ;  /* 0x00000000ff06723e */ /* 0x010fe200030006ff */
[C---:B-----5:R-:W-:Y:S01]  /*11ca0*/  FMUL R8, R16.reuse, R152 ;  /* 0x0000009810087220 */ /* 0x060fe20000400000 */
[C---:B------:R-:W-:Y:S01]  /*11cb0*/  FMUL R9, R16.reuse, R153 ;  /* 0x0000009910097220 */ /* 0x040fe20000400000 */
[----:B------:R-:W-:Y:S01]  /*11cc0*/  MOV R28, 0x38eb4c3a ;  /* 0x38eb4c3a001c7802 */ /* 0x000fe20000000f00 */
[C---:B------:R-:W-:Y:S01]  /*11cd0*/  FMUL R161, R16.reuse, R161 ;  /* 0x000000a110a17220 */ /* 0x040fe20000400000 */
[--C-:B------:R-:W-:Y:S01]  /*11ce0*/  HADD2.F32 R7, -RZ, R6.reuse.H0_H0 ;  /* 0x20000006ff077230 */ /* 0x100fe20000004100 */
[----:B------:R-:W-:Y:S01]  /*11cf0*/  MOV R27, 0x3aae005b ;  /* 0x3aae005b001b7802 */ /* 0x000fe20000000f00 */
[----:B------:R-:W-:Y:S01]  /*11d00*/  HADD2.F32 R6, -RZ, R6.H1_H1 ;  /* 0x30000006ff067230 */ /* 0x000fe20000004100 */
[----:B------:R-:W-:Y:S01]  /*11d10*/  MOV R26, 0x3c09919f ;  /* 0x3c09919f001a7802 */ /* 0x000fe20000000f00 */
[----:B------:R-:W-:Y:S01]  /*11d20*/  FMUL R163, R16, R163 ;  /* 0x000000a310a37220 */ /* 0x000fe20000400000 */
[C---:B------:R-:W-:Y:S01]  /*11d30*/  FFMA R8, R2.reuse, R7, R8 ;  /* 0x0000000702087223 */ /* 0x040fe20000000008 */
[----:B------:R-:W-:Y:S01]  /*11d40*/  MOV R25, 0x3d24d99a ;  /* 0x3d24d99a00197802 */ /* 0x000fe20000000f00 */
[----:B------:R-:W-:Y:S01]  /*11d50*/  FFMA R9, R2, R6, R9 ;  /* 0x0000000602097223 */ /* 0x000fe20000000009 */
[----:B------:R-:W-:Y:S01]  /*11d60*/  MOV R24, 0x3e235519 ;  /* 0x3e23551900187802 */ /* 0x000fe20000000f00 */
[C---:B------:R-:W-:Y:S01]  /*11d70*/  FMUL R7, R8.reuse, 0.70710676908493041992 ;  /* 0x3f3504f308077820 */ /* 0x040fe20000400000 */
[----:B------:R-:W-:Y:S01]  /*11d80*/  MOV R20, 0x3f69b4f9 ;  /* 0x3f69b4f900147802 */ /* 0x000fe20000000f00 */
[----:B------:R-:W-:Y:S01]  /*11d90*/  FMUL R8, R8, 0.5 ;  /* 0x3f00000008087820 */ /* 0x000fe20000400000 */
[----:B------:R-:W-:Y:S01]  /*11da0*/  MOV R15, 0x3f210a14 ;  /* 0x3f210a14000f7802 */ /* 0x000fe20000000f00 */
[C---:B------:R-:W-:Y:S01]  /*11db0*/  FMUL R6, R7.reuse, R7 ;  /* 0x0000000707067220 */ /* 0x040fe20000400000 */
[C---:B------:R-:W-:Y:S01]  /*11dc0*/  FSETP.GE.AND P0, PT, |R7|.reuse, 1.0029599666595458984, PT ;  /* 0x3f8060fe0700780b */ /* 0x040fe20003f06200 */
[----:B------:R-:W1:Y:S03]  /*11dd0*/  S2R R36, SR_TID.X ;  /* 0x0000000000247919 */ /* 0x000e660000002100 */
[----:B------:R-:W-:-:S02]  /*11de0*/  FSEL R6, |R7|, R6, P0 ;  /* 0x0000000607067208 */ /* 0x000fc40000000200 */
[----:B------:R-:W-:Y:S02]  /*11df0*/  FSEL R11, R28, 8.4834944573231041431e-05, P0 ;  /* 0x38b1e96a1c0b7808 */ /* 0x000fe40000000000 */
[----:B------:R-:W-:-:S05]  /*11e00*/  FSEL R10, -R27, -0.00082130916416645050049, P0 ;  /* 0xba574d201b0a7808 */ /* 0x000fca0000000100 */
[----:B------:R-:W-:Y:S01]  /*11e10*/  FFMA R11, R6, R11, R10 ;  /* 0x0000000b060b7223 */ /* 0x000fe2000000000a */
[----:B------:R-:W-:-:S05]  /*11e20*/  FSEL R10, R26, 0.0052134888246655464172, P0 ;  /* 0x3baad5ea1a0a7808 */ /* 0x000fca0000000000 */
[----:B------:R-:W-:Y:S01]  /*11e30*/  FFMA R11, R6, R11, R10 ;  /* 0x0000000b060b7223 */ /* 0x000fe2000000000a */
[----:B------:R-:W-:-:S05]  /*11e40*/  FSEL R10, -R25, -0.026868773624300956726, P0 ;  /* 0xbcdc1be7190a7808 */ /* 0x000fca0000000100 */
[----:B------:R-:W-:Y:S01]  /*11e50*/  FFMA R11, R6, R11, R10 ;  /* 0x0000000b060b7223 */ /* 0x000fe2000000000a */
[----:B------:R-:W-:-:S05]  /*11e60*/  FSEL R10, R24, 0.11284004896879196167, P0 ;  /* 0x3de718af180a7808 */ /* 0x000fca0000000000 */
[----:B------:R-:W-:Y:S01]  /*11e70*/  FFMA R11, R6, R11, R10 ;  /* 0x0000000b060b7223 */ /* 0x000fe2000000000a */
[----:B------:R-:W-:Y:S02]  /*11e80*/  FSEL R10, R20, -0.37612664699554443359, P0 ;  /* 0xbec093ac140a7808 */ /* 0x000fe40000000000 */
[----:B-1----:R-:W-:-:S03]  /*11e90*/  LOP3.LUT R36, R36, 0xff, RZ, 0xc0, !PT ;  /* 0x000000ff24247812 */ /* 0x002fc600078ec0ff */
[----:B------:R-:W-:Y:S01]  /*11ea0*/  FFMA R11, R6, R11, R10 ;  /* 0x0000000b060b7223 */ /* 0x000fe2000000000a */
[----:B------:R-:W-:Y:S02]  /*11eb0*/  FSEL R10, R15, 0.12837915122509002686, P0 ;  /* 0x3e0375d30f0a7808 */ /* 0x000fe40000000000 */
[----:B------:R-:W-:-:S03]  /*11ec0*/  IADD3 R36, R36, 0x1f, RZ ;  /* 0x0000001f24247810 */ /* 0x000fc60007ffe0ff */
[----:B------:R-:W-:Y:S01]  /*11ed0*/  FFMA R10, R6, R11, R10 ;  /* 0x0000000b060a7223 */ /* 0x000fe2000000000a */
[----:B------:R-:W-:-:S05]  /*11ee0*/  FSEL R6, -|R7|, R7, P0 ;  /* 0x0000000707067208 */ /* 0x000fca0000000300 */
[----:B------:R-:W-:-:S04]  /*11ef0*/  FFMA R6, R10, R6, R6 ;  /* 0x000000060a067223 */ /* 0x000fc80000000006 */
[----:B------:R-:W1:Y:S02]  /*11f00*/  @P0 MUFU.EX2 R10, R6 ;  /* 0x00000006000a0308 */ /* 0x000e640000000800 */
[----:B-1----:R-:W-:-:S05]  /*11f10*/  @P0 FADD R10, -R10, 1 ;  /* 0x3f8000000a0a0421 */ /* 0x002fca0000000100 */
[----:B------:R-:W-:Y:S01]  /*11f20*/  @P0 LOP3.LUT R6, R10, 0x80000000, R7, 0xb8, !PT ;  /* 0x800000000a060812 */ /* 0x000fe200078eb807 */
[C---:B------:R-:W-:Y:S01]  /*11f30*/  FMUL R7, R9.reuse, 0.70710676908493041992 ;  /* 0x3f3504f309077820 */ /* 0x040fe20000400000 */
[----:B------:R-:W-:-:S03]  /*11f40*/  FMUL R9, R9, 0.5 ;  /* 0x3f00000009097820 */ /* 0x000fc60000400000 */
[----:B------:R-:W-:Y:S01]  /*11f50*/  FADD R6, R6, 1 ;  /* 0x3f80000006067421 */ /* 0x000fe20000000000 */
[----:B------:R-:W-:-:S03]  /*11f60*/  FSETP.GE.AND P0, PT, |R7|, 1.0029599666595458984, PT ;  /* 0x3f8060fe0700780b */ /* 0x000fc60003f06200 */
[----:B------:R-:W-:Y:S01]  /*11f70*/  FMUL R11, R6, R8 ;  /* 0x00000008060b7220 */ /* 0x000fe20000400000 */
[----:B------:R-:W-:Y:S01]  /*11f80*/  FMUL R6, R7, R7 ;  /* 0x0000000707067220 */ /* 0x000fe20000400000 */
[----:B------:R-:W-:Y:S02]  /*11f90*/  FSEL R10, R28, 8.4834944573231041431e-05, P0 ;  /* 0x38b1e96a1c0a7808 */ /* 0x000fe40000000000 */
[----:B------:R-:W-:Y:S02]  /*11fa0*/  FSEL R8, -R27, -0.00082130916416645050049, P0 ;  /* 0xba574d201b087808 */ /* 0x000fe40000000100 */
[----:B------:R-:W-:-:S05]  /*11fb0*/  FSEL R6, |R7|, R6, P0 ;  /* 0x0000000607067208 */ /* 0x000fca0000000200 */
[----:B------:R-:W-:Y:S01]  /*11fc0*/  FFMA R10, R6, R10, R8 ;  /* 0x0000000a060a7223 */ /* 0x000fe20000000008 */
[----:B------:R-:W-:-:S05]  /*11fd0*/  FSEL R8, R26, 0.0052134888246655464172, P0 ;  /* 0x3baad5ea1a087808 */ /* 0x000fca0000000000 */
[----:B------:R-:W-:Y:S01]  /*11fe0*/  FFMA R10, R6, R10, R8 ;  /* 0x0000000a060a7223 */ /* 0x000fe20000000008 */
[----:B------:R-:W-:-:S05]  /*11ff0*/  FSEL R8, -R25, -0.026868773624300956726, P0 ;  /* 0xbcdc1be719087808 */ /* 0x000fca0000000100 */
[----:B------:R-:W-:Y:S01]  /*12000*/  FFMA R10, R6, R10, R8 ;  /* 0x0000000a060a7223 */ /* 0x000fe20000000008 */
[----:B------:R-:W-:-:S05]  /*12010*/  FSEL R8, R24, 0.11284004896879196167, P0 ;  /* 0x3de718af18087808 */ /* 0x000fca0000000000 */
[----:B------:R-:W-:Y:S01]  /*12020*/  FFMA R10, R6, R10, R8 ;  /* 0x0000000a060a7223 */ /* 0x000fe20000000008 */
[----:B------:R-:W-:-:S05]  /*12030*/  FSEL R8, R20, -0.37612664699554443359, P0 ;  /* 0xbec093ac14087808 */ /* 0x000fca0000000000 */
[----:B------:R-:W-:Y:S01]  /*12040*/  FFMA R10, R6, R10, R8 ;  /* 0x0000000a060a7223 */ /* 0x000fe20000000008 */
[----:B------:R-:W-:-:S05]  /*12050*/  FSEL R8, R15, 0.12837915122509002686, P0 ;  /* 0x3e0375d30f087808 */ /* 0x000fca0000000000 */
[----:B------:R-:W-:Y:S01]  /*12060*/  FFMA R8, R6, R10, R8 ;  /* 0x0000000a06087223 */ /* 0x000fe20000000008 */
[----:B------:R-:W-:-:S05]  /*12070*/  FSEL R6, -|R7|, R7, P0 ;  /* 0x0000000707067208 */ /* 0x000fca0000000300 */
[----:B------:R-:W-:-:S04]  /*12080*/  FFMA R6, R8, R6, R6 ;  /* 0x0000000608067223 */ /* 0x000fc80000000006 */
[----:B------:R-:W1:Y:S02]  /*12090*/  @P0 MUFU.EX2 R8, R6 ;  /* 0x0000000600080308 */ /* 0x000e640000000800 */
[----:B-1----:R-:W-:-:S05]  /*120a0*/  @P0 FADD R8, -R8, 1 ;  /* 0x3f80000008080421 */ /* 0x002fca0000000100 */
[----:B------:R-:W-:Y:S01]  /*120b0*/  @P0 LOP3.LUT R6, R8, 0x80000000, R7, 0xb8, !PT ;  /* 0x8000000008060812 */ /* 0x000fe200078eb807 */
[----:B------:R-:W-:-:S04]  /*120c0*/  FMUL R8, R16, R154 ;  /* 0x0000009a10087220 */ /* 0x000fc80000400000 */
[----:B------:R-:W-:-:S04]  /*120d0*/  FADD R6, R6, 1 ;  /* 0x3f80000006067421 */ /* 0x000fc80000000000 */
[----:B------:R-:W-:Y:S01]  /*120e0*/  FMUL R6, R6, R9 ;  /* 0x0000000906067220 */ /* 0x000fe20000400000 */
[----:B------:R-:W-:-:S04]  /*120f0*/  FMUL R9, R16, R155 ;  /* 0x0000009b10097220 */ /* 0x000fc80000400000 */
[----:B------:R-:W-:Y:S02]  /*12100*/  F2FP.SATFINITE.E4M3.F32.PACK_AB_MERGE_C R35, R6, R11, RZ ;  /* 0x0000000b0623723e */ /* 0x000fe400048070ff */
[----:B------:R-:W-:-:S05]  /*12110*/  F2FP.F16.E4M3.UNPACK_B R6, R3 ;  /* 0x00000003ff06723e */ /* 0x000fca00020006ff */
[--C-:B------:R-:W-:Y:S02]  /*12120*/  HADD2.F32 R7, -RZ, R6.reuse.H0_H0 ;  /* 0x20000006ff077230 */ /* 0x100fe40000004100 */
[----:B------:R-:W-:-:S03]  /*12130*/  HADD2.F32 R6, -RZ, R6.H1_H1 ;  /* 0x30000006ff067230 */ /* 0x000fc60000004100 */
[C---:B------:R-:W-:Y:S02]  /*12140*/  FFMA R8, R2.reuse, R7, R8 ;  /* 0x0000000702087223 */ /* 0x040fe40000000008 */
[----:B------:R-:W-:Y:S02]  /*12150*/  FFMA R9, R2, R6, R9 ;  /* 0x0000000602097223 */ /* 0x000fe40000000009 */
[C---:B------:R-:W-:Y:S01]  /*12160*/  FMUL R7, R8.reuse, 0.70710676908493041992 ;  /* 0x3f3504f308077820 */ /* 0x040fe20000400000 */
[----:B------:R-:W-:-:S03]  /*12170*/  FMUL R8, R8, 0.5 ;  /* 0x3f00000008087820 */ /* 0x000fc60000400000 */
[C---:B------:R-:W-:Y:S01]  /*12180*/  FMUL R6, R7.reuse, R7 ;  /* 0x0000000707067220 */ /* 0x040fe20000400000 */
[----:B------:R-:W-:-:S04]  /*12190*/  FSETP.GE.AND P0, PT, |R7|, 1.0029599666595458984, PT ;  /* 0x3f8060fe0700780b */ /* 0x000fc80003f06200 */
[----:B------:R-:W-:Y:S02]  /*121a0*/  FSEL R6, |R7|, R6, P0 ;  /* 0x0000000607067208 */ /* 0x000fe40000000200 */
        /* <DEDUP_REMOVED lines=46> */
[----:B------:R-:W-:-:S04]  /*12490*/  F2FP.F16.E4M3.UNPACK_B R6, R3.H1 ;  /* 0x00000003ff06723e */ /* 0x000fc800030006ff */
[----:B------:R-:W-:Y:S01]  /*124a0*/  F2FP.SATFINITE.E4M3.F32.PACK_AB_MERGE_C R34, R7, R11, RZ ;  /* 0x0000000b0722723e */ /* 0x000fe200048070ff */
[--C-:B------:R-:W-:Y:S02]  /*124b0*/  HADD2.F32 R9, -RZ, R6.reuse.H0_H0 ;  /* 0x20000006ff097230 */ /* 0x100fe40000004100 */
[----:B------:R-:W-:-:S03]  /*124c0*/  HADD2.F32 R6, -RZ, R6.H1_H1 ;  /* 0x30000006ff067230 */ /* 0x000fc60000004100 */
[----:B------:R-:W-:Y:S01]  /*124d0*/  FFMA R8, R2, R9, R8 ;  /* 0x0000000902087223 */ /* 0x000fe20000000008 */
[----:B------:R-:W-:-:S03]  /*124e0*/  FMUL R9, R16, R157 ;  /* 0x0000009d10097220 */ /* 0x000fc60000400000 */
[----:B------:R-:W-:Y:S01]  /*124f0*/  FMUL R7, R8, 0.70710676908493041992 ;  /* 0x3f3504f308077820 */ /* 0x000fe20000400000 */
[----:B------:R-:W-:Y:S01]  /*12500*/  FFMA R9, R2, R6, R9 ;  /* 0x0000000602097223 */ /* 0x000fe20000000009 */
[----:B------:R-:W-:Y:S02]  /*12510*/  FMUL R8, R8, 0.5 ;  /* 0x3f00000008087820 */ /* 0x000fe40000400000 */
        /* <DEDUP_REMOVED lines=46> */
[----:B------:R-:W-:Y:S01]  /*12800*/  FMUL R8, R16, R158 ;  /* 0x0000009e10087220 */ /* 0x000fe20000400000 */
[----:B------:R-:W-:-:S03]  /*12810*/  F2FP.F16.E4M3.UNPACK_B R7, R4 ;  /* 0x00000004ff07723e */ /* 0x000fc600020006ff */
[----:B------:R-:W-:Y:S02]  /*12820*/  FADD R6, R6, 1 ;  /* 0x3f80000006067421 */ /* 0x000fe40000000000 */
[--C-:B------:R-:W-:Y:S02]  /*12830*/  HADD2.F32 R10, -RZ, R7.reuse.H0_H0 ;  /* 0x20000007ff0a7230 */ /* 0x100fe40000004100 */
[----:B------:R-:W-:Y:S01]  /*12840*/  FMUL R6, R6, R9 ;  /* 0x0000000906067220 */ /* 0x000fe20000400000 */
[----:B------:R-:W-:Y:S02]  /*12850*/  HADD2.F32 R7, -RZ, R7.H1_H1 ;  /* 0x30000007ff077230 */ /* 0x000fe40000004100 */
[----:B------:R-:W-:Y:S01]  /*12860*/  FMUL R9, R16, R159 ;  /* 0x0000009f10097220 */ /* 0x000fe20000400000 */
[----:B------:R-:W-:Y:S01]  /*12870*/  FFMA R8, R2, R10, R8 ;  /* 0x0000000a02087223 */ /* 0x000fe20000000008 */
[----:B------:R-:W-:Y:S02]  /*12880*/  F2FP.SATFINITE.E4M3.F32.PACK_AB_MERGE_C R33, R6, R11, RZ ;  /* 0x0000000b0621723e */ /* 0x000fe400048070ff */
[----:B------:R-:W-:Y:S01]  /*12890*/  FFMA R9, R2, R7, R9 ;  /* 0x0000000702097223 */ /* 0x000fe20000000009 */
        /* <DEDUP_REMOVED lines=23> */
[----:B------:R-:W-:-:S04]  /*12a10*/  FMUL R7, R9, 0.70710676908493041992 ;  /* 0x3f3504f309077820 */ /* 0x000fc80000400000 */
        /* <DEDUP_REMOVED lines=24> */
[----:B------:R-:W-:-:S03]  /*12ba0*/  F2FP.F16.E4M3.UNPACK_B R7, R4.H1 ;  /* 0x00000004ff07723e */ /* 0x000fc600030006ff */
[----:B------:R-:W-:Y:S02]  /*12bb0*/  FADD R6, R6, 1 ;  /* 0x3f80000006067421 */ /* 0x000fe40000000000 */
[----:B------:R-:W-:-:S05]  /*12bc0*/  HADD2.F32 R10, -RZ, R7.H0_H0 ;  /* 0x20000007ff0a7230 */ /* 0x000fca0000004100 */
[----:B------:R-:W-:Y:S01]  /*12bd0*/  FFMA R8, R2, R10, R8 ;  /* 0x0000000a02087223 */ /* 0x000fe20000000008 */
[----:B------:R-:W-:Y:S02]  /*12be0*/  HADD2.F32 R10, -RZ, R7.H1_H1 ;  /* 0x30000007ff0a7230 */ /* 0x000fe40000004100 */
[----:B------:R-:W-:-:S04]  /*12bf0*/  FMUL R7, R9, 0.5 ;  /* 0x3f00000009077820 */ /* 0x000fc80000400000 */
[----:B------:R-:W-:Y:S01]  /*12c00*/  FMUL R31, R6, R7 ;  /* 0x00000007061f7220 */ /* 0x000fe20000400000 */
        /* <DEDUP_REMOVED lines=108> */
[--C-:B------:R-:W-:Y:S02]  /*132d0*/  HADD2.F32 R10, -RZ, R7.reuse.H0_H0 ;  /* 0x20000007ff0a7230 */ /* 0x100fe40000004100 */
[----:B------:R-:W-:Y:S02]  /*132e0*/  HADD2.F32 R7, -RZ, R7.H1_H1 ;  /* 0x30000007ff077230 */ /* 0x000fe40000004100 */
[----:B------:R-:W-:Y:S01]  /*132f0*/  FMUL R14, R6, R9 ;  /* 0x00000009060e7220 */ /* 0x000fe20000400000 */
[----:B------:R-:W-:Y:S01]  /*13300*/  FFMA R8, R2, R10, R8 ;  /* 0x0000000a02087223 */ /* 0x000fe20000000008 */
[----:B------:R-:W-:-:S04]  /*13310*/  FMUL R10, R16, R165 ;  /* 0x000000a5100a7220 */ /* 0x000fc80000400000 */
        /* <DEDUP_REMOVED lines=44> */
[----:B------:R-:W-:Y:S01]  /*135e0*/  FSEL R6, -|R7|, R7, P0 ;  /* 0x0000000707067208 */ /* 0x000fe20000000300 */
[----:B------:R-:W-:-:S04]  /*135f0*/  FMUL R9, R16, R22 ;  /* 0x0000001610097220 */ /* 0x000fc80000400000 */
[----:B------:R-:W-:-:S04]  /*13600*/  FFMA R6, R8, R6, R6 ;  /* 0x0000000608067223 */ /* 0x000fc80000000006 */
[----:B------:R-:W1:Y:S02]  /*13610*/  @P0 MUFU.EX2 R8, R6 ;  /* 0x0000000600080308 */ /* 0x000e640000000800 */
[----:B-1----:R-:W-:-:S05]  /*13620*/  @P0 FADD R8, -R8, 1 ;  /* 0x3f80000008080421 */ /* 0x002fca0000000100 */
[----:B------:R-:W-:Y:S02]  /*13630*/  @P0 LOP3.LUT R6, R8, 0x80000000, R7, 0xb8, !PT ;  /* 0x8000000008060812 */ /* 0x000fe400078eb807 */
[----:B------:R-:W-:-:S03]  /*13640*/  F2FP.F16.E4M3.UNPACK_B R7, R0 ;  /* 0x00000000ff07723e */ /* 0x000fc600020006ff */
        /* <DEDUP_REMOVED lines=50> */
[----:B------:R-:W-:Y:S02]  /*13970*/  FSEL R6, -|R7|, R7, P0 ;  /* 0x0000000707067208 */ /* 0x000fe40000000300 */
[----:B------:R-:W-:-:S03]  /*13980*/  F2FP.SATFINITE.E4M3.F32.PACK_AB_MERGE_C R10, R31, R32, RZ ;  /* 0x000000201f0a723e */ /* 0x000fc600048070ff */
[----:B------:R-:W-:-:S04]  /*13990*/  FFMA R6, R9, R6, R6 ;  /* 0x0000000609067223 */ /* 0x000fc80000000006 */
[----:B------:R-:W1:Y:S02]  /*139a0*/  @P0 MUFU.EX2 R9, R6 ;  /* 0x0000000600090308 */ /* 0x000e640000000800 */
[----:B-1----:R-:W-:-:S05]  /*139b0*/  @P0 FADD R9, -R9, 1 ;  /* 0x3f80000009090421 */ /* 0x002fca0000000100 */
[----:B------:R-:W-:Y:S02]  /*139c0*/  @P0 LOP3.LUT R6, R9, 0x80000000, R7, 0xb8, !PT ;  /* 0x8000000009060812 */ /* 0x000fe400078eb807 */
[----:B------:R-:W-:Y:S02]  /*139d0*/  ISETP.GT.U32.AND P0, PT, R36, 0x3e, PT ;  /* 0x0000003e2400780c */ /* 0x000fe40003f04070 */
[----:B------:R-:W-:Y:S01]  /*139e0*/  F2FP.SATFINITE.E4M3.F32.PACK_AB_MERGE_C R9, R29, R30, RZ ;  /* 0x0000001e1d09723e */ /* 0x000fe200048070ff */
[----:B------:R-:W-:Y:S01]  /*139f0*/  FADD R6, R6, 1 ;  /* 0x3f80000006067421 */ /* 0x000fe20000000000 */
[----:B------:R-:W-:-:S03]  /*13a00*/  F2FP.SATFINITE.E4M3.F32.PACK_AB_MERGE_C R7, R12, R13, RZ ;  /* 0x0000000d0c07723e */ /* 0x000fc600048070ff */
[----:B------:R-:W-:Y:S01]  /*13a10*/  FMUL R6, R6, R8 ;  /* 0x0000000806067220 */ /* 0x000fe20000400000 */
[----:B------:R-:W-:-:S04]  /*13a20*/  F2FP.SATFINITE.E4M3.F32.PACK_AB_MERGE_C R8, R14, R21, RZ ;  /* 0x000000150e08723e */ /* 0x000fc800048070ff */
[----:B------:R-:W-:Y:S01]  /*13a30*/  F2FP.SATFINITE.E4M3.F32.PACK_AB_MERGE_C R6, R6, R11, RZ ;  /* 0x0000000b0606723e */ /* 0x000fe200048070ff */
[----:B------:R-:W-:Y:S06]  /*13a40*/  @P0 BRA `(.L_x_54) ;  /* 0x0000000000040947 */ /* 0x000fec0003800000 */
[----:B------:R-:W-:-:S04]  /*13a50*/  DEPBAR.LE SB0, 0x1 ;  /* 0x000080400000791a */ /* 0x000fc80000000000 */
.L_x_54:
[----:B------:R-:W1:Y:S01]  /*13a60*/  S2R R11, SR_TID.X ;  /* 0x00000000000b7919 */ /* 0x000e620000002100 */
[----:B------:R-:W-:Y:S05]  /*13a70*/  WARPSYNC.ALL ;  /* 0x0000000000007948 */ /* 0x000fea0003800000 */
[----:B------:R-:W-:Y:S06]  /*13a80*/  BAR.SYNC.DEFER_BLOCKING 0x1, 0x100 ;  /* 0x0044000000007b1d */ /* 0x000fec0000010000 */
[----:B------:R-:W-:Y:S01]  /*13a90*/  BSSY B0, `(.L_x_55) ;  /* 0x000001c000007945 */ /* 0x000fe20003800000 */
[----:B------:R3:W-:Y:S01]  /*13aa0*/  STS.U16 [R17+UR42+0x4100], R6 ;  /* 0x0041000611007988 */ /* 0x0007e2000800042a */
[----:B-1----:R-:W-:-:S03]  /*13ab0*/  SHF.R.U32.HI R11, RZ, 0x4, R11 ;  /* 0x00000004ff0b7819 */ /* 0x002fc6000001160b */
[----:B------:R1:W-:Y:S01]  /*13ac0*/  STS.U16 [R17+UR42+0x4200], R35 ;  /* 0x0042002311007988 */ /* 0x0003e2000800042a */
[----:B------:R-:W-:Y:S02]  /*13ad0*/  LOP3.LUT P1, RZ, R11, 0x1, RZ, 0xc0, !PT ;  /* 0x000000010bff7812 */ /* 0x000fe4000782c0ff */
[----:B------:R-:W-:Y:S01]  /*13ae0*/  MOV R11, 0x8 ;  /* 0x00000008000b7802 */ /* 0x000fe20000000f00 */
[----:B------:R1:W-:Y:S01]  /*13af0*/  STS.U16 [R17+UR42+0x4108], R34 ;  /* 0x0041082211007988 */ /* 0x0003e2000800042a */
[----:B---3--:R-:W-:Y:S02]  /*13b00*/  IADD3 R6, R17, UR42, RZ ;  /* 0x0000002a11067c10 */ /* 0x008fe4000fffe0ff */
[----:B------:R-:W-:Y:S01]  /*13b10*/  SEL R11, R11, 0xfffffff8, !P1 ;  /* 0xfffffff80b0b7807 */ /* 0x000fe20004800000 */
[----:B------:R1:W-:Y:S03]  /*13b20*/  STS.U16 [R17+UR42+0x4208], R33 ;  /* 0x0042082111007988 */ /* 0x0003e6000800042a */
[----:B------:R-:W-:-:S05]  /*13b30*/  LEA R6, R11, R6, 0x1 ;  /* 0x000000060b067211 */ /* 0x000fca00078e08ff */
[----:B------:R1:W-:Y:S04]  /*13b40*/  STS.U16 [R6+0x4100], R10 ;  /* 0x0041000a06007388 */ /* 0x0003e80000000400 */
[----:B------:R1:W-:Y:S04]  /*13b50*/  STS.U16 [R6+0x4200], R9 ;  /* 0x0042000906007388 */ /* 0x0003e80000000400 */
[----:B------:R1:W-:Y:S04]  /*13b60*/  STS.U16 [R6+0x4108], R8 ;  /* 0x0041080806007388 */ /* 0x0003e80000000400 */
[----:B------:R1:W-:Y:S01]  /*13b70*/  STS.U16 [R6+0x4208], R7 ;  /* 0x0042080706007388 */ /* 0x0003e20000000400 */
[----:B------:R-:W-:Y:S01]  /*13b80*/  @!PT LDS RZ, [RZ] ;  /* 0x00000000fffff984 */ /* 0x000fe20000000800 */
[----:B------:R-:W-:Y:S01]  /*13b90*/  @!PT LDS RZ, [RZ] ;  /* 0x00000000fffff984 */ /* 0x000fe20000000800 */
[----:B------:R-:W-:Y:S01]  /*13ba0*/  @!PT LDS RZ, [RZ] ;  /* 0x00000000fffff984 */ /* 0x000fe20000000800 */
[----:B------:R-:W-:Y:S01]  /*13bb0*/  @!PT LDS RZ, [RZ] ;  /* 0x00000000fffff984 */ /* 0x000fe20000000800 */
[----:B------:R3:W-:Y:S06]  /*13bc0*/  MEMBAR.ALL.CTA ;  /* 0x0000000000007992 */ /* 0x0007ec0000008000 */
[----:B---3--:R-:W3:Y:S02]  /*13bd0*/  FENCE.VIEW.ASYNC.S ;  /* 0x00000000000073c6 */ /* 0x008ee40000000000 */
[----:B---3--:R-:W-:Y:S06]  /*13be0*/  BAR.SYNC.DEFER_BLOCKING 0x1, 0x100 ;  /* 0x0044000000007b1d */ /* 0x008fec0000010000 */
[----:B------:R-:W-:Y:S05]  /*13bf0*/  @P0 BRA `(.L_x_56) ;  /* 0x0000000000140947 */ /* 0x000fea0003800000 */
[----:B------:R-:W-:Y:S02]  /*13c00*/  UIADD3 UR4, UP0, UR40, 0x4f0, URZ ;  /* 0x000004f028047890 */ /* 0x000fe4000ff1e03f */
[----:B------:R-:W-:Y:S02]  /*13c10*/  UIADD3 UR48, UR42, 0x4100, URZ ;  /* 0x000041002a307890 */ /* 0x000fe4000fffe03f */
[----:B------:R-:W-:-:S09]  /*13c20*/  UIADD3.X UR5, URZ, UR41, URZ, UP0, !UPT ;  /* 0x000000293f057290 */ /* 0x000fd200087fe43f */
[----:B------:R3:W-:Y:S02]  /*13c30*/  UTMASTG.3D [UR48], [UR4] ;  /* 0x00000030040073b5 */ /* 0x0007e40008010000 */
[----:B---3--:R0:W-:Y:S02]  /*13c40*/  UTMACMDFLUSH ;  /* 0x00000000000079b7 */ /* 0x0081e40000000000 */
.L_x_56:
[----:B------:R-:W-:Y:S05]  /*13c50*/  BSYNC B0 ;  /* 0x0000000000007941 */ /* 0x000fea0003800000 */
.L_x_55:
[----:B------:R-:W-:Y:S04]  /*13c60*/  BSSY B0, `(.L_x_57) ;  /* 0x0000034000007945 */ /* 0x000fe80003800000 */
[----:B------:R-:W-:Y:S05]  /*13c70*/  @P2 BRA `(.L_x_58) ;  /* 0x0000000000c82947 */ /* 0x000fea0003800000 */
[----:B-1----:R-:W3:Y:S02]  /*13c80*/  LDL R7, [R1+0x4a8] ;  /* 0x0004a80001077983 */ /* 0x002ee40000100800 */
[----:B---3--:R-:W-:-:S13]  /*13c90*/  ISETP.NE.AND P4, PT, R7, 0x3, PT ;  /* 0x000000030700780c */ /* 0x008fda0003f85270 */
[----:B------:R-:W-:Y:S05]  /*13ca0*/  @!P4 BRA `(.L_x_59) ;  /* 0x000000000004c947 */ /* 0x000fea0003800000 */
[----:B------:R-:W-:Y:S01]  /*13cb0*/  BPT.TRAP 0x1 ;  /* 0x000000040000795c */ /* 0x000fe20000300000 */
.L_x_59:
[----:B------:R-:W-:Y:S01]  /*13cc0*/  LEA R7, R18, UR42, 0x3 ;  /* 0x0000002a12077c11 */ /* 0x000fe2000f8e18ff */
[----:B------:R-:W-:Y:S01]  /*13cd0*/  BSSY B1, `(.L_x_60) ;  /* 0x0000004000017945 */ /* 0x000fe20003800000 */
[----:B------:R-:W-:-:S04]  /*13ce0*/  SHF.L.U32 R8, R19, 0x1f, RZ ;  /* 0x0000001f13087819 */ /* 0x000fc800000006ff */
[----:B------:R-:W1:Y:S02]  /*13cf0*/  SYNCS.PHASECHK.TRANS64.TRYWAIT P1, [R7+URZ+0x60], R8 ;  /* 0x00006008070075a7 */ /* 0x000e64000802017f */
[----:B-1----:R-:W-:Y:S05]  /*13d00*/  @!P1 BRA `(.L_x_61) ;  /* 0x0000025000f89947 */ /* 0x002fea0003800000 */
.L_x_373:
[----:B------:R-:W-:Y:S05]  /*13d10*/  BSYNC B1 ;  /* 0x0000000000017941 */ /* 0x000fea0003800000 */
.L_x_60:
[----:B------:R-:W-:Y:S04]  /*13d20*/  BSSY B1, `(.L_x_62) ;  /* 0x0000016000017945 */ /* 0x000fe80003800000 */
[----:B------:R-:W-:Y:S05]  /*13d30*/  @P3 BRA `(.L_x_63) ;  /* 0x0000000000503947 */ /* 0x000fea0003800000 */
[----:B------:R-:W-:Y:S01]  /*13d40*/  LEA R3, R18, R17, 0xc ;  /* 0x0000001112037211 */ /* 0x000fe200078e60ff */
[----:B------:R-:W3:Y:S03]  /*13d50*/  S2R R9, SR_TID.X ;  /* 0x0000000000097919 */ /* 0x000ee60000002100 */
[----:B------:R-:W-:Y:S01]  /*13d60*/  IADD3 R5, R3, UR42, RZ ;  /* 0x0000002a03057c10 */ /* 0x000fe2000fffe0ff */
[----:B------:R-:W-:Y:S04]  /*13d70*/  LDS.U16 R4, [R3+UR42+0x200] ;  /* 0x0002002a03047984 */ /* 0x000fe80008000400 */
[----:B------:R-:W4:Y:S04]  /*13d80*/  LDS.U16 R0, [R3+UR42+0x100] ;  /* 0x0001002a03007984 */ /* 0x000f280008000400 */
[----:B-1----:R-:W-:Y:S01]  /*13d90*/  LDS.U16 R8, [R3+UR42+0x208] ;  /* 0x0002082a03087984 */ /* 0x002fe20008000400 */
[----:B---3--:R-:W-:-:S04]  /*13da0*/  SHF.R.U32.HI R9, RZ, 0x4, R9 ;  /* 0x00000004ff097819 */ /* 0x008fc80000011609 */
[----:B------:R-:W-:Y:S02]  /*13db0*/  LOP3.LUT P1, RZ, R9, 0x1, RZ, 0xc0, !PT ;  /* 0x0000000109ff7812 */ /* 0x000fe4000782c0ff */
[----:B------:R-:W-:-:S04]  /*13dc0*/  MOV R9, 0x8 ;  /* 0x0000000800097802 */ /* 0x000fc80000000f00 */
[----:B------:R-:W-:-:S04]  /*13dd0*/  SEL R9, R9, 0xfffffff8, !P1 ;  /* 0xfffffff809097807 */ /* 0x000fc80004800000 */
[----:B------:R-:W-:Y:S02]  /*13de0*/  LEA R5, R9, R5, 0x1 ;  /* 0x0000000509057211 */ /* 0x000fe400078e08ff */
[----:B----4-:R-:W-:Y:S02]  /*13df0*/  PRMT R0, R0, 0x5410, R4 ;  /* 0x0000541000007816 */ /* 0x010fe40000000004 */
        /* <DEDUP_REMOVED lines=8> */
.L_x_63:
[----:B------:R-:W-:Y:S05]  /*13e80*/  BSYNC B1 ;  /* 0x0000000000017941 */ /* 0x000fea0003800000 */
.L_x_62:
[----:B------:R-:W-:Y:S01]  /*13e90*/  @!PT LDS RZ, [RZ] ;  /* 0x00000000fffff984 */ /* 0x000fe20000000800 */
[----:B------:R-:W-:Y:S01]  /*13ea0*/  @!PT LDS RZ, [RZ] ;  /* 0x00000000fffff984 */ /* 0x000fe20000000800 */
[----:B------:R-:W-:Y:S01]  /*13eb0*/  @!PT LDS RZ, [RZ] ;  /* 0x00000000fffff984 */ /* 0x000fe20000000800 */
[----:B------:R-:W-:Y:S01]  /*13ec0*/  @!PT LDS RZ, [RZ] ;  /* 0x00000000fffff984 */ /* 0x000fe20000000800 */
[----:B------:R3:W-:Y:S06]  /*13ed0*/  MEMBAR.ALL.CTA ;  /* 0x0000000000007992 */ /* 0x0007ec0000008000 */
[----:B---3--:R-:W3:Y:S01]  /*13ee0*/  FENCE.VIEW.ASYNC.S ;  /* 0x00000000000073c6 */ /* 0x008ee20000000000 */
[----:B------:R-:W-:Y:S05]  /*13ef0*/  @!P4 BRA `(.L_x_64) ;  /* 0x000000000004c947 */ /* 0x000fea0003800000 */
[----:B------:R-:W-:Y:S01]  /*13f00*/  BPT.TRAP 0x1 ;  /* 0x000000040000795c */ /* 0x000fe20000300000 */
.L_x_64:
[----:B-1----:R-:W1:Y:S01]  /*13f10*/  S2R R8, SR_CgaCtaId ;  /* 0x0000000000087919 */ /* 0x002e620000008800 */
[----:B------:R-:W-:Y:S02]  /*13f20*/  IADD3 R7, R7, 0x80, RZ ;  /* 0x0000008007077810 */ /* 0x000fe40007ffe0ff */
[----:B------:R-:W-:-:S04]  /*13f30*/  IADD3 R18, R18, 0x1, RZ ;  /* 0x0000000112127810 */ /* 0x000fc80007ffe0ff */
[----:B------:R-:W-:-:S04]  /*13f40*/  ISETP.NE.AND P1, PT, R18, 0x4, PT ;  /* 0x000000041200780c */ /* 0x000fc80003f25270 */
[----:B------:R-:W-:Y:S02]  /*13f50*/  SEL R18, R18, RZ, P1 ;  /* 0x000000ff12127207 */ /* 0x000fe40000800000 */
[----:B-1----:R-:W-:-:S04]  /*13f60*/  PRMT R7, R8, 0x654, R7 ;  /* 0x0000065408077816 */ /* 0x002fc80000000007 */
[----:B---3--:R1:W-:Y:S02]  /*13f70*/  SYNCS.ARRIVE.TRANS64.RED.A1T0 RZ, [R7+URZ], RZ ;  /* 0x000000ff07ff79a7 */ /* 0x0083e4000810043f */
[----:B-1----:R-:W-:-:S04]  /*13f80*/  SEL R7, RZ, 0x1, P1 ;  /* 0x00000001ff077807 */ /* 0x002fc80000800000 */
[----:B------:R-:W-:-:S07]  /*13f90*/  LOP3.LUT R19, R19, R7, RZ, 0x3c, !PT ;  /* 0x0000000713137212 */ /* 0x000fce00078e3cff */
.L_x_58:
[----:B------:R-:W-:Y:S05]  /*13fa0*/  BSYNC B0 ;  /* 0x0000000000007941 */ /* 0x000fea0003800000 */
.L_x_57:
[----:B-1----:R-:W3:Y:S04]  /*13fb0*/  LDL.LU R8, [R1+0x2a8] ;  /* 0x0002a80001087983 */ /* 0x002ee80000300800 */
[----:B------:R-:W4:Y:S01]  /*13fc0*/  LDL.LU R10, [R1+0x2ac] ;  /* 0x0002ac00010a7983 */ /* 0x000f220000300800 */
[----:B------:R-:W-:-:S03]  /*13fd0*/  F2FP.F16.E4M3.UNPACK_B R7, R0.H1 ;  /* 0x00000000ff07723e */ /* 0x000fc600030006ff */
[----:B------:R-:W5:Y:S04]  /*13fe0*/  LDL.LU R14, [R1+0x2b0] ;  /* 0x0002b000010e7983 */ /* 0x000f680000300800 */
[----:B------:R-:W2:Y:S01]  /*13ff0*/  LDL.LU R13, [R1+0x2b4] ;  /* 0x0002b400010d7983 */ /* 0x000ea20000300800 */
[C---:B---3--:R-:W-:Y:S01]  /*14000*/  FMUL R9, R16.reuse, R8 ;  /* 0x0000000810097220 */ /* 0x048fe20000400000 */
[--C-:B------:R-:W-:Y:S02]  /*14010*/  HADD2.F32 R8, -RZ, R7.reuse.H0_H0 ;  /* 0x20000007ff087230 */ /* 0x100fe40000004100 */
[----:B------:R-:W-:Y:S02]  /*14020*/  HADD2.F32 R7, -RZ, R7.H1_H1 ;  /* 0x30000007ff077230 */ /* 0x000fe40000004100 */
[----:B----4-:R-:W-:Y:S01]  /*14030*/  FMUL R10, R16, R10 ;  /* 0x0000000a100a7220 */ /* 0x010fe20000400000 */
[----:B------:R-:W-:-:S04]  /*14040*/  FFMA R9, R2, R8, R9 ;  /* 0x0000000802097223 */ /* 0x000fc80000000009 */
[----:B------:R-:W-:Y:S01]  /*14050*/  FMUL R8, R9, 0.70710676908493041992 ;  /* 0x3f3504f309087820 */ /* 0x000fe20000400000 */
[----:B------:R-:W-:-:S03]  /*14060*/  FFMA R10, R2, R7, R10 ;  /* 0x00000007020a7223 */ /* 0x000fc6000000000a */
        /* <DEDUP_REMOVED lines=18> */
[----:B------:R-:W1:Y:S01]  /*14190*/  @P1 MUFU.EX2 R11, R7 ;  /* 0x00000007000b1308 */ /* 0x000e620000000800 */
[----:B------:R-:W-:Y:S01]  /*141a0*/  FMUL R9, R9, 0.5 ;  /* 0x3f00000009097820 */ /* 0x000fe20000400000 */
        /* <DEDUP_REMOVED lines=27> */
[----:B-----5:R-:W-:Y:S02]  /*14360*/  FMUL R9, R16, R14 ;  /* 0x0000000e10097220 */ /* 0x020fe40000400000 */
[----:B------:R-:W3:Y:S02]  /*14370*/  LDL.LU R14, [R1+0x2b8] ;  /* 0x0002b800010e7983 */ /* 0x000ee40000300800 */
[----:B------:R-:W-:-:S04]  /*14380*/  FADD R7, R7, 1 ;  /* 0x3f80000007077421 */ /* 0x000fc80000000000 */
[----:B------:R-:W-:Y:S01]  /*14390*/  FMUL R7, R7, R10 ;  /* 0x0000000a07077220 */ /* 0x000fe20000400000 */
[----:B--2---:R-:W-:Y:S02]  /*143a0*/  FMUL R10, R16, R13 ;  /* 0x0000000d100a7220 */ /* 0x004fe40000400000 */
[----:B------:R-:W2:Y:S02]  /*143b0*/  LDL.LU R13, [R1+0x2bc] ;  /* 0x0002bc00010d7983 */ /* 0x000ea40000300800 */
[----:B------:R-:W-:Y:S02]  /*143c0*/  F2FP.SATFINITE.E4M3.F32.PACK_AB_MERGE_C R34, R7, R12, RZ ;  /* 0x0000000c0722723e */ /* 0x000fe400048070ff */
[----:B------:R-:W-:-:S05]  /*143d0*/  F2FP.F16.E4M3.UNPACK_B R7, R3 ;  /* 0x00000003ff07723e */ /* 0x000fca00020006ff */
[--C-:B------:R-:W-:Y:S02]  /*143e0*/  HADD2.F32 R8, -RZ, R7.reuse.H0_H0 ;  /* 0x20000007ff087230 */ /* 0x100fe40000004100 */
[----:B------:R-:W-:-:S03]  /*143f0*/  HADD2.F32 R7, -RZ, R7.H1_H1 ;  /* 0x30000007ff077230 */ /* 0x000fc60000004100 */
        /* <DEDUP_REMOVED lines=49> */
[----:B------:R-:W-:-:S05]  /*14710*/  @P1 LOP3.LUT R7, R9, 0x80000000, R8, 0xb8, !PT ;  /* 0x8000000009071812 */ /* 0x000fca00078eb808 */
[----:B------:R-:W-:-:S04]  /*14720*/  FADD R7, R7, 1 ;  /* 0x3f80000007077421 */ /* 0x000fc80000000000 */
[----:B------:R-:W-:Y:S01]  /*14730*/  FMUL R8, R7, R10 ;  /* 0x0000000a07087220 */ /* 0x000fe20000400000 */
[----:B------:R-:W-:-:S05]  /*14740*/  F2FP.F16.E4M3.UNPACK_B R7, R3.H1 ;  /* 0x00000003ff07723e */ /* 0x000fca00030006ff */
[--C-:B------:R-:W-:Y:S02]  /*14750*/  HADD2.F32 R10, -RZ, R7.reuse.H0_H0 ;  /* 0x20000007ff0a7230 */ /* 0x100fe40000004100 */
[----:B---3--:R-:W-:Y:S02]  /*14760*/  FMUL R9, R16, R14 ;  /* 0x0000000e10097220 */ /* 0x008fe40000400000 */
[----:B------:R-:W3:Y:S02]  /*14770*/  LDL.LU R14, [R1+0x2c0] ;  /* 0x0002c000010e7983 */ /* 0x000ee40000300800 */
[----:B------:R-:W-:Y:S01]  /*14780*/  FFMA R9, R2, R10, R9 ;  /* 0x0000000a02097223 */ /* 0x000fe20000000009 */
[----:B--2---:R-:W-:Y:S02]  /*14790*/  FMUL R10, R16, R13 ;  /* 0x0000000d100a7220 */ /* 0x004fe40000400000 */
[----:B------:R-:W2:Y:S01]  /*147a0*/  LDL.LU R13, [R1+0x2c4] ;  /* 0x0002c400010d7983 */ /* 0x000ea20000300800 */
[----:B------:R-:W-:Y:S01]  /*147b0*/  HADD2.F32 R7, -RZ, R7.H1_H1 ;  /* 0x30000007ff077230 */ /* 0x000fe20000004100 */
[----:B------:R-:W-:Y:S01]  /*147c0*/  F2FP.SATFINITE.E4M3.F32.PACK_AB_MERGE_C R33, R8, R12, RZ ;  /* 0x0000000c0821723e */ /* 0x000fe200048070ff */
[----:B------:R-:W-:-:S03]  /*147d0*/  FMUL R8, R9, 0.70710676908493041992 ;  /* 0x3f3504f309087820 */ /* 0x000fc60000400000 */
[----:B------:R-:W-:Y:S01]  /*147e0*/  FFMA R10, R2, R7, R10 ;  /* 0x00000007020a7223 */ /* 0x000fe2000000000a */
        /* <DEDUP_REMOVED lines=49> */
[C---:B---3--:R-:W-:Y:S02]  /*14b00*/  FMUL R9, R16.reuse, R14 ;  /* 0x0000000e10097220 */ /* 0x048fe40000400000 */
[----:B------:R-:W3:Y:S01]  /*14b10*/  LDL.LU R14, [R1+0x2c8] ;  /* 0x0002c800010e7983 */ /* 0x000ee20000300800 */
[----:B--2---:R-:W-:-:S03]  /*14b20*/  FMUL R10, R16, R13 ;  /* 0x0000000d100a7220 */ /* 0x004fc60000400000 */
[----:B------:R-:W2:Y:S01]  /*14b30*/  LDL.LU R13, [R1+0x2cc] ;  /* 0x0002cc00010d7983 */ /* 0x000ea20000300800 */
[----:B------:R-:W-:-:S05]  /*14b40*/  F2FP.F16.E4M3.UNPACK_B R8, R4 ;  /* 0x00000004ff08723e */ /* 0x000fca00020006ff */
[--C-:B------:R-:W-:Y:S02]  /*14b50*/  HADD2.F32 R11, -RZ, R8.reuse.H0_H0 ;  /* 0x20000008ff0b7230 */ /* 0x100fe40000004100 */
[----:B------:R-:W-:-:S03]  /*14b60*/  HADD2.F32 R8, -RZ, R8.H1_H1 ;  /* 0x30000008ff087230 */ /* 0x000fc60000004100 */
[C---:B------:R-:W-:Y:S02]  /*14b70*/  FFMA R9, R2.reuse, R11, R9 ;  /* 0x0000000b02097223 */ /* 0x040fe40000000009 */
[----:B------:R-:W-:Y:S02]  /*14b80*/  FFMA R10, R2, R8, R10 ;  /* 0x00000008020a7223 */ /* 0x000fe4000000000a */
[----:B------:R-:W-:Y:S01]  /*14b90*/  FMUL R8, R9, 0.70710676908493041992 ;  /* 0x3f3504f309087820 */ /* 0x000fe20000400000 */
[----:B------:R-:W-:-:S03]  /*14ba0*/  F2FP.SATFINITE.E4M3.F32.PACK_AB_MERGE_C R32, R7, R12, RZ ;  /* 0x0000000c0720723e */ /* 0x000fc600048070ff */
        /* <DEDUP_REMOVED lines=45> */
[----:B------:R-:W-:Y:S02]  /*14e80*/  @P1 LOP3.LUT R7, R9, 0x80000000, R8, 0xb8, !PT ;  /* 0x8000000009071812 */ /* 0x000fe400078eb808 */
[----:B------:R-:W-:-:S05]  /*14e90*/  F2FP.F16.E4M3.UNPACK_B R8, R4.H1 ;  /* 0x00000004ff08723e */ /* 0x000fca00030006ff */
[--C-:B------:R-:W-:Y:S02]  /*14ea0*/  HADD2.F32 R11, -RZ, R8.reuse.H0_H0 ;  /* 0x20000008ff0b7230 */ /* 0x100fe40000004100 */
[----:B---3--:R-:W-:Y:S02]  /*14eb0*/  FMUL R9, R16, R14 ;  /* 0x0000000e10097220 */ /* 0x008fe40000400000 */
[----:B------:R-:W3:Y:S02]  /*14ec0*/  LDL.LU R14, [R1+0x2d0] ;  /* 0x0002d000010e7983 */ /* 0x000ee40000300800 */
[----:B------:R-:W-:Y:S01]  /*14ed0*/  FFMA R9, R2, R11, R9 ;  /* 0x0000000b02097223 */ /* 0x000fe20000000009 */
[----:B--2---:R-:W-:Y:S02]  /*14ee0*/  FMUL R11, R16, R13 ;  /* 0x0000000d100b7220 */ /* 0x004fe40000400000 */
[----:B------:R-:W2:Y:S01]  /*14ef0*/  LDL.LU R13, [R1+0x2d4] ;  /* 0x0002d400010d7983 */ /* 0x000ea20000300800 */
[----:B------:R-:W-:-:S02]  /*14f00*/  HADD2.F32 R12, -RZ, R8.H1_H1 ;  /* 0x30000008ff0c7230 */ /* 0x000fc40000004100 */
[----:B------:R-:W-:Y:S01]  /*14f10*/  FMUL R8, R10, 0.5 ;  /* 0x3f0000000a087820 */ /* 0x000fe20000400000 */
[----:B------:R-:W-:-:S04]  /*14f20*/  FADD R7, R7, 1 ;  /* 0x3f80000007077421 */ /* 0x000fc80000000000 */
[----:B------:R-:W-:Y:S01]  /*14f30*/  FMUL R30, R7, R8 ;  /* 0x00000008071e7220 */ /* 0x000fe20000400000 */
[----:B------:R-:W-:-:S04]  /*14f40*/  FMUL R8, R9, 0.70710676908493041992 ;  /* 0x3f3504f309087820 */ /* 0x000fc80000400000 */
[C---:B------:R-:W-:Y:S01]  /*14f50*/  FMUL R7, R8.reuse, R8 ;  /* 0x0000000808077220 */ /* 0x040fe20000400000 */
[----:B------:R-:W-:Y:S01]  /*14f60*/  FSETP.GE.AND P1, PT, |R8|, 1.0029599666595458984, PT ;  /* 0x3f8060fe0800780b */ /* 0x000fe20003f26200 */
[----:B------:R-:W-:-:S03]  /*14f70*/  FFMA R10, R2, R12, R11 ;  /* 0x0000000c020a7223 */ /* 0x000fc6000000000b */
        /* <DEDUP_REMOVED lines=44> */
[----:B------:R-:W-:-:S05]  /*15240*/  F2FP.F16.E4M3.UNPACK_B R8, R5 ;  /* 0x00000005ff08723e */ /* 0x000fca00020006ff */
        /* <DEDUP_REMOVED lines=8> */
[----:B------:R-:W-:Y:S01]  /*152d0*/  FADD R7, R7, 1 ;  /* 0x3f80000007077421 */ /* 0x000fe20000000000 */
[----:B------:R-:W4:Y:S03]  /*152e0*/  LDL.LU R35, [R1+0x2a0] ;  /* 0x0002a00001237983 */ /* 0x000f260000300800 */
        /* <DEDUP_REMOVED lines=50> */
[----:B------:R-:W-:Y:S02]  /*15610*/  HADD2.F32 R11, -RZ, R8.H0_H0 ;  /* 0x20000008ff0b7230 */ /* 0x000fe40000004100 */
[----:B---3--:R-:W-:-:S04]  /*15620*/  FMUL R9, R16, R14 ;  /* 0x0000000e10097220 */ /* 0x008fc80000400000 */
[----:B------:R-:W-:Y:S01]  /*15630*/  FFMA R9, R2, R11, R9 ;  /* 0x0000000b02097223 */ /* 0x000fe20000000009 */
[----:B--2---:R-:W-:Y:S02]  /*15640*/  FMUL R11, R16, R13 ;  /* 0x0000000d100b7220 */ /* 0x004fe40000400000 */
[----:B------:R-:W2:Y:S01]  /*15650*/  LDL.LU R13, [R1+0x2a4] ;  /* 0x0002a400010d7983 */ /* 0x000ea20000300800 */
[----:B------:R-:W-:Y:S02]  /*15660*/  HADD2.F32 R8, -RZ, R8.H1_H1 ;  /* 0x30000008ff087230 */ /* 0x000fe40000004100 */
[----:B------:R-:W-:Y:S01]  /*15670*/  FMUL R10, R10, 0.5 ;  /* 0x3f0000000a0a7820 */ /* 0x000fe20000400000 */
[----:B------:R-:W-:Y:S02]  /*15680*/  FADD R7, R7, 1 ;  /* 0x3f80000007077421 */ /* 0x000fe40000000000 */
[----:B------:R-:W-:Y:S01]  /*15690*/  FFMA R11, R2, R8, R11 ;  /* 0x00000008020b7223 */ /* 0x000fe2000000000b */
[----:B------:R-:W-:Y:S01]  /*156a0*/  FMUL R8, R9, 0.70710676908493041992 ;  /* 0x3f3504f309087820 */ /* 0x000fe20000400000 */
[----:B------:R-:W-:-:S03]  /*156b0*/  FMUL R21, R7, R10 ;  /* 0x0000000a07157220 */ /* 0x000fc60000400000 */
        /* <DEDUP_REMOVED lines=44> */
[----:B----4-:R-:W-:Y:S01]  /*15980*/  FMUL R10, R16, R35 ;  /* 0x00000023100a7220 */ /* 0x010fe20000400000 */
[----:B-1----:R-:W-:-:S05]  /*15990*/  @P1 FADD R9, -R9, 1 ;  /* 0x3f80000009091421 */ /* 0x002fca0000000100 */
[----:B------:R-:W-:Y:S02]  /*159a0*/  @P1 LOP3.LUT R7, R9, 0x80000000, R8, 0xb8, !PT ;  /* 0x8000000009071812 */ /* 0x000fe400078eb808 */
[----:B------:R-:W-:-:S05]  /*159b0*/  F2FP.F16.E4M3.UNPACK_B R8, R0 ;  /* 0x00000000ff08723e */ /* 0x000fca00020006ff */
[--C-:B------:R-:W-:Y:S02]  /*159c0*/  HADD2.F32 R9, -RZ, R8.reuse.H0_H0 ;  /* 0x20000008ff097230 */ /* 0x100fe40000004100 */
[----:B------:R-:W-:-:S03]  /*159d0*/  HADD2.F32 R8, -RZ, R8.H1_H1 ;  /* 0x30000008ff087230 */ /* 0x000fc60000004100 */
[----:B------:R-:W-:Y:S01]  /*159e0*/  FFMA R10, R2, R9, R10 ;  /* 0x00000009020a7223 */ /* 0x000fe2000000000a */
[----:B------:R-:W-:Y:S01]  /*159f0*/  FMUL R11, R11, 0.5 ;  /* 0x3f0000000b0b7820 */ /* 0x000fe20000400000 */
[----:B------:R-:W-:Y:S01]  /*15a00*/  FADD R7, R7, 1 ;  /* 0x3f80000007077421 */ /* 0x000fe20000000000 */
[----:B--2---:R-:W-:-:S04]  /*15a10*/  FMUL R9, R16, R13 ;  /* 0x0000000d10097220 */ /* 0x004fc80000400000 */
        /* <DEDUP_REMOVED lines=52> */
[----:B------:R-:W-:Y:S02]  /*15d60*/  F2FP.SATFINITE.E4M3.F32.PACK_AB_MERGE_C R11, R30, R31, RZ ;  /* 0x0000001f1e0b723e */ /* 0x000fe400048070ff */
[----:B------:R-:W-:Y:S02]  /*15d70*/  F2FP.SATFINITE.E4M3.F32.PACK_AB_MERGE_C R10, R23, R29, RZ ;  /* 0x0000001d170a723e */ /* 0x000fe400048070ff */
[----:B------:R-:W-:Y:S02]  /*15d80*/  F2FP.SATFINITE.E4M3.F32.PACK_AB_MERGE_C R9, R21, R22, RZ ;  /* 0x000000161509723e */ /* 0x000fe400048070ff */
[----:B------:R-:W-:Y:S02]  /*15d90*/  F2FP.SATFINITE.E4M3.F32.PACK_AB_MERGE_C R8, R13, R14, RZ ;  /* 0x0000000e0d08723e */ /* 0x000fe400048070ff */
[----:B------:R-:W-:Y:S01]  /*15da0*/  F2FP.SATFINITE.E4M3.F32.PACK_AB_MERGE_C R7, R7, R12, RZ ;  /* 0x0000000c0707723e */ /* 0x000fe200048070ff */
[----:B------:R-:W-:Y:S06]  /*15db0*/  @P0 BRA `(.L_x_65) ;  /* 0x0000000000040947 */ /* 0x000fec0003800000 */
[----:B------:R-:W-:-:S04]  /*15dc0*/  DEPBAR.LE SB0, 0x1 ;  /* 0x000080400000791a */ /* 0x000fc80000000000 */
.L_x_65:
[----:B------:R-:W-:Y:S05]  /*15dd0*/  WARPSYNC.ALL ;  /* 0x0000000000007948 */ /* 0x000fea0003800000 */
[----:B------:R-:W-:Y:S06]  /*15de0*/  BAR.SYNC.DEFER_BLOCKING 0x1, 0x100 ;  /* 0x0044000000007b1d */ /* 0x000fec0000010000 */
[----:B------:R-:W-:Y:S01]  /*15df0*/  BSSY B0, `(.L_x_66) ;  /* 0x0000019000007945 */ /* 0x000fe20003800000 */
[----:B------:R1:W-:Y:S04]  /*15e00*/  STS.U16 [R17+UR42+0x5100], R7 ;  /* 0x0051000711007988 */ /* 0x0003e8000800042a */
[----:B------:R1:W-:Y:S04]  /*15e10*/  STS.U16 [R17+UR42+0x5200], R34 ;  /* 0x0052002211007988 */ /* 0x0003e8000800042a */
[----:B------:R1:W-:Y:S04]  /*15e20*/  STS.U16 [R17+UR42+0x5108], R33 ;  /* 0x0051082111007988 */ /* 0x0003e8000800042a */
[----:B------:R1:W-:Y:S04]  /*15e30*/  STS.U16 [R17+UR42+0x5208], R32 ;  /* 0x0052082011007988 */ /* 0x0003e8000800042a */
        /* <DEDUP_REMOVED lines=9> */
[----:B--2---:R-:W2:Y:S02]  /*15ed0*/  FENCE.VIEW.ASYNC.S ;  /* 0x00000000000073c6 */ /* 0x004ea40000000000 */
[----:B--2---:R-:W-:Y:S06]  /*15ee0*/  BAR.SYNC.DEFER_BLOCKING 0x1, 0x100 ;  /* 0x0044000000007b1d */ /* 0x004fec0000010000 */
[----:B-1----:R-:W-:Y:S05]  /*15ef0*/  @P0 BRA `(.L_x_67) ;  /* 0x0000000000200947 */ /* 0x002fea0003800000 */
[----:B------:R-:W-:Y:S02]  /*15f00*/  UIADD3 UR8, UP0, UR40, 0x4f0, URZ ;  /* 0x000004f028087890 */ /* 0x000fe4000ff1e03f */
[----:B------:R-:W-:Y:S02]  /*15f10*/  UIADD3 UR6, UR50, 0x80, URZ ;  /* 0x0000008032067890 */ /* 0x000fe4000fffe03f */
[----:B------:R-:W-:Y:S02]  /*15f20*/  UIADD3 UR4, UR42, 0x5100, URZ ;  /* 0x000051002a047890 */ /* 0x000fe4000fffe03f */
[----:B------:R-:W-:Y:S01]  /*15f30*/  UIADD3.X UR9, URZ, UR41, URZ, UP0, !UPT ;  /* 0x000000293f097290 */ /* 0x000fe200087fe43f */
[----:B------:R-:W-:Y:S01]  /*15f40*/  UMOV UR5, UR49 ;  /* 0x0000003100057c82 */ /* 0x000fe20008000000 */
[----:B------:R-:W-:-:S07]  /*15f50*/  UMOV UR7, UR51 ;  /* 0x0000003300077c82 */ /* 0x000fce0008000000 */
[----:B------:R1:W-:Y:S02]  /*15f60*/  UTMASTG.3D [UR4], [UR8] ;  /* 0x00000004080073b5 */ /* 0x0003e40008010000 */
[----:B-1----:R0:W-:Y:S02]  /*15f70*/  UTMACMDFLUSH ;  /* 0x00000000000079b7 */ /* 0x0021e40000000000 */
.L_x_67:
[----:B------:R-:W-:Y:S05]  /*15f80*/  BSYNC B0 ;  /* 0x0000000000007941 */ /* 0x000fea0003800000 */
.L_x_66:
[----:B------:R-:W-:Y:S01]  /*15f90*/  BSSY B0, `(.L_x_68) ;  /* 0x0000038000007945 */ /* 0x000fe20003800000 */
[----:B------:R-:W-:Y:S02]  /*15fa0*/  MOV R7, R18 ;  /* 0x0000001200077202 */ /* 0x000fe40000000f00 */
[----:B------:R-:W-:Y:S01]  /*15fb0*/  MOV R8, R19 ;  /* 0x0000001300087202 */ /* 0x000fe20000000f00 */
[----:B------:R-:W-:Y:S06]  /*15fc0*/  @P2 BRA `(.L_x_69) ;  /* 0x0000000000d02947 */ /* 0x000fec0003800000 */
[----:B------:R-:W2:Y:S02]  /*15fd0*/  LDL R9, [R1+0x4a8] ;  /* 0x0004a80001097983 */ /* 0x000ea40000100800 */
[----:B--2---:R-:W-:-:S13]  /*15fe0*/  ISETP.NE.AND P4, PT, R9, 0x3, PT ;  /* 0x000000030900780c */ /* 0x004fda0003f85270 */
[----:B------:R-:W-:Y:S05]  /*15ff0*/  @!P4 BRA `(.L_x_70) ;  /* 0x000000000004c947 */ /* 0x000fea0003800000 */
[----:B------:R-:W-:Y:S01]  /*16000*/  BPT.TRAP 0x1 ;  /* 0x000000040000795c */ /* 0x000fe20000300000 */
.L_x_70:
[----:B------:R-:W-:Y:S01]  /*16010*/  LEA R7, R18, UR42, 0x3 ;  /* 0x0000002a12077c11 */ /* 0x000fe2000f8e18ff */
[----:B------:R-:W-:Y:S01]  /*16020*/  BSSY B1, `(.L_x_71) ;  /* 0x0000004000017945 */ /* 0x000fe20003800000 */
[----:B------:R-:W-:-:S04]  /*16030*/  SHF.L.U32 R8, R19, 0x1f, RZ ;  /* 0x0000001f13087819 */ /* 0x000fc800000006ff */
[----:B------:R-:W1:Y:S02]  /*16040*/  SYNCS.PHASECHK.TRANS64.TRYWAIT P1, [R7+URZ+0x60], R8 ;  /* 0x00006008070075a7 */ /* 0x000e64000802017f */
[----:B-1----:R-:W-:Y:S05]  /*16050*/  @!P1 BRA `(.L_x_72) ;  /* 0x0000023000389947 */ /* 0x002fea0003800000 */
.L_x_374:
[----:B------:R-:W-:Y:S05]  /*16060*/  BSYNC B1 ;  /* 0x0000000000017941 */ /* 0x000fea0003800000 */
.L_x_71:
[----:B------:R-:W-:Y:S04]  /*16070*/  BSSY B1, `(.L_x_73) ;  /* 0x0000016000017945 */ /* 0x000fe80003800000 */
[----:B------:R-:W-:Y:S05]  /*16080*/  @P3 BRA `(.L_x_74) ;  /* 0x0000000000503947 */ /* 0x000fea0003800000 */
[----:B------:R-:W-:Y:S01]  /*16090*/  LEA R3, R18, R17, 0xc ;  /* 0x0000001112037211 */ /* 0x000fe200078e60ff */
[----:B------:R-:W2:Y:S03]  /*160a0*/  S2R R9, SR_TID.X ;  /* 0x0000000000097919 */ /* 0x000ea60000002100 */
[----:B------:R-:W-:Y:S01]  /*160b0*/  IADD3 R5, R3, UR42, RZ ;  /* 0x0000002a03057c10 */ /* 0x000fe2000fffe0ff */
[----:B------:R-:W-:Y:S04]  /*160c0*/  LDS.U16 R4, [R3+UR42+0x200] ;  /* 0x0002002a03047984 */ /* 0x000fe80008000400 */
[----:B------:R-:W3:Y:S04]  /*160d0*/  LDS.U16 R0, [R3+UR42+0x100] ;  /* 0x0001002a03007984 */ /* 0x000ee80008000400 */
[----:B-1----:R-:W-:Y:S01]  /*160e0*/  LDS.U16 R8, [R3+UR42+0x208] ;  /* 0x0002082a03087984 */ /* 0x002fe20008000400 */
[----:B--2---:R-:W-:-:S04]  /*160f0*/  SHF.R.U32.HI R9, RZ, 0x4, R9 ;  /* 0x00000004ff097819 */ /* 0x004fc80000011609 */
        /* <DEDUP_REMOVED lines=13> */
.L_x_74:
[----:B------:R-:W-:Y:S05]  /*161d0*/  BSYNC B1 ;  /* 0x0000000000017941 */ /* 0x000fea0003800000 */
.L_x_73:
[----:B------:R-:W-:Y:S01]  /*161e0*/  @!PT LDS RZ, [RZ] ;  /* 0x00000000fffff984 */ /* 0x000fe20000000800 */
[----:B------:R-:W-:Y:S01]  /*161f0*/  @!PT LDS RZ, [RZ] ;  /* 0x00000000fffff984 */ /* 0x000fe20000000800 */
[----:B------:R-:W-:Y:S01]  /*16200*/  @!PT LDS RZ, [RZ] ;  /* 0x00000000fffff984 */ /* 0x000fe20000000800 */
[----:B------:R-:W-:Y:S01]  /*16210*/  @!PT LDS RZ, [RZ] ;  /* 0x00000000fffff984 */ /* 0x000fe20000000800 */
[----:B------:R2:W-:Y:S06]  /*16220*/  MEMBAR.ALL.CTA ;  /* 0x0000000000007992 */ /* 0x0005ec0000008000 */
[----:B--2---:R-:W2:Y:S01]  /*16230*/  FENCE.VIEW.ASYNC.S ;  /* 0x00000000000073c6 */ /* 0x004ea20000000000 */
[----:B------:R-:W-:Y:S05]  /*16240*/  @!P4 BRA `(.L_x_75) ;  /* 0x000000000004c947 */ /* 0x000fea0003800000 */
[----:B------:R-:W-:Y:S01]  /*16250*/  BPT.TRAP 0x1 ;  /* 0x000000040000795c */ /* 0x000fe20000300000 */
.L_x_75:
[----:B-1----:R-:W1:Y:S01]  /*16260*/  S2R R8, SR_CgaCtaId ;  /* 0x0000000000087919 */ /* 0x002e620000008800 */
[----:B------:R-:W-:-:S04]  /*16270*/  IADD3 R7, R7, 0x80, RZ ;  /* 0x0000008007077810 */ /* 0x000fc80007ffe0ff */
[----:B-1----:R-:W-:-:S04]  /*16280*/  PRMT R7, R8, 0x654, R7 ;  /* 0x0000065408077816 */ /* 0x002fc80000000007 */
[----:B--2---:R1:W-:Y:S02]  /*16290*/  SYNCS.ARRIVE.TRANS64.RED.A1T0 RZ, [R7+URZ], RZ ;  /* 0x000000ff07ff79a7 */ /* 0x0043e4000810043f */
[----:B-1----:R-:W-:-:S04]  /*162a0*/  IADD3 R7, R18, 0x1, RZ ;  /* 0x0000000112077810 */ /* 0x002fc80007ffe0ff */
[----:B------:R-:W-:-:S04]  /*162b0*/  ISETP.NE.AND P1, PT, R7, 0x4, PT ;  /* 0x000000040700780c */ /* 0x000fc80003f25270 */
[----:B------:R-:W-:Y:S02]  /*162c0*/  SEL R8, RZ, 0x1, P1 ;  /* 0x00000001ff087807 */ /* 0x000fe40000800000 */
[----:B------:R-:W-:Y:S02]  /*162d0*/  SEL R7, R7, RZ, P1 ;  /* 0x000000ff07077207 */ /* 0x000fe40000800000 */
[----:B------:R-:W-:Y:S02]  /*162e0*/  LOP3.LUT R8, R19, R8, RZ, 0x3c, !PT ;  /* 0x0000000813087212 */ /* 0x000fe400078e3cff */
[----:B------:R-:W-:Y:S02]  /*162f0*/  MOV R18, R7 ;  /* 0x0000000700127202 */ /* 0x000fe40000000f00 */
[----:B------:R-:W-:-:S07]  /*16300*/  MOV R19, R8 ;  /* 0x0000000800137202 */ /* 0x000fce0000000f00 */
.L_x_69:
[----:B------:R-:W-:Y:S05]  /*16310*/  BSYNC B0 ;  /* 0x0000000000007941 */ /* 0x000fea0003800000 */
.L_x_68:
[----:B------:R-:W-:Y:S01]  /*16320*/  F2FP.F16.E4M3.UNPACK_B R9, R0.H1 ;  /* 0x00000000ff09723e */ /* 0x000fe200030006ff */
[C---:B------:R-:W-:Y:S01]  /*16330*/  FMUL R11, R16.reuse, R168 ;  /* 0x000000a8100b7220 */ /* 0x040fe20000400000 */
[C---:B------:R-:W-:Y:S01]  /*16340*/  FMUL R12, R16.reuse, R169 ;  /* 0x000000a9100c7220 */ /* 0x040fe20000400000 */
[C---:B------:R-:W-:Y:S01]  /*16350*/  FMUL R174, R16.reuse, R174 ;  /* 0x000000ae10ae7220 */ /* 0x040fe20000400000 */
[C---:B------:R-:W-:Y:S01]  /*16360*/  FMUL R177, R16.reuse, R177 ;  /* 0x000000b110b17220 */ /* 0x040fe20000400000 */
[--C-:B------:R-:W-:Y:S02]  /*16370*/  HADD2.F32 R10, -RZ, R9.reuse.H0_H0 ;  /* 0x20000009ff0a7230 */ /* 0x100fe40000004100 */
[C---:B------:R-:W-:Y:S01]  /*16380*/  FMUL R179, R16.reuse, R179 ;  /* 0x000000b310b37220 */ /* 0x040fe20000400000 */
[----:B------:R-:W-:Y:S02]  /*16390*/  HADD2.F32 R9, -RZ, R9.H1_H1 ;  /* 0x30000009ff097230 */ /* 0x000fe40000004100 */
[C---:B------:R-:W-:Y:S01]  /*163a0*/  FMUL R181, R16.reuse, R181 ;  /* 0x000000b510b57220 */ /* 0x040fe20000400000 */
[----:B------:R-:W-:Y:S01]  /*163b0*/  FMUL R167, R16, R167 ;  /* 0x000000a710a77220 */ /* 0x000fe20000400000 */
[C---:B------:R-:W-:Y:S01]  /*163c0*/  FFMA R11, R2.reuse, R10, R11 ;  /* 0x0000000a020b7223 */ /* 0x040fe2000000000b */
[----:B------:R-:W-:-:S03]  /*163d0*/  FFMA R12, R2, R9, R12 ;  /* 0x00000009020c7223 */ /* 0x000fc6000000000c */
        /* <DEDUP_REMOVED lines=108> */
[----:B------:R-:W-:-:S04]  /*16aa0*/  FADD R10, R10, 1 ;  /* 0x3f8000000a0a7421 */ /* 0x000fc80000000000 */
[----:B------:R-:W-:Y:S01]  /*16ab0*/  FMUL R10, R10, R12 ;  /* 0x0000000c0a0a7220 */ /* 0x000fe20000400000 */
[--C-:B------:R-:W-:Y:S02]  /*16ac0*/  HADD2.F32 R12, -RZ, R9.reuse.H0_H0 ;  /* 0x20000009ff0c7230 */ /* 0x100fe40000004100 */
[----:B------:R-:W-:Y:S02]  /*16ad0*/  HADD2.F32 R9, -RZ, R9.H1_H1 ;  /* 0x30000009ff097230 */ /* 0x000fe40000004100 */
[----:B------:R-:W-:Y:S01]  /*16ae0*/  F2FP.SATFINITE.E4M3.F32.PACK_AB_MERGE_C R35, R10, R14, RZ ;  /* 0x0000000e0a23723e */ /* 0x000fe200048070ff */
        /* <DEDUP_REMOVED lines=50> */
[----:B------:R-:W-:Y:S01]  /*16e10*/  FMUL R11, R12, 0.5 ;  /* 0x3f0000000c0b7820 */ /* 0x000fe20000400000 */
        /* <DEDUP_REMOVED lines=31> */
[----:B------:R-:W-:-:S05]  /*17010*/  @P1 LOP3.LUT R11, R13, 0x80000000, R10, 0xb8, !PT ;  /* 0x800000000d0b1812 */ /* 0x000fca00078eb80a */
[----:B------:R-:W-:-:S04]  /*17020*/  FADD R11, R11, 1 ;  /* 0x3f8000000b0b7421 */ /* 0x000fc80000000000 */
[----:B------:R-:W-:Y:S01]  /*17030*/  FMUL R33, R11, R12 ;  /* 0x0000000c0b217220 */ /* 0x000fe20000400000 */
[----:B------:R-:W-:-:S04]  /*17040*/  FMUL R11, R9, 0.70710676908493041992 ;  /* 0x3f3504f3090b7820 */ /* 0x000fc80000400000 */
        /* <DEDUP_REMOVED lines=145> */
[C---:B------:R-:W-:Y:S02]  /*17960*/  FSETP.GE.AND P1, PT, |R12|.reuse, 1.0029599666595458984, PT ;  /* 0x3f8060fe0c00780b */ /* 0x040fe40003f26200 */
[----:B------:R-:W-:Y:S02]  /*17970*/  F2FP.SATFINITE.E4M3.F32.PACK_AB_MERGE_C R11, R11, R29, RZ ;  /* 0x0000001d0b0b723e */ /* 0x000fe400048070ff */
        /* <DEDUP_REMOVED lines=101> */
[----:B------:R-:W-:-:S03]  /*17fd0*/  F2FP.SATFINITE.E4M3.F32.PACK_AB_MERGE_C R14, R32, R33, RZ ;  /* 0x00000021200e723e */ /* 0x000fc600048070ff */
[----:B------:R-:W-:-:S04]  /*17fe0*/  FADD R21, R21, 1 ;  /* 0x3f80000015157421 */ /* 0x000fc80000000000 */
[----:B------:R-:W-:Y:S01]  /*17ff0*/  FMUL R21, R21, R9 ;  /* 0x0000000915157220 */ /* 0x000fe20000400000 */
[----:B------:R-:W-:-:S04]  /*18000*/  F2FP.SATFINITE.E4M3.F32.PACK_AB_MERGE_C R9, R30, R31, RZ ;  /* 0x0000001f1e09723e */ /* 0x000fc800048070ff */
[----:B------:R-:W-:Y:S01]  /*18010*/  F2FP.SATFINITE.E4M3.F32.PACK_AB_MERGE_C R12, R21, R12, RZ ;  /* 0x0000000c150c723e */ /* 0x000fe200048070ff */
[----:B------:R-:W-:Y:S06]  /*18020*/  @P0 BRA `(.L_x_76) ;  /* 0x0000000000040947 */ /* 0x000fec0003800000 */
[----:B------:R-:W-:-:S04]  /*18030*/  DEPBAR.LE SB0, 0x1 ;  /* 0x000080400000791a */ /* 0x000fc80000000000 */
.L_x_76:
        /* <DEDUP_REMOVED lines=27> */
.L_x_78:
[----:B------:R-:W-:Y:S05]  /*181f0*/  BSYNC B0 ;  /* 0x0000000000007941 */ /* 0x000fea0003800000 */
.L_x_77:
[----:B------:R-:W-:Y:S04]  /*18200*/  BSSY B0, `(.L_x_79) ;  /* 0x000003a000007945 */ /* 0x000fe80003800000 */
[----:B------:R-:W-:Y:S05]  /*18210*/  @P2 BRA `(.L_x_80) ;  /* 0x0000000000e02947 */ /* 0x000fea0003800000 */
[----:B------:R-:W2:Y:S02]  /*18220*/  LDL R9, [R1+0x4a8] ;  /* 0x0004a80001097983 */ /* 0x000ea40000100800 */
[----:B--2---:R-:W-:-:S13]  /*18230*/  ISETP.NE.AND P4, PT, R9, 0x3, PT ;  /* 0x000000030900780c */ /* 0x004fda0003f85270 */
[----:B------:R-:W-:Y:S05]  /*18240*/  @!P4 BRA `(.L_x_81) ;  /* 0x000000000004c947 */ /* 0x000fea0003800000 */
[----:B------:R-:W-:Y:S01]  /*18250*/  BPT.TRAP 0x1 ;  /* 0x000000040000795c */ /* 0x000fe20000300000 */
.L_x_81:
[----:B------:R-:W-:Y:S01]  /*18260*/  LEA R9, R18, UR42, 0x3 ;  /* 0x0000002a12097c11 */ /* 0x000fe2000f8e18ff */
[----:B------:R-:W-:Y:S01]  /*18270*/  BSSY B1, `(.L_x_82) ;  /* 0x0000004000017945 */ /* 0x000fe20003800000 */
[----:B------:R-:W-:-:S04]  /*18280*/  SHF.L.U32 R10, R19, 0x1f, RZ ;  /* 0x0000001f130a7819 */ /* 0x000fc800000006ff */
[----:B------:R-:W1:Y:S02]  /*18290*/  SYNCS.PHASECHK.TRANS64.TRYWAIT P1, [R9+URZ+0x60], R10 ;  /* 0x0000600a090075a7 */ /* 0x000e64000802017f */
[----:B-1----:R-:W-:Y:S05]  /*182a0*/  @!P1 BRA `(.L_x_83) ;  /* 0x0000020c00b89947 */ /* 0x002fea0003800000 */
.L_x_375:
[----:B------:R-:W-:Y:S05]  /*182b0*/  BSYNC B1 ;  /* 0x0000000000017941 */ /* 0x000fea0003800000 */
.L_x_82:
[----:B------:R-:W-:Y:S04]  /*182c0*/  BSSY B1, `(.L_x_84) ;  /* 0x0000016000017945 */ /* 0x000fe80003800000 */
[----:B------:R-:W-:Y:S05]  /*182d0*/  @P3 BRA `(.L_x_85) ;  /* 0x0000000000503947 */ /* 0x000fea0003800000 */
[----:B------:R-:W-:Y:S01]  /*182e0*/  LEA R3, R18, R17, 0xc ;  /* 0x0000001112037211 */ /* 0x000fe200078e60ff */
[----:B------:R-:W2:Y:S04]  /*182f0*/  S2R R11, SR_TID.X ;  /* 0x00000000000b7919 */ /* 0x000ea80000002100 */
[----:B------:R-:W-:Y:S04]  /*18300*/  LDS.U16 R0, [R3+UR42+0x200] ;  /* 0x0002002a03007984 */ /* 0x000fe80008000400 */
[----:B------:R-:W3:Y:S04]  /*18310*/  LDS.U16 R5, [R3+UR42+0x100] ;  /* 0x0001002a03057984 */ /* 0x000ee80008000400 */
[----:B------:R-:W-:Y:S04]  /*18320*/  LDS.U16 R4, [R3+UR42+0x208] ;  /* 0x0002082a03047984 */ /* 0x000fe80008000400 */
[----:B-1----:R-:W1:Y:S01]  /*18330*/  LDS.U16 R9, [R3+UR42+0x108] ;  /* 0x0001082a03097984 */ /* 0x002e620008000400 */
[----:B--2---:R-:W-:-:S04]  /*18340*/  SHF.R.U32.HI R11, RZ, 0x4, R11 ;  /* 0x00000004ff0b7819 */ /* 0x004fc8000001160b */
[----:B------:R-:W-:Y:S02]  /*18350*/  LOP3.LUT P1, RZ, R11, 0x1, RZ, 0xc0, !PT ;  /* 0x000000010bff7812 */ /* 0x000fe4000782c0ff */
[----:B------:R-:W-:-:S04]  /*18360*/  MOV R11, 0x8 ;  /* 0x00000008000b7802 */ /* 0x000fc80000000f00 */
[----:B------:R-:W-:Y:S02]  /*18370*/  SEL R11, R11, 0xfffffff8, !P1 ;  /* 0xfffffff80b0b7807 */ /* 0x000fe40004800000 */
[----:B---3--:R-:W-:Y:S02]  /*18380*/  PRMT R0, R5, 0x5410, R0 ;  /* 0x0000541005007816 */ /* 0x008fe40000000000 */
[----:B------:R-:W-:-:S04]  /*18390*/  IADD3 R5, R3, UR42, RZ ;  /* 0x0000002a03057c10 */ /* 0x000fc8000fffe0ff */
[----:B------:R-:W-:Y:S02]  /*183a0*/  LEA R5, R11, R5, 0x1 ;  /* 0x000000050b057211 */ /* 0x000fe400078e08ff */
[----:B-1----:R-:W-:-:S03]  /*183b0*/  PRMT R3, R9, 0x5410, R4 ;  /* 0x0000541009037816 */ /* 0x002fc60000000004 */
[----:B------:R-:W-:Y:S04]  /*183c0*/  LDS.U16 R4, [R5+0x200] ;  /* 0x0002000005047984 */ /* 0x000fe80000000400 */
[----:B------:R-:W1:Y:S04]  /*183d0*/  LDS.U16 R9, [R5+0x100] ;  /* 0x0001000005097984 */ /* 0x000e680000000400 */
[----:B------:R-:W-:Y:S01]  /*183e0*/  LDS.U16 R10, [R5+0x108] ;  /* 0x00010800050a7984 */ /* 0x000fe20000000400 */
[----:B-1----:R-:W-:-:S03]  /*183f0*/  PRMT R4, R9, 0x5410, R4 ;  /* 0x0000541009047816 */ /* 0x002fc60000000004 */
[----:B------:R-:W1:Y:S02]  /*18400*/  LDS.U16 R9, [R5+0x208] ;  /* 0x0002080005097984 */ /* 0x000e640000000400 */
[----:B-1----:R-:W-:-:S07]  /*18410*/  PRMT R5, R10, 0x5410, R9 ;  /* 0x000054100a057816 */ /* 0x002fce0000000009 */
.L_x_85:
[----:B------:R-:W-:Y:S05]  /*18420*/  BSYNC B1 ;  /* 0x0000000000017941 */ /* 0x000fea0003800000 */
.L_x_84:
        /* <DEDUP_REMOVED lines=8> */
.L_x_86:
[----:B-1----:R-:W1:Y:S01]  /*184b0*/  S2R R9, SR_CgaCtaId ;  /* 0x0000000000097919 */ /* 0x002e620000008800 */
[C---:B------:R-:W-:Y:S02]  /*184c0*/  LEA R10, R7.reuse, UR42, 0x3 ;  /* 0x0000002a070a7c11 */ /* 0x040fe4000f8e18ff */
[----:B------:R-:W-:Y:S02]  /*184d0*/  IADD3 R7, R7, 0x1, RZ ;  /* 0x0000000107077810 */ /* 0x000fe40007ffe0ff */
[----:B------:R-:W-:Y:S02]  /*184e0*/  IADD3 R10, R10, 0x80, RZ ;  /* 0x000000800a0a7810 */ /* 0x000fe40007ffe0ff */
[----:B------:R-:W-:Y:S02]  /*184f0*/  IADD3 R18, R18, 0x1, RZ ;  /* 0x0000000112127810 */ /* 0x000fe40007ffe0ff */
[----:B------:R-:W-:Y:S02]  /*18500*/  ISETP.NE.AND P1, PT, R7, 0x4, PT ;  /* 0x000000040700780c */ /* 0x000fe40003f25270 */
[----:B------:R-:W-:-:S02]  /*18510*/  ISETP.NE.AND P4, PT, R18, 0x4, PT ;  /* 0x000000041200780c */ /* 0x000fc40003f85270 */
[----:B------:R-:W-:Y:S02]  /*18520*/  SEL R7, R7, RZ, P1 ;  /* 0x000000ff07077207 */ /* 0x000fe40000800000 */
[----:B------:R-:W-:Y:S02]  /*18530*/  SEL R18, R18, RZ, P4 ;  /* 0x000000ff12127207 */ /* 0x000fe40002000000 */
[----:B-1----:R-:W-:Y:S02]  /*18540*/  PRMT R9, R9, 0x654, R10 ;  /* 0x0000065409097816 */ /* 0x002fe4000000000a */
[----:B------:R-:W-:Y:S02]  /*18550*/  SEL R10, RZ, 0x1, P4 ;  /* 0x00000001ff0a7807 */ /* 0x000fe40002000000 */
[----:B--2---:R1:W-:Y:S02]  /*18560*/  SYNCS.ARRIVE.TRANS64.RED.A1T0 RZ, [R9+URZ], RZ ;  /* 0x000000ff09ff79a7 */ /* 0x0043e4000810043f */
[----:B------:R-:W-:-:S02]  /*18570*/  LOP3.LUT R19, R19, R10, RZ, 0x3c, !PT ;  /* 0x0000000a13137212 */ /* 0x000fc400078e3cff */
[----:B-1----:R-:W-:-:S04]  /*18580*/  SEL R9, RZ, 0x1, P1 ;  /* 0x00000001ff097807 */ /* 0x002fc80000800000 */
[----:B------:R-:W-:-:S07]  /*18590*/  LOP3.LUT R8, R8, R9, RZ, 0x3c, !PT ;  /* 0x0000000908087212 */ /* 0x000fce00078e3cff */
.L_x_80:
[----:B------:R-:W-:Y:S05]  /*185a0*/  BSYNC B0 ;  /* 0x0000000000007941 */ /* 0x000fea0003800000 */
.L_x_79:
[----:B------:R-:W2:Y:S04]  /*185b0*/  LDL.LU R9, [R1+0x2e8] ;  /* 0x0002e80001097983 */ /* 0x000ea80000300800 */
[----:B------:R-:W3:Y:S01]  /*185c0*/  LDL.LU R12, [R1+0x2ec] ;  /* 0x0002ec00010c7983 */ /* 0x000ee20000300800 */
[----:B------:R-:W-:-:S03]  /*185d0*/  F2FP.F16.E4M3.UNPACK_B R10, R0.H1 ;  /* 0x00000000ff0a723e */ /* 0x000fc600030006ff */
[----:B------:R-:W4:Y:S02]  /*185e0*/  LDL.LU R22, [R1+0x2f0] ;  /* 0x0002f00001167983 */ /* 0x000f240000300800 */
[----:B------:R-:W-:Y:S02]  /*185f0*/  HADD2.F32 R11, -RZ, R10.H0_H0 ;  /* 0x2000000aff0b7230 */ /* 0x000fe40000004100 */
[----:B------:R-:W5:Y:S04]  /*18600*/  LDL.LU R21, [R1+0x2f4] ;  /* 0x0002f40001157983 */ /* 0x000f680000300800 */
[----:B------:R-:W5:Y:S01]  /*18610*/  LDL.LU R23, [R1+0x2f8] ;  /* 0x0002f80001177983 */ /* 0x000f620000300800 */
[----:B--2---:R-:W-:-:S04]  /*18620*/  FMUL R9, R16, R9 ;  /* 0x0000000910097220 */ /* 0x004fc80000400000 */
[----:B------:R-:W-:Y:S01]  /*18630*/  FFMA R9, R2, R11, R9 ;  /* 0x0000000b02097223 */ /* 0x000fe20000000009 */
[----:B------:R-:W-:Y:S02]  /*18640*/  HADD2.F32 R11, -RZ, R10.H1_H1 ;  /* 0x3000000aff0b7230 */ /* 0x000fe40000004100 */
[----:B---3--:R-:W-:-:S04]  /*18650*/  FMUL R10, R16, R12 ;  /* 0x0000000c100a7220 */ /* 0x008fc80000400000 */
[----:B------:R-:W-:Y:S01]  /*18660*/  FFMA R10, R2, R11, R10 ;  /* 0x0000000b020a7223 */ /* 0x000fe2000000000a */
        /* <DEDUP_REMOVED lines=25> */
[C---:B------:R-:W-:Y:S01]  /*18800*/  FMUL R12, R11.reuse, R11 ;  /* 0x0000000b0b0c7220 */ /* 0x040fe20000400000 */
[C---:B------:R-:W-:Y:S02]  /*18810*/  FSETP.GE.AND P1, PT, |R11|.reuse, 1.0029599666595458984, PT ;  /* 0x3f8060fe0b00780b */ /* 0x040fe40003f26200 */
[----:B------:R-:W-:Y:S02]  /*18820*/  FMUL R9, R14, R9 ;  /* 0x000000090e097220 */ /* 0x000fe40000400000 */
        /* <DEDUP_REMOVED lines=22> */
[----:B------:R-:W-:Y:S01]  /*18990*/  F2FP.F16.E4M3.UNPACK_B R11, R3 ;  /* 0x00000003ff0b723e */ /* 0x000fe200020006ff */
[----:B----4-:R-:W-:Y:S02]  /*189a0*/  FMUL R13, R16, R22 ;  /* 0x00000016100d7220 */ /* 0x010fe40000400000 */
[----:B------:R-:W2:Y:S01]  /*189b0*/  LDL.LU R22, [R1+0x2fc] ;  /* 0x0002fc0001167983 */ /* 0x000ea20000300800 */
[----:B------:R-:W-:Y:S01]  /*189c0*/  F2FP.SATFINITE.E4M3.F32.PACK_AB_MERGE_C R9, R10, R9, RZ ;  /* 0x000000090a09723e */ /* 0x000fe200048070ff */
[--C-:B------:R-:W-:Y:S02]  /*189d0*/  HADD2.F32 R10, -RZ, R11.reuse.H0_H0 ;  /* 0x2000000bff0a7230 */ /* 0x100fe40000004100 */
[----:B------:R-:W-:Y:S02]  /*189e0*/  HADD2.F32 R12, -RZ, R11.H1_H1 ;  /* 0x3000000bff0c7230 */ /* 0x000fe40000004100 */
[----:B-----5:R-:W-:Y:S01]  /*189f0*/  FMUL R11, R16, R21 ;  /* 0x00000015100b7220 */ /* 0x020fe20000400000 */
[----:B------:R-:W-:-:S03]  /*18a00*/  FFMA R10, R2, R10, R13 ;  /* 0x0000000a020a7223 */ /* 0x000fc6000000000d */
        /* <DEDUP_REMOVED lines=29> */
[----:B------:R-:W-:-:S04]  /*18be0*/  FSEL R14, R28, 8.4834944573231041431e-05, P1 ;  /* 0x38b1e96a1c0e7808 */ /* 0x000fc80000800000 */
[----:B------:R-:W-:Y:S02]  /*18bf0*/  FSEL R13, |R12|, R21, P1 ;  /* 0x000000150c0d7208 */ /* 0x000fe40000800200 */
        /* <DEDUP_REMOVED lines=18> */
[----:B------:R-:W-:Y:S02]  /*18d20*/  FMUL R11, R16, R23 ;  /* 0x00000017100b7220 */ /* 0x000fe40000400000 */
[----:B------:R-:W3:Y:S04]  /*18d30*/  LDL.LU R23, [R1+0x300] ;  /* 0x0003000001177983 */ /* 0x000ee80000300800 */
[----:B------:R-:W4:Y:S01]  /*18d40*/  LDL.LU R29, [R1+0x304] ;  /* 0x00030400011d7983 */ /* 0x000f220000300800 */
[----:B------:R-:W-:-:S03]  /*18d50*/  FADD R21, R13, 1 ;  /* 0x3f8000000d157421 */ /* 0x000fc60000000000 */
[----:B------:R-:W5:Y:S01]  /*18d60*/  LDL.LU R31, [R1+0x308] ;  /* 0x00030800011f7983 */ /* 0x000f620000300800 */
[----:B------:R-:W-:Y:S01]  /*18d70*/  FMUL R21, R21, R12 ;  /* 0x0000000c15157220 */ /* 0x000fe20000400000 */
[----:B------:R-:W-:Y:S02]  /*18d80*/  F2FP.F16.E4M3.UNPACK_B R12, R3.H1 ;  /* 0x00000003ff0c723e */ /* 0x000fe400030006ff */
[----:B------:R-:W5:Y:S03]  /*18d90*/  LDL.LU R30, [R1+0x30c] ;  /* 0x00030c00011e7983 */ /* 0x000f660000300800 */
[--C-:B------:R-:W-:Y:S01]  /*18da0*/  HADD2.F32 R14, -RZ, R12.reuse.H0_H0 ;  /* 0x2000000cff0e7230 */ /* 0x100fe20000004100 */
[----:B------:R-:W-:Y:S01]  /*18db0*/  F2FP.SATFINITE.E4M3.F32.PACK_AB_MERGE_C R10, R21, R10, RZ ;  /* 0x0000000a150a723e */ /* 0x000fe200048070ff */
[----:B------:R-:W-:Y:S01]  /*18dc0*/  HADD2.F32 R12, -RZ, R12.H1_H1 ;  /* 0x3000000cff0c7230 */ /* 0x000fe20000004100 */
[----:B------:R-:W5:Y:S02]  /*18dd0*/  LDL.LU R33, [R1+0x310] ;  /* 0x0003100001217983 */ /* 0x000f640000300800 */
[----:B------:R-:W-:Y:S01]  /*18de0*/  FFMA R11, R2, R14, R11 ;  /* 0x0000000e020b7223 */ /* 0x000fe2000000000b */
[----:B--2---:R-:W-:-:S04]  /*18df0*/  FMUL R13, R16, R22 ;  /* 0x00000016100d7220 */ /* 0x004fc80000400000 */
        /* <DEDUP_REMOVED lines=24> */
[----:B------:R-:W-:-:S03]  /*18f80*/  FMUL R13, R12, 0.70710676908493041992 ;  /* 0x3f3504f30c0d7820 */ /* 0x000fc60000400000 */
[----:B------:R-:W-:Y:S02]  /*18f90*/  FADD R11, R22, 1 ;  /* 0x3f800000160b7421 */ /* 0x000fe40000000000 */
[----:B------:R-:W-:Y:S02]  /*18fa0*/  FSETP.GE.AND P1, PT, |R13|, 1.0029599666595458984, PT ;  /* 0x3f8060fe0d00780b */ /* 0x000fe40003f26200 */
        /* <DEDUP_REMOVED lines=21> */
[----:B------:R-:W-:Y:S02]  /*19100*/  @P1 LOP3.LUT R14, R22, 0x80000000, R13, 0xb8, !PT ;  /* 0x80000000160e1812 */ /* 0x000fe400078eb80d */
[----:B------:R-:W-:-:S05]  /*19110*/  F2FP.F16.E4M3.UNPACK_B R13, R4 ;  /* 0x00000004ff0d723e */ /* 0x000fca00020006ff */
[----:B------:R-:W-:Y:S02]  /*19120*/  HADD2.F32 R22, -RZ, R13.H0_H0 ;  /* 0x2000000dff167230 */ /* 0x000fe40000004100 */
[----:B---3--:R-:W-:Y:S01]  /*19130*/  FMUL R21, R16, R23 ;  /* 0x0000001710157220 */ /* 0x008fe20000400000 */
[----:B------:R-:W-:-:S04]  /*19140*/  FADD R23, R14, 1 ;  /* 0x3f8000000e177421 */ /* 0x000fc80000000000 */
[----:B------:R-:W-:Y:S01]  /*19150*/  FMUL R12, R23, R12 ;  /* 0x0000000c170c7220 */ /* 0x000fe20000400000 */
[----:B------:R-:W-:-:S04]  /*19160*/  FFMA R21, R2, R22, R21 ;  /* 0x0000001602157223 */ /* 0x000fc80000000015 */
[----:B------:R-:W-:Y:S01]  /*19170*/  F2FP.SATFINITE.E4M3.F32.PACK_AB_MERGE_C R12, R12, R11, RZ ;  /* 0x0000000b0c0c723e */ /* 0x000fe200048070ff */
[----:B------:R-:W-:Y:S01]  /*19180*/  FMUL R11, R21, 0.70710676908493041992 ;  /* 0x3f3504f3150b7820 */ /* 0x000fe20000400000 */
[----:B------:R-:W-:-:S03]  /*19190*/  HADD2.F32 R22, -RZ, R13.H1_H1 ;  /* 0x3000000dff167230 */ /* 0x000fc60000004100 */
[C---:B------:R-:W-:Y:S01]  /*191a0*/  FMUL R14, R11.reuse, R11 ;  /* 0x0000000b0b0e7220 */ /* 0x040fe20000400000 */
[----:B------:R-:W-:Y:S01]  /*191b0*/  FSETP.GE.AND P1, PT, |R11|, 1.0029599666595458984, PT ;  /* 0x3f8060fe0b00780b */ /* 0x000fe20003f26200 */
[----:B----4-:R-:W-:-:S03]  /*191c0*/  FMUL R13, R16, R29 ;  /* 0x0000001d100d7220 */ /* 0x010fc60000400000 */
[----:B------:R-:W-:Y:S02]  /*191d0*/  FSEL R14, |R11|, R14, P1 ;  /* 0x0000000e0b0e7208 */ /* 0x000fe40000800200 */
[----:B------:R-:W-:Y:S02]  /*191e0*/  FSEL R23, R28, 8.4834944573231041431e-05, P1 ;  /* 0x38b1e96a1c177808 */ /* 0x000fe40000800000 */
[----:B------:R-:W-:Y:S01]  /*191f0*/  FSEL R29, -R27, -0.00082130916416645050049, P1 ;  /* 0xba574d201b1d7808 */ /* 0x000fe20000800100 */
[----:B------:R-:W-:Y:S01]  /*19200*/  FFMA R13, R2, R22, R13 ;  /* 0x00000016020d7223 */ /* 0x000fe2000000000d */
[----:B------:R-:W-:-:S03]  /*19210*/  FSEL R22, R26, 0.0052134888246655464172, P1 ;  /* 0x3baad5ea1a167808 */ /* 0x000fc60000800000 */
[----:B------:R-:W-:-:S04]  /*19220*/  FFMA R23, R14, R23, R29 ;  /* 0x000000170e177223 */ /* 0x000fc8000000001d */
        /* <DEDUP_REMOVED lines=22> */
[----:B------:R-:W-:-:S02]  /*19390*/  FSEL R22, |R21|, R22, P1 ;  /* 0x0000001615167208 */ /* 0x000fc40000800200 */
        /* <DEDUP_REMOVED lines=16> */
[C---:B-----5:R-:W-:Y:S02]  /*194a0*/  FMUL R21, R16.reuse, R31 ;  /* 0x0000001f10157220 */ /* 0x060fe40000400000 */
[----:B------:R-:W2:Y:S01]  /*194b0*/  LDL.LU R31, [R1+0x314] ;  /* 0x00031400011f7983 */ /* 0x000ea20000300800 */
[----:B------:R-:W-:Y:S01]  /*194c0*/  F2FP.F16.E4M3.UNPACK_B R22, R4.H1 ;  /* 0x00000004ff16723e */ /* 0x000fe200030006ff */
[----:B------:R-:W-:Y:S01]  /*194d0*/  FMUL R29, R16, R30 ;  /* 0x0000001e101d7220 */ /* 0x000fe20000400000 */
[----:B------:R-:W-:Y:S01]  /*194e0*/  FMUL R30, R13, 0.5 ;  /* 0x3f0000000d1e7820 */ /* 0x000fe20000400000 */
[----:B------:R-:W3:Y:S02]  /*194f0*/  LDL.LU R35, [R1+0x318] ;  /* 0x0003180001237983 */ /* 0x000ee40000300800 */
[--C-:B------:R-:W-:Y:S02]  /*19500*/  HADD2.F32 R23, -RZ, R22.reuse.H0_H0 ;  /* 0x20000016ff177230 */ /* 0x100fe40000004100 */
[----:B------:R-:W-:Y:S01]  /*19510*/  FADD R13, R14, 1 ;  /* 0x3f8000000e0d7421 */ /* 0x000fe20000000000 */
[----:B------:R-:W4:Y:S02]  /*19520*/  LDL.LU R34, [R1+0x31c] ;  /* 0x00031c0001227983 */ /* 0x000f240000300800 */
[C---:B------:R-:W-:Y:S01]  /*19530*/  FFMA R21, R2.reuse, R23, R21 ;  /* 0x0000001702157223 */ /* 0x040fe20000000015 */
[----:B------:R-:W-:Y:S01]  /*19540*/  FMUL R14, R13, R30 ;  /* 0x0000001e0d0e7220 */ /* 0x000fe20000400000 */
[----:B------:R-:W5:Y:S02]  /*19550*/  LDL.LU R37, [R1+0x2e0] ;  /* 0x0002e00001257983 */ /* 0x000f640000300800 */
[----:B------:R-:W-:Y:S01]  /*19560*/  FMUL R13, R21, 0.70710676908493041992 ;  /* 0x3f3504f3150d7820 */ /* 0x000fe20000400000 */
[----:B------:R-:W-:Y:S01]  /*19570*/  HADD2.F32 R23, -RZ, R22.H1_H1 ;  /* 0x30000016ff177230 */ /* 0x000fe20000004100 */
[----:B------:R-:W5:Y:S02]  /*19580*/  LDL.LU R36, [R1+0x2e4] ;  /* 0x0002e40001247983 */ /* 0x000f640000300800 */
[C---:B------:R-:W-:Y:S01]  /*19590*/  FMUL R30, R13.reuse, R13 ;  /* 0x0000000d0d1e7220 */ /* 0x040fe20000400000 */
[----:B------:R-:W-:Y:S01]  /*195a0*/  FSETP.GE.AND P1, PT, |R13|, 1.0029599666595458984, PT ;  /* 0x3f8060fe0d00780b */ /* 0x000fe20003f26200 */
[----:B------:R-:W-:-:S03]  /*195b0*/  FFMA R22, R2, R23, R29 ;  /* 0x0000001702167223 */ /* 0x000fc6000000001d */
[----:B------:R-:W-:Y:S02]  /*195c0*/  FSEL R23, |R13|, R30, P1 ;  /* 0x0000001e0d177208 */ /* 0x000fe40000800200 */
[----:B------:R-:W-:Y:S02]  /*195d0*/  FSEL R30, R28, 8.4834944573231041431e-05, P1 ;  /* 0x38b1e96a1c1e7808 */ /* 0x000fe40000800000 */
[----:B------:R-:W-:Y:S02]  /*195e0*/  FSEL R32, -R27, -0.00082130916416645050049, P1 ;  /* 0xba574d201b207808 */ /* 0x000fe40000800100 */
        /* <DEDUP_REMOVED lines=22> */
[----:B------:R-:W-:-:S04]  /*19750*/  FSEL R32, -R27, -0.00082130916416645050049, P1 ;  /* 0xba574d201b207808 */ /* 0x000fc80000800100 */
[----:B------:R-:W-:Y:S02]  /*19760*/  FSEL R29, |R21|, R30, P1 ;  /* 0x0000001e151d7208 */ /* 0x000fe40000800200 */
[----:B------:R-:W-:Y:S02]  /*19770*/  FSEL R30, R28, 8.4834944573231041431e-05, P1 ;  /* 0x38b1e96a1c1e7808 */ /* 0x000fe40000800000 */
        /* <DEDUP_REMOVED lines=14> */
[----:B-1----:R-:W-:Y:S01]  /*19860*/  @P1 FADD R30, -R29, 1 ;  /* 0x3f8000001d1e1421 */ /* 0x002fe20000000100 */
[----:B------:R-:W-:-:S04]  /*19870*/  F2FP.F16.E4M3.UNPACK_B R29, R5 ;  /* 0x00000005ff1d723e */ /* 0x000fc800020006ff */
[----:B------:R-:W-:Y:S01]  /*19880*/  @P1 LOP3.LUT R23, R30, 0x80000000, R21, 0xb8, !PT ;  /* 0x800000001e171812 */ /* 0x000fe200078eb815 */
[--C-:B------:R-:W-:Y:S02]  /*19890*/  HADD2.F32 R30, -RZ, R29.reuse.H0_H0 ;  /* 0x2000001dff1e7230 */ /* 0x100fe40000004100 */
[----:B------:R-:W-:Y:S01]  /*198a0*/  FMUL R21, R16, R33 ;  /* 0x0000002110157220 */ /* 0x000fe20000400000 */
[----:B------:R-:W-:Y:S02]  /*198b0*/  HADD2.F32 R29, -RZ, R29.H1_H1 ;  /* 0x3000001dff1d7230 */ /* 0x000fe40000004100 */
[----:B------:R-:W-:Y:S01]  /*198c0*/  FMUL R33, R22, 0.5 ;  /* 0x3f00000016217820 */ /* 0x000fe20000400000 */
[----:B------:R-:W-:Y:S01]  /*198d0*/  FFMA R21, R2, R30, R21 ;  /* 0x0000001e02157223 */ /* 0x000fe20000000015 */
[----:B------:R-:W-:-:S04]  /*198e0*/  FADD R22, R23, 1 ;  /* 0x3f80000017167421 */ /* 0x000fc80000000000 */
[----:B------:R-:W-:Y:S01]  /*198f0*/  FMUL R22, R22, R33 ;  /* 0x0000002116167220 */ /* 0x000fe20000400000 */
[----:B--2---:R-:W-:-:S04]  /*19900*/  FMUL R31, R16, R31 ;  /* 0x0000001f101f7220 */ /* 0x004fc80000400000 */
[----:B------:R-:W-:Y:S01]  /*19910*/  FFMA R23, R2, R29, R31 ;  /* 0x0000001d02177223 */ /* 0x000fe2000000001f */
[----:B------:R-:W-:-:S04]  /*19920*/  FMUL R29, R21, 0.70710676908493041992 ;  /* 0x3f3504f3151d7820 */ /* 0x000fc80000400000 */
[C---:B------:R-:W-:Y:S01]  /*19930*/  FMUL R30, R29.reuse, R29 ;  /* 0x0000001d1d1e7220 */ /* 0x040fe20000400000 */
[----:B------:R-:W-:-:S04]  /*19940*/  FSETP.GE.AND P1, PT, |R29|, 1.0029599666595458984, PT ;  /* 0x3f8060fe1d00780b */ /* 0x000fc80003f26200 */
        /* <DEDUP_REMOVED lines=43> */
[----:B------:R-:W-:-:S04]  /*19c00*/  F2FP.F16.E4M3.UNPACK_B R31, R5.H1 ;  /* 0x00000005ff1f723e */ /* 0x000fc800030006ff */
[----:B------:R-:W-:Y:S01]  /*19c10*/  @P1 LOP3.LUT R30, R32, 0x80000000, R29, 0xb8, !PT ;  /* 0x80000000201e1812 */ /* 0x000fe200078eb81d */
[----:B------:R-:W-:Y:S02]  /*19c20*/  HADD2.F32 R32, -RZ, R31.H0_H0 ;  /* 0x2000001fff207230 */ /* 0x000fe40000004100 */
[----:B---3--:R-:W-:-:S04]  /*19c30*/  FMUL R29, R16, R35 ;  /* 0x00000023101d7220 */ /* 0x008fc80000400000 */
[----:B------:R-:W-:Y:S01]  /*19c40*/  FFMA R29, R2, R32, R29 ;  /* 0x00000020021d7223 */ /* 0x000fe2000000001d */
[----:B------:R-:W-:Y:S01]  /*19c50*/  FMUL R32, R23, 0.5 ;  /* 0x3f00000017207820 */ /* 0x000fe20000400000 */
[----:B------:R-:W-:-:S04]  /*19c60*/  FADD R23, R30, 1 ;  /* 0x3f8000001e177421 */ /* 0x000fc80000000000 */
[----:B------:R-:W-:Y:S01]  /*19c70*/  FMUL R30, R23, R32 ;  /* 0x00000020171e7220 */ /* 0x000fe20000400000 */
[----:B------:R-:W-:Y:S01]  /*19c80*/  FMUL R23, R29, 0.70710676908493041992 ;  /* 0x3f3504f31d177820 */ /* 0x000fe20000400000 */
[----:B------:R-:W-:Y:S02]  /*19c90*/  HADD2.F32 R31, -RZ, R31.H1_H1 ;  /* 0x3000001fff1f7230 */ /* 0x000fe40000004100 */
[----:B----4-:R-:W-:Y:S01]  /*19ca0*/  FMUL R33, R16, R34 ;  /* 0x0000002210217220 */ /* 0x010fe20000400000 */
[C---:B------:R-:W-:Y:S01]  /*19cb0*/  FMUL R32, R23.reuse, R23 ;  /* 0x0000001717207220 */ /* 0x040fe20000400000 */
[C---:B------:R-:W-:Y:S02]  /*19cc0*/  FSETP.GE.AND P1, PT, |R23|.reuse, 1.0029599666595458984, PT ;  /* 0x3f8060fe1700780b */ /* 0x040fe40003f26200 */
[----:B------:R-:W-:Y:S02]  /*19cd0*/  FFMA R31, R2, R31, R33 ;  /* 0x0000001f021f7223 */ /* 0x000fe40000000021 */
[----:B------:R-:W-:-:S02]  /*19ce0*/  FSEL R32, |R23|, R32, P1 ;  /* 0x0000002017207208 */ /* 0x000fc40000800200 */
        /* <DEDUP_REMOVED lines=41> */
[----:B-----5:R-:W-:Y:S01]  /*19f80*/  FMUL R35, R16, R36 ;  /* 0x0000002410237220 */ /* 0x020fe20000400000 */
        /* <DEDUP_REMOVED lines=8> */
[----:B------:R-:W-:Y:S01]  /*1a010*/  FADD R34, R32, 1 ;  /* 0x3f80000020227421 */ /* 0x000fe20000000000 */
[----:B------:R-:W-:Y:S02]  /*1a020*/  FFMA R31, R2, R33, R35 ;  /* 0x00000021021f7223 */ /* 0x000fe40000000023 */
[----:B------:R-:W-:Y:S01]  /*1a030*/  FMUL R33, R29, 0.70710676908493041992 ;  /* 0x3f3504f31d217820 */ /* 0x000fe20000400000 */
[----:B------:R-:W-:-:S03]  /*1a040*/  FMUL R32, R34, R37 ;  /* 0x0000002522207220 */ /* 0x000fc60000400000 */
        /* <DEDUP_REMOVED lines=46> */
[----:B------:R-:W-:-:S04]  /*1a330*/  FMUL R36, R31, 0.5 ;  /* 0x3f0000001f247820 */ /* 0x000fc80000400000 */
        /* <DEDUP_REMOVED lines=9> */
.L_x_87:
        /* <DEDUP_REMOVED lines=22> */
[----:B------:R-:W-:Y:S02]  /*1a530*/  UIADD3 UR4, UR42, 0x5100, URZ ;  /* 0x000051002a047890 */ /* 0x000fe4000fffe03f */
[----:B------:R-:W-:Y:S01]  /*1a540*/  UIADD3.X UR9, URZ, UR41, URZ, UP0, !UPT ;  /* 0x000000293f097290 */ /* 0x000fe200087fe43f */
[----:B------:R-:W-:-:S08]  /*1a550*/  UMOV UR7, UR51 ;  /* 0x0000003300077c82 */ /* 0x000fd00008000000 */
[----:B------:R1:W-:Y:S02]  /*1a560*/  UTMASTG.3D [UR4], [UR8] ;  /* 0x00000004080073b5 */ /* 0x0003e40008010000 */
[----:B-1----:R0:W-:Y:S02]  /*1a570*/  UTMACMDFLUSH ;  /* 0x00000000000079b7 */ /* 0x0021e40000000000 */
.L_x_89:
[----:B------:R-:W-:Y:S05]  /*1a580*/  BSYNC B0 ;  /* 0x0000000000007941 */ /* 0x000fea0003800000 */
.L_x_88:
[----:B------:R-:W-:Y:S04]  /*1a590*/  BSSY B0, `(.L_x_90) ;  /* 0x000003a000007945 */ /* 0x000fe80003800000 */
[----:B------:R-:W-:Y:S05]  /*1a5a0*/  @P2 BRA `(.L_x_91) ;  /* 0x0000000000e02947 */ /* 0x000fea0003800000 */
[----:B------:R-:W2:Y:S02]  /*1a5b0*/  LDL R9, [R1+0x4a8] ;  /* 0x0004a80001097983 */ /* 0x000ea40000100800 */
[----:B--2---:R-:W-:-:S13]  /*1a5c0*/  ISETP.NE.AND P4, PT, R9, 0x3, PT ;  /* 0x000000030900780c */ /* 0x004fda0003f85270 */
[----:B------:R-:W-:Y:S05]  /*1a5d0*/  @!P4 BRA `(.L_x_92) ;  /* 0x000000000004c947 */ /* 0x000fea0003800000 */
[----:B------:R-:W-:Y:S01]  /*1a5e0*/  BPT.TRAP 0x1 ;  /* 0x000000040000795c */ /* 0x000fe20000300000 */
.L_x_92:
[----:B------:R-:W-:Y:S01]  /*1a5f0*/  LEA R9, R18, UR42, 0x3 ;  /* 0x0000002a12097c11 */ /* 0x000fe2000f8e18ff */
[----:B------:R-:W-:Y:S01]  /*1a600*/  BSSY B1, `(.L_x_93) ;  /* 0x0000004000017945 */ /* 0x000fe20003800000 */
[----:B------:R-:W-:-:S04]  /*1a610*/  SHF.L.U32 R10, R19, 0x1f, RZ ;  /* 0x0000001f130a7819 */ /* 0x000fc800000006ff */
[----:B------:R-:W1:Y:S02]  /*1a620*/  SYNCS.PHASECHK.TRANS64.TRYWAIT P1, [R9+URZ+0x60], R10 ;  /* 0x0000600a090075a7 */ /* 0x000e64000802017f */
[----:B-1----:R-:W-:Y:S05]  /*1a630*/  @!P1 BRA `(.L_x_94) ;  /* 0x000001e800e89947 */ /* 0x002fea0003800000 */
.L_x_376:
[----:B------:R-:W-:Y:S05]  /*1a640*/  BSYNC B1 ;  /* 0x0000000000017941 */ /* 0x000fea0003800000 */
.L_x_93:
[----:B------:R-:W-:Y:S04]  /*1a650*/  BSSY B1, `(.L_x_95) ;  /* 0x0000016000017945 */ /* 0x000fe80003800000 */
[----:B------:R-:W-:Y:S05]  /*1a660*/  @P3 BRA `(.L_x_96) ;  /* 0x0000000000503947 */ /* 0x000fea0003800000 */
[----:B------:R-:W2:Y:S01]  /*1a670*/  S2R R11, SR_TID.X ;  /* 0x00000000000b7919 */ /* 0x000ea20000002100 */
[----:B------:R-:W-:-:S04]  /*1a680*/  LEA R13, R18, R17, 0xc ;  /* 0x00000011120d7211 */ /* 0x000fc800078e60ff */
[----:B------:R-:W-:Y:S01]  /*1a690*/  IADD3 R0, R13, UR42, RZ ;  /* 0x0000002a0d007c10 */ /* 0x000fe2000fffe0ff */
[----:B------:R-:W-:Y:S04]  /*1a6a0*/  LDS.U16 R3, [R13+UR42+0x100] ;  /* 0x0001002a0d037984 */ /* 0x000fe80008000400 */
[----:B------:R-:W-:Y:S04]  /*1a6b0*/  LDS.U16 R4, [R13+UR42+0x208] ;  /* 0x0002082a0d047984 */ /* 0x000fe80008000400 */
[----:B------:R-:W-:Y:S01]  /*1a6c0*/  LDS.U16 R5, [R13+UR42+0x108] ;  /* 0x0001082a0d057984 */ /* 0x000fe20008000400 */
[----:B--2---:R-:W-:-:S04]  /*1a6d0*/  SHF.R.U32.HI R11, RZ, 0x4, R11 ;  /* 0x00000004ff0b7819 */ /* 0x004fc8000001160b */
[----:B------:R-:W-:Y:S02]  /*1a6e0*/  LOP3.LUT P1, RZ, R11, 0x1, RZ, 0xc0, !PT ;  /* 0x000000010bff7812 */ /* 0x000fe4000782c0ff */
[----:B------:R-:W-:-:S04]  /*1a6f0*/  MOV R11, 0x8 ;  /* 0x00000008000b7802 */ /* 0x000fc80000000f00 */
[----:B------:R-:W-:-:S04]  /*1a700*/  SEL R11, R11, 0xfffffff8, !P1 ;  /* 0xfffffff80b0b7807 */ /* 0x000fc80004800000 */
[----:B------:R-:W-:Y:S02]  /*1a710*/  LEA R14, R11, R0, 0x1 ;  /* 0x000000000b0e7211 */ /* 0x000fe400078e08ff */
[----:B------:R-:W2:Y:S04]  /*1a720*/  LDS.U16 R0, [R13+UR42+0x200] ;  /* 0x0002002a0d007984 */ /* 0x000ea80008000400 */
[----:B-1----:R-:W-:Y:S04]  /*1a730*/  LDS.U16 R9, [R14+0x200] ;  /* 0x000200000e097984 */ /* 0x002fe80000000400 */
[----:B------:R-:W1:Y:S04]  /*1a740*/  LDS.U16 R10, [R14+0x100] ;  /* 0x000100000e0a7984 */ /* 0x000e680000000400 */
[----:B------:R-:W-:Y:S04]  /*1a750*/  LDS.U16 R11, [R14+0x208] ;  /* 0x000208000e0b7984 */ /* 0x000fe80000000400 */
[----:B------:R-:W3:Y:S01]  /*1a760*/  LDS.U16 R12, [R14+0x108] ;  /* 0x000108000e0c7984 */ /* 0x000ee20000000400 */
[----:B--2---:R-:W-:-:S02]  /*1a770*/  PRMT R0, R3, 0x5410, R0 ;  /* 0x0000541003007816 */ /* 0x004fc40000000000 */
[----:B------:R-:W-:Y:S02]  /*1a780*/  PRMT R3, R5, 0x5410, R4 ;  /* 0x0000541005037816 */ /* 0x000fe40000000004 */
[----:B-1----:R-:W-:Y:S02]  /*1a790*/  PRMT R4, R10, 0x5410, R9 ;  /* 0x000054100a047816 */ /* 0x002fe40000000009 */
[----:B---3--:R-:W-:-:S07]  /*1a7a0*/  PRMT R5, R12, 0x5410, R11 ;  /* 0x000054100c057816 */ /* 0x008fce000000000b */
.L_x_96:
[----:B------:R-:W-:Y:S05]  /*1a7b0*/  BSYNC B1 ;  /* 0x0000000000017941 */ /* 0x000fea0003800000 */
.L_x_95:
        /* <DEDUP_REMOVED lines=8> */
.L_x_97:
        /* <DEDUP_REMOVED lines=15> */
.L_x_91:
[----:B------:R-:W-:Y:S05]  /*1a930*/  BSYNC B0 ;  /* 0x0000000000007941 */ /* 0x000fea0003800000 */
.L_x_90:
[----:B------:R-:W-:Y:S01]  /*1a940*/  F2FP.F16.E4M3.UNPACK_B R10, R0.H1 ;  /* 0x00000000ff0a723e */ /* 0x000fe200030006ff */
[C---:B------:R-:W-:Y:S01]  /*1a950*/  FMUL R9, R16.reuse, R184 ;  /* 0x000000b810097220 */ /* 0x040fe20000400000 */
[C---:B------:R-:W-:Y:S01]  /*1a960*/  FMUL R185, R16.reuse, R185 ;  /* 0x000000b910b97220 */ /* 0x040fe20000400000 */
[----:B------:R-:W-:Y:S01]  /*1a970*/  F2FP.F16.E4M3.UNPACK_B R34, R3.H1 ;  /* 0x00000003ff22723e */ /* 0x000fe200030006ff */
        /* <DEDUP_REMOVED lines=9> */
[----:B------:R-:W-:Y:S01]  /*1aa10*/  FMUL R9, R9, 0.5 ;  /* 0x3f00000009097820 */ /* 0x000fe20000400000 */
[C---:B------:R-:W-:Y:S01]  /*1aa20*/  FMUL R29, R10.reuse, 0.70710676908493041992 ;  /* 0x3f3504f30a1d7820 */ /* 0x040fe20000400000 */
[----:B------:R-:W-:Y:S01]  /*1aa30*/  FMUL R10, R10, 0.5 ;  /* 0x3f0000000a0a7820 */ /* 0x000fe20000400000 */
[C---:B------:R-:W-:Y:S01]  /*1aa40*/  FMUL R11, R14.reuse, R14 ;  /* 0x0000000e0e0b7220 */ /* 0x040fe20000400000 */
[C---:B------:R-:W-:Y:S02]  /*1aa50*/  FSETP.GE.AND P1, PT, |R14|.reuse, 1.0029599666595458984, PT ;  /* 0x3f8060fe0e00780b */ /* 0x040fe40003f26200 */
[----:B------:R-:W-:Y:S02]  /*1aa60*/  FSETP.GE.AND P4, PT, |R29|, 1.0029599666595458984, PT ;  /* 0x3f8060fe1d00780b */ /* 0x000fe40003f86200 */
[----:B------:R-:W-:Y:S02]  /*1aa70*/  FSEL R11, |R14|, R11, P1 ;  /* 0x0000000b0e0b7208 */ /* 0x000fe40000800200 */
[----:B------:R-:W-:-:S02]  /*1aa80*/  FSEL R12, R28, 8.4834944573231041431e-05, P1 ;  /* 0x38b1e96a1c0c7808 */ /* 0x000fc40000800000 */
[C---:B------:R-:W-:Y:S02]  /*1aa90*/  FSEL R22, -R27.reuse, -0.00082130916416645050049, P1 ;  /* 0xba574d201b167808 */ /* 0x040fe40000800100 */
[C---:B------:R-:W-:Y:S02]  /*1aaa0*/  FSEL R13, R26.reuse, 0.0052134888246655464172, P1 ;  /* 0x3baad5ea1a0d7808 */ /* 0x040fe40000800000 */
[----:B------:R-:W-:Y:S01]  /*1aab0*/  FSEL R23, -R27, -0.00082130916416645050049, P4 ;  /* 0xba574d201b177808 */ /* 0x000fe20002000100 */
[----:B------:R-:W-:Y:S01]  /*1aac0*/  FFMA R12, R11, R12, R22 ;  /* 0x0000000c0b0c7223 */ /* 0x000fe20000000016 */
[----:B------:R-:W-:Y:S01]  /*1aad0*/  FMUL R22, R29, R29 ;  /* 0x0000001d1d167220 */ /* 0x000fe20000400000 */
[----:B------:R-:W-:Y:S02]  /*1aae0*/  FSEL R30, R26, 0.0052134888246655464172, P4 ;  /* 0x3baad5ea1a1e7808 */ /* 0x000fe40002000000 */
[----:B------:R-:W-:Y:S01]  /*1aaf0*/  FFMA R12, R11, R12, R13 ;  /* 0x0000000c0b0c7223 */ /* 0x000fe2000000000d */
[----:B------:R-:W-:-:S02]  /*1ab00*/  FSEL R13, -R25, -0.026868773624300956726, P1 ;  /* 0xbcdc1be7190d7808 */ /* 0x000fc40000800100 */
[----:B------:R-:W-:-:S03]  /*1ab10*/  FSEL R22, |R29|, R22, P4 ;  /* 0x000000161d167208 */ /* 0x000fc60002000200 */
[----:B------:R-:W-:Y:S01]  /*1ab20*/  FFMA R12, R11, R12, R13 ;  /* 0x0000000c0b0c7223 */ /* 0x000fe2000000000d */
[----:B------:R-:W-:-:S05]  /*1ab30*/  FSEL R13, R24, 0.11284004896879196167, P1 ;  /* 0x3de718af180d7808 */ /* 0x000fca0000800000 */
[----:B------:R-:W-:Y:S01]  /*1ab40*/  FFMA R12, R11, R12, R13 ;  /* 0x0000000c0b0c7223 */ /* 0x000fe2000000000d */
[----:B------:R-:W-:-:S05]  /*1ab50*/  FSEL R13, R20, -0.37612664699554443359, P1 ;  /* 0xbec093ac140d7808 */ /* 0x000fca0000800000 */
[----:B------:R-:W-:Y:S01]  /*1ab60*/  FFMA R12, R11, R12, R13 ;  /* 0x0000000c0b0c7223 */ /* 0x000fe2000000000d */
[----:B------:R-:W-:-:S05]  /*1ab70*/  FSEL R13, R15, 0.12837915122509002686, P1 ;  /* 0x3e0375d30f0d7808 */ /* 0x000fca0000800000 */
[----:B------:R-:W-:Y:S01]  /*1ab80*/  FFMA R12, R11, R12, R13 ;  /* 0x0000000c0b0c7223 */ /* 0x000fe2000000000d */
[----:B------:R-:W-:Y:S01]  /*1ab90*/  F2FP.F16.E4M3.UNPACK_B R13, R3 ;  /* 0x00000003ff0d723e */ /* 0x000fe200020006ff */
[----:B------:R-:W-:-:S04]  /*1aba0*/  FMUL R11, R16, R186 ;  /* 0x000000ba100b7220 */ /* 0x000fc80000400000 */
[----:B------:R-:W-:-:S05]  /*1abb0*/  HADD2.F32 R21, -RZ, R13.H0_H0 ;  /* 0x2000000dff157230 */ /* 0x000fca0000004100 */
[----:B------:R-:W-:Y:S01]  /*1abc0*/  FFMA R11, R2, R21, R11 ;  /* 0x00000015020b7223 */ /* 0x000fe2000000000b */
[----:B------:R-:W-:-:S05]  /*1abd0*/  FSEL R21, R28, 8.4834944573231041431e-05, P4 ;  /* 0x38b1e96a1c157808 */ /* 0x000fca0002000000 */
[----:B------:R-:W-:Y:S01]  /*1abe0*/  FFMA R21, R22, R21, R23 ;  /* 0x0000001516157223 */ /* 0x000fe20000000017 */
[----:B------:R-:W-:-:S03]  /*1abf0*/  FMUL R23, R11, 0.70710676908493041992 ;  /* 0x3f3504f30b177820 */ /* 0x000fc60000400000 */
[----:B------:R-:W-:Y:S01]  /*1ac00*/  FFMA R21, R22, R21, R30 ;  /* 0x0000001516157223 */ /* 0x000fe2000000001e */
[----:B------:R-:W-:Y:S02]  /*1ac10*/  FSEL R30, -R25, -0.026868773624300956726, P4 ;  /* 0xbcdc1be7191e7808 */ /* 0x000fe40002000100 */
[----:B------:R-:W-:-:S03]  /*1ac20*/  FSETP.GE.AND P5, PT, |R23|, 1.0029599666595458984, PT ;  /* 0x3f8060fe1700780b */ /* 0x000fc60003fa6200 */
[----:B------:R-:W-:Y:S01]  /*1ac30*/  FFMA R21, R22, R21, R30 ;  /* 0x0000001516157223 */ /* 0x000fe2000000001e */
[----:B------:R-:W-:Y:S02]  /*1ac40*/  FSEL R30, R24, 0.11284004896879196167, P4 ;  /* 0x3de718af181e7808 */ /* 0x000fe40002000000 */
[----:B------:R-:W-:Y:S02]  /*1ac50*/  FSEL R32, -R27, -0.00082130916416645050049, P5 ;  /* 0xba574d201b207808 */ /* 0x000fe40002800100 */
[----:B------:R-:W-:Y:S01]  /*1ac60*/  FSEL R31, R26, 0.0052134888246655464172, P5 ;  /* 0x3baad5ea1a1f7808 */ /* 0x000fe20002800000 */
[----:B------:R-:W-:Y:S01]  /*1ac70*/  FFMA R21, R22, R21, R30 ;  /* 0x0000001516157223 */ /* 0x000fe2000000001e */
[----:B------:R-:W-:Y:S02]  /*1ac80*/  FSEL R30, R20, -0.37612664699554443359, P4 ;  /* 0xbec093ac141e7808 */ /* 0x000fe40002000000 */
[----:B------:R-:W-:-:S03]  /*1ac90*/  FSEL R33, -R25, -0.026868773624300956726, P5 ;  /* 0xbcdc1be719217808 */ /* 0x000fc60002800100 */
[----:B------:R-:W-:Y:S01]  /*1aca0*/  FFMA R21, R22, R21, R30 ;  /* 0x0000001516157223 */ /* 0x000fe2000000001e */
[----:B------:R-:W-:-:S05]  /*1acb0*/  FSEL R30, R15, 0.12837915122509002686, P4 ;  /* 0x3e0375d30f1e7808 */ /* 0x000fca0002000000 */
[----:B------:R-:W-:Y:S01]  /*1acc0*/  FFMA R22, R22, R21, R30 ;  /* 0x0000001516167223 */ /* 0x000fe2000000001e */
[----:B------:R-:W-:-:S05]  /*1acd0*/  FMUL R30, R23, R23 ;  /* 0x00000017171e7220 */ /* 0x000fca0000400000 */
[----:B------:R-:W-:Y:S02]  /*1ace0*/  FSEL R21, |R23|, R30, P5 ;  /* 0x0000001e17157208 */ /* 0x000fe40002800200 */
[----:B------:R-:W-:-:S05]  /*1acf0*/  FSEL R30, R28, 8.4834944573231041431e-05, P5 ;  /* 0x38b1e96a1c1e7808 */ /* 0x000fca0002800000 */
[----:B------:R-:W-:-:S04]  /*1ad00*/  FFMA R30, R21, R30, R32 ;  /* 0x0000001e151e7223 */ /* 0x000fc80000000020 */
[----:B------:R-:W-:Y:S01]  /*1ad10*/  FFMA R30, R21, R30, R31 ;  /* 0x0000001e151e7223 */ /* 0x000fe2000000001f */
[----:B------:R-:W-:-:S03]  /*1ad20*/  FSEL R31, -|R14|, R14, P1 ;  /* 0x0000000e0e1f7208 */ /* 0x000fc60000800300 */
[----:B------:R-:W-:Y:S02]  /*1ad30*/  FFMA R30, R21, R30, R33 ;  /* 0x0000001e151e7223 */ /* 0x000fe40000000021 */
[----:B------:R-:W-:Y:S01]  /*1ad40*/  FFMA R12, R12, R31, R31 ;  /* 0x0000001f0c0c7223 */ /* 0x000fe2000000001f */
[----:B------:R-:W-:-:S05]  /*1ad50*/  FSEL R31, R24, 0.11284004896879196167, P5 ;  /* 0x3de718af181f7808 */ /* 0x000fca0002800000 */
[C---:B------:R-:W-:Y:S01]  /*1ad60*/  FFMA R32, R21.reuse, R30, R31 ;  /* 0x0000001e15207223 */ /* 0x040fe2000000001f */
[----:B------:R-:W-:Y:S01]  /*1ad70*/  FSEL R31, R20, -0.37612664699554443359, P5 ;  /* 0xbec093ac141f7808 */ /* 0x000fe20002800000 */
[----:B------:R-:W1:Y:S04]  /*1ad80*/  @P1 MUFU.EX2 R30, R12 ;  /* 0x0000000c001e1308 */ /* 0x000e680000000800 */
[----:B------:R-:W-:Y:S01]  /*1ad90*/  FFMA R32, R21, R32, R31 ;  /* 0x0000002015207223 */ /* 0x000fe2000000001f */
[----:B------:R-:W-:-:S05]  /*1ada0*/  FSEL R31, R15, 0.12837915122509002686, P5 ;  /* 0x3e0375d30f1f7808 */ /* 0x000fca0002800000 */
[----:B------:R-:W-:Y:S01]  /*1adb0*/  FFMA R21, R21, R32, R31 ;  /* 0x0000002015157223 */ /* 0x000fe2000000001f */
[----:B------:R-:W-:Y:S02]  /*1adc0*/  HADD2.F32 R31, -RZ, R13.H1_H1 ;  /* 0x3000000dff1f7230 */ /* 0x000fe40000004100 */
[----:B------:R-:W-:-:S04]  /*1add0*/  FMUL R13, R16, R187 ;  /* 0x000000bb100d7220 */ /* 0x000fc80000400000 */
[----:B------:R-:W-:Y:S01]  /*1ade0*/  FFMA R13, R2, R31, R13 ;  /* 0x0000001f020d7223 */ /* 0x000fe2000000000d */
[----:B-1----:R-:W-:-:S03]  /*1adf0*/  @P1 FADD R31, -R30, 1 ;  /* 0x3f8000001e1f1421 */ /* 0x002fc60000000100 */
[C---:B------:R-:W-:Y:S01]  /*1ae00*/  FMUL R30, R13.reuse, 0.70710676908493041992 ;  /* 0x3f3504f30d1e7820 */ /* 0x040fe20000400000 */
[----:B------:R-:W-:Y:S01]  /*1ae10*/  FMUL R13, R13, 0.5 ;  /* 0x3f0000000d0d7820 */ /* 0x000fe20000400000 */
[----:B------:R-:W-:Y:S02]  /*1ae20*/  @P1 LOP3.LUT R12, R31, 0x80000000, R14, 0xb8, !PT ;  /* 0x800000001f0c1812 */ /* 0x000fe400078eb80e */
[C---:B------:R-:W-:Y:S01]  /*1ae30*/  FMUL R31, R30.reuse, R30 ;  /* 0x0000001e1e1f7220 */ /* 0x040fe20000400000 */
[----:B------:R-:W-:Y:S02]  /*1ae40*/  FSETP.GE.AND P1, PT, |R30|, 1.0029599666595458984, PT ;  /* 0x3f8060fe1e00780b */ /* 0x000fe40003f26200 */
[----:B------:R-:W-:Y:S02]  /*1ae50*/  FADD R12, R12, 1 ;  /* 0x3f8000000c0c7421 */ /* 0x000fe40000000000 */
[----:B------:R-:W-:Y:S02]  /*1ae60*/  FSEL R31, |R30|, R31, P1 ;  /* 0x0000001f1e1f7208 */ /* 0x000fe40000800200 */
[----:B------:R-:W-:Y:S01]  /*1ae70*/  FSEL R14, R28, 8.4834944573231041431e-05, P1 ;  /* 0x38b1e96a1c0e7808 */ /* 0x000fe20000800000 */
[----:B------:R-:W-:Y:S01]  /*1ae80*/  FMUL R12, R12, R9 ;  /* 0x000000090c0c7220 */ /* 0x000fe20000400000 */
[----:B------:R-:W-:-:S02]  /*1ae90*/  FSEL R32, -R27, -0.00082130916416645050049, P1 ;  /* 0xba574d201b207808 */ /* 0x000fc40000800100 */
[----:B------:R-:W-:Y:S02]  /*1aea0*/  FSEL R33, R26, 0.0052134888246655464172, P1 ;  /* 0x3baad5ea1a217808 */ /* 0x000fe40000800000 */
[----:B------:R-:W-:Y:S01]  /*1aeb0*/  FSEL R35, R20, -0.37612664699554443359, P1 ;  /* 0xbec093ac14237808 */ /* 0x000fe20000800000 */
[----:B------:R-:W-:-:S04]  /*1aec0*/  FFMA R14, R31, R14, R32 ;  /* 0x0000000e1f0e7223 */ /* 0x000fc80000000020 */
[----:B------:R-:W-:Y:S01]  /*1aed0*/  FFMA R14, R31, R14, R33 ;  /* 0x0000000e1f0e7223 */ /* 0x000fe20000000021 */
[----:B------:R-:W-:-:S05]  /*1aee0*/  FSEL R33, -R25, -0.026868773624300956726, P1 ;  /* 0xbcdc1be719217808 */ /* 0x000fca0000800100 */
[----:B------:R-:W-:Y:S01]  /*1aef0*/  FFMA R14, R31, R14, R33 ;  /* 0x0000000e1f0e7223 */ /* 0x000fe20000000021 */
[----:B------:R-:W-:-:S05]  /*1af00*/  FSEL R33, R24, 0.11284004896879196167, P1 ;  /* 0x3de718af18217808 */ /* 0x000fca0000800000 */
[----:B------:R-:W-:Y:S01]  /*1af10*/  FFMA R14, R31, R14, R33 ;  /* 0x0000000e1f0e7223 */ /* 0x000fe20000000021 */
[----:B------:R-:W-:-:S03]  /*1af20*/  FSEL R33, -|R29|, R29, P4 ;  /* 0x0000001d1d217208 */ /* 0x000fc60002000300 */
[----:B------:R-:W-:Y:S02]  /*1af30*/  FFMA R32, R31, R14, R35 ;  /* 0x0000000e1f207223 */ /* 0x000fe40000000023 */
[----:B------:R-:W-:Y:S01]  /*1af40*/  FFMA R14, R22, R33, R33 ;  /* 0x00000021160e7223 */ /* 0x000fe20000000021 */
[----:B------:R-:W-:Y:S01]  /*1af50*/  FSEL R33, R15, 0.12837915122509002686, P1 ;  /* 0x3e0375d30f217808 */ /* 0x000fe20000800000 */
[--C-:B------:R-:W-:Y:S02]  /*1af60*/  HADD2.F32 R22, -RZ, R34.reuse.H0_H0 ;  /* 0x20000022ff167230 */ /* 0x100fe40000004100 */
[----:B------:R-:W-:Y:S02]  /*1af70*/  HADD2.F32 R34, -RZ, R34.H1_H1 ;  /* 0x30000022ff227230 */ /* 0x000fe40000004100 */
[----:B------:R-:W-:Y:S01]  /*1af80*/  FFMA R31, R31, R32, R33 ;  /* 0x000000201f1f7223 */ /* 0x000fe20000000021 */
[----:B------:R-:W-:Y:S01]  /*1af90*/  FMUL R33, R16, R188 ;  /* 0x000000bc10217220 */ /* 0x000fe20000400000 */
[----:B------:R-:W1:Y:S03]  /*1afa0*/  @P4 MUFU.EX2 R32, R14 ;  /* 0x0000000e00204308 */ /* 0x000e660000000800 */
[----:B------:R-:W-:Y:S01]  /*1afb0*/  FFMA R22, R2, R22, R33 ;  /* 0x0000001602167223 */ /* 0x000fe20000000021 */
[----:B-1----:R-:W-:-:S05]  /*1afc0*/  @P4 FADD R32, -R32, 1 ;  /* 0x3f80000020204421 */ /* 0x002fca0000000100 */
[----:B------:R-:W-:Y:S01]  /*1afd0*/  @P4 LOP3.LUT R14, R32, 0x80000000, R29, 0xb8, !PT ;  /* 0x80000000200e4812 */ /* 0x000fe200078eb81d */
        /* <DEDUP_REMOVED lines=9> */
[----:B------:R-:W-:Y:S02]  /*1b070*/  FSEL R29, -R25, -0.026868773624300956726, P4 ;  /* 0xbcdc1be7191d7808 */ /* 0x000fe40002000100 */
[----:B------:R-:W-:-:S03]  /*1b080*/  FSEL R36, -|R23|, R23, P5 ;  /* 0x0000001717247208 */ /* 0x000fc60002800300 */
[----:B------:R-:W-:Y:S01]  /*1b090*/  FFMA R38, R33, R38, R29 ;  /* 0x0000002621267223 */ /* 0x000fe2000000001d */
[----:B------:R-:W-:Y:S01]  /*1b0a0*/  FSEL R29, R24, 0.11284004896879196167, P4 ;  /* 0x3de718af181d7808 */ /* 0x000fe20002000000 */
[----:B------:R-:W-:-:S04]  /*1b0b0*/  FFMA R21, R21, R36, R36 ;  /* 0x0000002415157223 */ /* 0x000fc80000000024 */
[C---:B------:R-:W-:Y:S01]  /*1b0c0*/  FFMA R38, R33.reuse, R38, R29 ;  /* 0x0000002621267223 */ /* 0x040fe2000000001d */
[----:B------:R-:W-:Y:S01]  /*1b0d0*/  FSEL R29, R20, -0.37612664699554443359, P4 ;  /* 0xbec093ac141d7808 */ /* 0x000fe20002000000 */
[----:B------:R-:W1:Y:S04]  /*1b0e0*/  @P5 MUFU.EX2 R35, R21 ;  /* 0x0000001500235308 */ /* 0x000e680000000800 */
[----:B------:R-:W-:Y:S01]  /*1b0f0*/  FFMA R38, R33, R38, R29 ;  /* 0x0000002621267223 */ /* 0x000fe2000000001d */
[----:B------:R-:W-:-:S05]  /*1b100*/  FSEL R29, R15, 0.12837915122509002686, P4 ;  /* 0x3e0375d30f1d7808 */ /* 0x000fca0002000000 */
[----:B------:R-:W-:Y:S01]  /*1b110*/  FFMA R33, R33, R38, R29 ;  /* 0x0000002621217223 */ /* 0x000fe2000000001d */
[----:B------:R-:W-:-:S04]  /*1b120*/  FMUL R29, R16, R189 ;  /* 0x000000bd101d7220 */ /* 0x000fc80000400000 */
[----:B------:R-:W-:Y:S01]  /*1b130*/  FFMA R29, R2, R34, R29 ;  /* 0x00000022021d7223 */ /* 0x000fe2000000001d */
[----:B-1----:R-:W-:-:S03]  /*1b140*/  @P5 FADD R34, -R35, 1 ;  /* 0x3f80000023225421 */ /* 0x002fc60000000100 */
[----:B------:R-:W-:Y:S02]  /*1b150*/  FMUL R35, R29, 0.70710676908493041992 ;  /* 0x3f3504f31d237820 */ /* 0x000fe40000400000 */
[----:B------:R-:W-:Y:S02]  /*1b160*/  @P5 LOP3.LUT R21, R34, 0x80000000, R23, 0xb8, !PT ;  /* 0x8000000022155812 */ /* 0x000fe400078eb817 */
[C---:B------:R-:W-:Y:S01]  /*1b170*/  FMUL R38, R35.reuse, R35 ;  /* 0x0000002323267220 */ /* 0x040fe20000400000 */
[----:B------:R-:W-:-:S04]  /*1b180*/  FSETP.GE.AND P5, PT, |R35|, 1.0029599666595458984, PT ;  /* 0x3f8060fe2300780b */ /* 0x000fc80003fa6200 */
[----:B------:R-:W-:Y:S02]  /*1b190*/  FSEL R38, |R35|, R38, P5 ;  /* 0x0000002623267208 */ /* 0x000fe40002800200 */
[----:B------:R-:W-:Y:S02]  /*1b1a0*/  FSEL R23, R28, 8.4834944573231041431e-05, P5 ;  /* 0x38b1e96a1c177808 */ /* 0x000fe40002800000 */
[----:B------:R-:W-:Y:S02]  /*1b1b0*/  FSEL R37, -R27, -0.00082130916416645050049, P5 ;  /* 0xba574d201b257808 */ /* 0x000fe40002800100 */
        /* <DEDUP_REMOVED lines=12> */
[----:B------:R-:W-:Y:S02]  /*1b280*/  FMUL R31, R16, R190 ;  /* 0x000000be101f7220 */ /* 0x000fe40000400000 */
[----:B------:R-:W1:Y:S02]  /*1b290*/  @P1 MUFU.EX2 R36, R23 ;  /* 0x0000001700241308 */ /* 0x000e640000000800 */
[----:B------:R-:W-:Y:S01]  /*1b2a0*/  FFMA R38, R38, R37, R34 ;  /* 0x0000002526267223 */ /* 0x000fe20000000022 */
[----:B------:R-:W-:-:S05]  /*1b2b0*/  F2FP.F16.E4M3.UNPACK_B R34, R4 ;  /* 0x00000004ff22723e */ /* 0x000fca00020006ff */
[--C-:B------:R-:W-:Y:S02]  /*1b2c0*/  HADD2.F32 R37, -RZ, R34.reuse.H0_H0 ;  /* 0x20000022ff257230 */ /* 0x100fe40000004100 */
[----:B------:R-:W-:-:S03]  /*1b2d0*/  HADD2.F32 R34, -RZ, R34.H1_H1 ;  /* 0x30000022ff227230 */ /* 0x000fc60000004100 */
[C---:B------:R-:W-:Y:S02]  /*1b2e0*/  FFMA R31, R2.reuse, R37, R31 ;  /* 0x00000025021f7223 */ /* 0x040fe4000000001f */
[----:B------:R-:W-:Y:S01]  /*1b2f0*/  FFMA R34, R2, R34, R191 ;  /* 0x0000002202227223 */ /* 0x000fe200000000bf */
[----:B-1----:R-:W-:Y:S01]  /*1b300*/  @P1 FADD R37, -R36, 1 ;  /* 0x3f80000024251421 */ /* 0x002fe20000000100 */
[----:B------:R-:W-:-:S04]  /*1b310*/  FMUL R36, R31, 0.70710676908493041992 ;  /* 0x3f3504f31f247820 */ /* 0x000fc80000400000 */
[----:B------:R-:W-:Y:S01]  /*1b320*/  @P1 LOP3.LUT R23, R37, 0x80000000, R30, 0xb8, !PT ;  /* 0x8000000025171812 */ /* 0x000fe200078eb81e */
        /* <DEDUP_REMOVED lines=8> */
[----:B------:R-:W-:Y:S02]  /*1b3b0*/  FSEL R30, -|R32|, R32, P4 ;  /* 0x00000020201e7208 */ /* 0x000fe40002000300 */
[----:B------:R-:W-:-:S03]  /*1b3c0*/  FSEL R37, -R25, -0.026868773624300956726, P1 ;  /* 0xbcdc1be719257808 */ /* 0x000fc60000800100 */
[----:B------:R-:W-:Y:S01]  /*1b3d0*/  FFMA R30, R33, R30, R30 ;  /* 0x0000001e211e7223 */ /* 0x000fe2000000001e */
[----:B------:R-:W-:Y:S01]  /*1b3e0*/  FSEL R33, R24, 0.11284004896879196167, P1 ;  /* 0x3de718af18217808 */ /* 0x000fe20000800000 */
[----:B------:R-:W-:Y:S01]  /*1b3f0*/  FFMA R40, R39, R40, R37 ;  /* 0x0000002827287223 */ /* 0x000fe20000000025 */
[----:B------:R-:W-:-:S03]  /*1b400*/  FSEL R37, R20, -0.37612664699554443359, P1 ;  /* 0xbec093ac14257808 */ /* 0x000fc60000800000 */
[C---:B------:R-:W-:Y:S02]  /*1b410*/  FFMA R40, R39.reuse, R40, R33 ;  /* 0x0000002827287223 */ /* 0x040fe40000000021 */
[----:B------:R-:W1:Y:S02]  /*1b420*/  @P4 MUFU.EX2 R33, R30 ;  /* 0x0000001e00214308 */ /* 0x000e640000000800 */
[----:B------:R-:W-:Y:S01]  /*1b430*/  FFMA R40, R39, R40, R37 ;  /* 0x0000002827287223 */ /* 0x000fe20000000025 */
[----:B------:R-:W-:-:S05]  /*1b440*/  FSEL R37, R15, 0.12837915122509002686, P1 ;  /* 0x3e0375d30f257808 */ /* 0x000fca0000800000 */
[----:B------:R-:W-:Y:S01]  /*1b450*/  FFMA R39, R39, R40, R37 ;  /* 0x0000002827277223 */ /* 0x000fe20000000025 */
[----:B------:R-:W-:Y:S01]  /*1b460*/  FMUL R37, R34, 0.70710676908493041992 ;  /* 0x3f3504f322257820 */ /* 0x000fe20000400000 */
[----:B-1----:R-:W-:-:S05]  /*1b470*/  @P4 FADD R33, -R33, 1 ;  /* 0x3f80000021214421 */ /* 0x002fca0000000100 */
        /* <DEDUP_REMOVED lines=13> */
[C---:B------:R-:W-:Y:S02]  /*1b550*/  FFMA R41, R32.reuse, R41, R40 ;  /* 0x0000002920297223 */ /* 0x040fe40000000028 */
[----:B------:R-:W1:Y:S02]  /*1b560*/  @P5 MUFU.EX2 R40, R33 ;  /* 0x0000002100285308 */ /* 0x000e640000000800 */
[----:B------:R-:W-:Y:S01]  /*1b570*/  FFMA R41, R32, R41, R38 ;  /* 0x0000002920297223 */ /* 0x000fe20000000026 */
[----:B------:R-:W-:-:S05]  /*1b580*/  FSEL R38, R20, -0.37612664699554443359, P4 ;  /* 0xbec093ac14267808 */ /* 0x000fca0002000000 */
[----:B------:R-:W-:Y:S01]  /*1b590*/  FFMA R41, R32, R41, R38 ;  /* 0x0000002920297223 */ /* 0x000fe20000000026 */
[----:B------:R-:W-:-:S05]  /*1b5a0*/  FSEL R38, R15, 0.12837915122509002686, P4 ;  /* 0x3e0375d30f267808 */ /* 0x000fca0002000000 */
[----:B------:R-:W-:Y:S01]  /*1b5b0*/  FFMA R38, R32, R41, R38 ;  /* 0x0000002920267223 */ /* 0x000fe20000000026 */
[----:B------:R-:W-:Y:S01]  /*1b5c0*/  FSEL R32, -|R36|, R36, P1 ;  /* 0x0000002424207208 */ /* 0x000fe20000800300 */
[----:B-1----:R-:W-:-:S04]  /*1b5d0*/  @P5 FADD R40, -R40, 1 ;  /* 0x3f80000028285421 */ /* 0x002fc80000000100 */
[----:B------:R-:W-:Y:S01]  /*1b5e0*/  FFMA R32, R39, R32, R32 ;  /* 0x0000002027207223 */ /* 0x000fe20000000020 */
[----:B------:R-:W-:Y:S02]  /*1b5f0*/  F2FP.F16.E4M3.UNPACK_B R39, R4.H1 ;  /* 0x00000004ff27723e */ /* 0x000fe400030006ff */
[----:B------:R-:W-:Y:S01]  /*1b600*/  @P5 LOP3.LUT R33, R40, 0x80000000, R35, 0xb8, !PT ;  /* 0x8000000028215812 */ /* 0x000fe200078eb823 */
[----:B------:R-:W-:Y:S01]  /*1b610*/  FMUL R35, R16, R192 ;  /* 0x000000c010237220 */ /* 0x000fe20000400000 */
[----:B------:R-:W1:Y:S01]  /*1b620*/  @P1 MUFU.EX2 R40, R32 ;  /* 0x0000002000281308 */ /* 0x000e620000000800 */
[----:B------:R-:W-:Y:S02]  /*1b630*/  HADD2.F32 R41, -RZ, R39.H0_H0 ;  /* 0x20000027ff297230 */ /* 0x000fe40000004100 */
[----:B------:R-:W-:-:S03]  /*1b640*/  FADD R33, R33, 1 ;  /* 0x3f80000021217421 */ /* 0x000fc60000000000 */
        /* <DEDUP_REMOVED lines=10> */
[----:B------:R-:W-:Y:S01]  /*1b6f0*/  FSEL R45, -R25, -0.026868773624300956726, P1 ;  /* 0xbcdc1be7192d7808 */ /* 0x000fe20000800100 */
        /* <DEDUP_REMOVED lines=12> */
[----:B------:R-:W-:-:S05]  /*1b7c0*/  HADD2.F32 R38, -RZ, R39.H1_H1 ;  /* 0x30000027ff267230 */ /* 0x000fca0000004100 */
[----:B------:R-:W-:Y:S01]  /*1b7d0*/  FFMA R38, R2, R38, R193 ;  /* 0x0000002602267223 */ /* 0x000fe200000000c1 */
[----:B-1----:R-:W-:-:S05]  /*1b7e0*/  @P4 FADD R42, -R42, 1 ;  /* 0x3f8000002a2a4421 */ /* 0x002fca0000000100 */
[----:B------:R-:W-:Y:S01]  /*1b7f0*/  @P4 LOP3.LUT R36, R42, 0x80000000, R37, 0xb8, !PT ;  /* 0x800000002a244812 */ /* 0x000fe200078eb825 */
[C---:B------:R-:W-:Y:S01]  /*1b800*/  FMUL R42, R38.reuse, 0.70710676908493041992 ;  /* 0x3f3504f3262a7820 */ /* 0x040fe20000400000 */
[----:B------:R-:W-:-:S03]  /*1b810*/  FMUL R38, R38, 0.5 ;  /* 0x3f00000026267820 */ /* 0x000fc60000400000 */
[C---:B------:R-:W-:Y:S01]  /*1b820*/  FMUL R39, R42.reuse, R42 ;  /* 0x0000002a2a277220 */ /* 0x040fe20000400000 */
[----:B------:R-:W-:Y:S01]  /*1b830*/  FSETP.GE.AND P4, PT, |R42|, 1.0029599666595458984, PT ;  /* 0x3f8060fe2a00780b */ /* 0x000fe20003f86200 */
[----:B------:R-:W-:-:S03]  /*1b840*/  FADD R36, R36, 1 ;  /* 0x3f80000024247421 */ /* 0x000fc60000000000 */
[----:B------:R-:W-:Y:S02]  /*1b850*/  FSEL R39, |R42|, R39, P4 ;  /* 0x000000272a277208 */ /* 0x000fe40002000200 */
[----:B------:R-:W-:Y:S02]  /*1b860*/  FSEL R44, R28, 8.4834944573231041431e-05, P4 ;  /* 0x38b1e96a1c2c7808 */ /* 0x000fe40002000000 */
[----:B------:R-:W-:Y:S02]  /*1b870*/  FSEL R46, -R27, -0.00082130916416645050049, P4 ;  /* 0xba574d201b2e7808 */ /* 0x000fe40002000100 */
[----:B------:R-:W-:Y:S02]  /*1b880*/  FSEL R37, R26, 0.0052134888246655464172, P4 ;  /* 0x3baad5ea1a257808 */ /* 0x000fe40002000000 */
[----:B------:R-:W-:Y:S01]  /*1b890*/  FSEL R43, R20, -0.37612664699554443359, P4 ;  /* 0xbec093ac142b7808 */ /* 0x000fe20002000000 */
[----:B------:R-:W-:-:S04]  /*1b8a0*/  FFMA R44, R39, R44, R46 ;  /* 0x0000002c272c7223 */ /* 0x000fc8000000002e */
[----:B------:R-:W-:Y:S01]  /*1b8b0*/  FFMA R46, R39, R44, R37 ;  /* 0x0000002c272e7223 */ /* 0x000fe20000000025 */
[----:B------:R-:W-:Y:S02]  /*1b8c0*/  FSEL R37, -R25, -0.026868773624300956726, P4 ;  /* 0xbcdc1be719257808 */ /* 0x000fe40002000100 */
[----:B------:R-:W-:-:S03]  /*1b8d0*/  FSEL R44, -|R40|, R40, P1 ;  /* 0x00000028282c7208 */ /* 0x000fc60000800300 */
[----:B------:R-:W-:Y:S02]  /*1b8e0*/  FFMA R46, R39, R46, R37 ;  /* 0x0000002e272e7223 */ /* 0x000fe40000000025 */
[----:B------:R-:W-:Y:S01]  /*1b8f0*/  FFMA R37, R41, R44, R44 ;  /* 0x0000002c29257223 */ /* 0x000fe2000000002c */
[----:B------:R-:W-:Y:S02]  /*1b900*/  FSEL R41, R24, 0.11284004896879196167, P4 ;  /* 0x3de718af18297808 */ /* 0x000fe40002000000 */
[----:B------:R-:W-:-:S03]  /*1b910*/  FSEL R44, -|R42|, R42, P4 ;  /* 0x0000002a2a2c7208 */ /* 0x000fc60002000300 */
[C---:B------:R-:W-:Y:S02]  /*1b920*/  FFMA R46, R39.reuse, R46, R41 ;  /* 0x0000002e272e7223 */ /* 0x040fe40000000029 */
[----:B------:R-:W1:Y:S02]  /*1b930*/  @P1 MUFU.EX2 R41, R37 ;  /* 0x0000002500291308 */ /* 0x000e640000000800 */
[----:B------:R-:W-:Y:S01]  /*1b940*/  FFMA R46, R39, R46, R43 ;  /* 0x0000002e272e7223 */ /* 0x000fe2000000002b */
[----:B------:R-:W-:-:S05]  /*1b950*/  FSEL R43, R15, 0.12837915122509002686, P4 ;  /* 0x3e0375d30f2b7808 */ /* 0x000fca0002000000 */
[----:B------:R-:W-:Y:S01]  /*1b960*/  FFMA R39, R39, R46, R43 ;  /* 0x0000002e27277223 */ /* 0x000fe2000000002b */
[----:B------:R-:W-:-:S03]  /*1b970*/  F2FP.F16.E4M3.UNPACK_B R43, R5 ;  /* 0x00000005ff2b723e */ /* 0x000fc600020006ff */
[----:B------:R-:W-:Y:S02]  /*1b980*/  FFMA R39, R39, R44, R44 ;  /* 0x0000002c27277223 */ /* 0x000fe4000000002c */
[----:B------:R-:W-:Y:S02]  /*1b990*/  HADD2.F32 R44, -RZ, R43.H0_H0 ;  /* 0x2000002bff2c7230 */ /* 0x000fe40000004100 */
[----:B-1----:R-:W-:-:S05]  /*1b9a0*/  @P1 FADD R41, -R41, 1 ;  /* 0x3f80000029291421 */ /* 0x002fca0000000100 */
[----:B------:R-:W-:Y:S01]  /*1b9b0*/  @P1 LOP3.LUT R37, R41, 0x80000000, R40, 0xb8, !PT ;  /* 0x8000000029251812 */ /* 0x000fe200078eb828 */
[----:B------:R-:W-:Y:S01]  /*1b9c0*/  FMUL R41, R16, R194 ;  /* 0x000000c210297220 */ /* 0x000fe20000400000 */
[----:B------:R-:W1:Y:S03]  /*1b9d0*/  @P4 MUFU.EX2 R40, R39 ;  /* 0x0000002700284308 */ /* 0x000e660000000800 */
[----:B------:R-:W-:-:S04]  /*1b9e0*/  FFMA R41, R2, R44, R41 ;  /* 0x0000002c02297223 */ /* 0x000fc80000000029 */
[----:B------:R-:W-:-:S05]  /*1b9f0*/  FMUL R44, R41, 0.70710676908493041992 ;  /* 0x3f3504f3292c7820 */ /* 0x000fca0000400000 */
[----:B------:R-:W-:-:S04]  /*1ba00*/  FSETP.GE.AND P1, PT, |R44|, 1.0029599666595458984, PT ;  /* 0x3f8060fe2c00780b */ /* 0x000fc80003f26200 */
[----:B------:R-:W-:Y:S01]  /*1ba10*/  FSEL R47, -R27, -0.00082130916416645050049, P1 ;  /* 0xba574d201b2f7808 */ /* 0x000fe20000800100 */
[----:B-1----:R-:W-:-:S05]  /*1ba20*/  @P4 FADD R45, -R40, 1 ;  /* 0x3f800000282d4421 */ /* 0x002fca0000000100 */
[----:B------:R-:W-:Y:S01]  /*1ba30*/  @P4 LOP3.LUT R39, R45, 0x80000000, R42, 0xb8, !PT ;  /* 0x800000002d274812 */ /* 0x000fe200078eb82a */
[----:B------:R-:W-:Y:S01]  /*1ba40*/  FMUL R45, R44, R44 ;  /* 0x0000002c2c2d7220 */ /* 0x000fe20000400000 */
[----:B------:R-:W-:-:S03]  /*1ba50*/  FSEL R42, R26, 0.0052134888246655464172, P1 ;  /* 0x3baad5ea1a2a7808 */ /* 0x000fc60000800000 */
[----:B------:R-:W-:Y:S01]  /*1ba60*/  FADD R39, R39, 1 ;  /* 0x3f80000027277421 */ /* 0x000fe20000000000 */
[----:B------:R-:W-:Y:S02]  /*1ba70*/  FSEL R40, |R44|, R45, P1 ;  /* 0x0000002d2c287208 */ /* 0x000fe40000800200 */
[----:B------:R-:W-:-:S05]  /*1ba80*/  FSEL R45, R28, 8.4834944573231041431e-05, P1 ;  /* 0x38b1e96a1c2d7808 */ /* 0x000fca0000800000 */
        /* <DEDUP_REMOVED lines=11> */
[----:B------:R-:W-:-:S04]  /*1bb40*/  HADD2.F32 R42, -RZ, R43.H1_H1 ;  /* 0x3000002bff2a7230 */ /* 0x000fc80000004100 */
[----:B------:R-:W-:Y:S01]  /*1bb50*/  FFMA R40, R40, R45, R45 ;  /* 0x0000002d28287223 */ /* 0x000fe2000000002d */
[----:B------:R-:W-:-:S03]  /*1bb60*/  FFMA R42, R2, R42, R195 ;  /* 0x0000002a022a7223 */ /* 0x000fc600000000c3 */
[----:B------:R-:W1:Y:S02]  /*1bb70*/  @P1 MUFU.EX2 R45, R40 ;  /* 0x00000028002d1308 */ /* 0x000e640000000800 */
[----:B-1----:R-:W-:-:S05]  /*1bb80*/  @P1 FADD R45, -R45, 1 ;  /* 0x3f8000002d2d1421 */ /* 0x002fca0000000100 */
[----:B------:R-:W-:Y:S01]  /*1bb90*/  @P1 LOP3.LUT R40, R45, 0x80000000, R44, 0xb8, !PT ;  /* 0x800000002d281812 */ /* 0x000fe200078eb82c */
[C---:B------:R-:W-:Y:S01]  /*1bba0*/  FMUL R44, R42.reuse, 0.70710676908493041992 ;  /* 0x3f3504f32a2c7820 */ /* 0x040fe20000400000 */
[----:B------:R-:W-:-:S03]  /*1bbb0*/  FMUL R42, R42, 0.5 ;  /* 0x3f0000002a2a7820 */ /* 0x000fc60000400000 */
        /* <DEDUP_REMOVED lines=17> */
[----:B------:R-:W-:Y:S01]  /*1bcd0*/  FFMA R43, R43, R46, R46 ;  /* 0x0000002e2b2b7223 */ /* 0x000fe2000000002e */
[----:B------:R-:W-:-:S03]  /*1bce0*/  F2FP.F16.E4M3.UNPACK_B R46, R5.H1 ;  /* 0x00000005ff2e723e */ /* 0x000fc600030006ff */
[----:B------:R-:W1:Y:S02]  /*1bcf0*/  @P1 MUFU.EX2 R45, R43 ;  /* 0x0000002b002d1308 */ /* 0x000e640000000800 */
[----:B-1----:R-:W-:-:S05]  /*1bd00*/  @P1 FADD R45, -R45, 1 ;  /* 0x3f8000002d2d1421 */ /* 0x002fca0000000100 */
[----:B------:R-:W-:Y:S01]  /*1bd10*/  @P1 LOP3.LUT R43, R45, 0x80000000, R44, 0xb8, !PT ;  /* 0x800000002d2b1812 */ /* 0x000fe200078eb82c */
[--C-:B------:R-:W-:Y:S02]  /*1bd20*/  HADD2.F32 R44, -RZ, R46.reuse.H0_H0 ;  /* 0x2000002eff2c7230 */ /* 0x100fe40000004100 */
[----:B------:R-:W-:Y:S01]  /*1bd30*/  FMUL R45, R16, R196 ;  /* 0x000000c4102d7220 */ /* 0x000fe20000400000 */
[----:B------:R-:W-:Y:S02]  /*1bd40*/  HADD2.F32 R46, -RZ, R46.H1_H1 ;  /* 0x3000002eff2e7230 */ /* 0x000fe40000004100 */
[----:B------:R-:W-:Y:S01]  /*1bd50*/  FADD R43, R43, 1 ;  /* 0x3f8000002b2b7421 */ /* 0x000fe20000000000 */
        /* <DEDUP_REMOVED lines=26> */
[----:B------:R-:W-:Y:S01]  /*1bf00*/  FADD R47, R14, 1 ;  /* 0x3f8000000e2f7421 */ /* 0x000fe20000000000 */
[C---:B------:R-:W-:Y:S01]  /*1bf10*/  FMUL R14, R45.reuse, 0.70710676908493041992 ;  /* 0x3f3504f32d0e7820 */ /* 0x040fe20000400000 */
[----:B------:R-:W-:Y:S02]  /*1bf20*/  FMUL R45, R45, 0.5 ;  /* 0x3f0000002d2d7820 */ /* 0x000fe40000400000 */
[----:B------:R-:W-:Y:S01]  /*1bf30*/  FMUL R47, R47, R10 ;  /* 0x0000000a2f2f7220 */ /* 0x000fe20000400000 */
[C---:B------:R-:W-:Y:S01]  /*1bf40*/  FMUL R49, R14.reuse, R14 ;  /* 0x0000000e0e317220 */ /* 0x040fe20000400000 */
[----:B------:R-:W-:Y:S01]  /*1bf50*/  FSETP.GE.AND P1, PT, |R14|, 1.0029599666595458984, PT ;  /* 0x3f8060fe0e00780b */ /* 0x000fe20003f26200 */
[----:B------:R-:W-:Y:S02]  /*1bf60*/  FADD R9, R9, 1 ;  /* 0x3f80000009097421 */ /* 0x000fe40000000000 */
[----:B------:R-:W-:-:S02]  /*1bf70*/  F2FP.SATFINITE.E4M3.F32.PACK_AB_MERGE_C R12, R47, R12, RZ ;  /* 0x0000000c2f0c723e */ /* 0x000fc400048070ff */
[----:B------:R-:W-:Y:S01]  /*1bf80*/  FSEL R10, |R14|, R49, P1 ;  /* 0x000000310e0a7208 */ /* 0x000fe20000800200 */
[----:B------:R-:W-:Y:S01]  /*1bf90*/  FMUL R44, R9, R44 ;  /* 0x0000002c092c7220 */ /* 0x000fe20000400000 */
        /* <DEDUP_REMOVED lines=23> */
[----:B------:R-:W-:Y:S01]  /*1c110*/  FADD R11, R21, 1 ;  /* 0x3f800000150b7421 */ /* 0x000fe20000000000 */
[----:B------:R-:W-:Y:S01]  /*1c120*/  FFMA R14, R2, R14, R49 ;  /* 0x0000000e020e7223 */ /* 0x000fe20000000031 */
[----:B------:R-:W-:Y:S01]  /*1c130*/  FADD R10, R10, 1 ;  /* 0x3f8000000a0a7421 */ /* 0x000fe20000000000 */
[----:B------:R-:W-:Y:S01]  /*1c140*/  FFMA R21, R2, R48, R183 ;  /* 0x0000003002157223 */ /* 0x000fe200000000b7 */
[----:B------:R-:W-:Y:S01]  /*1c150*/  FMUL R11, R11, R46 ;  /* 0x0000002e0b0b7220 */ /* 0x000fe20000400000 */
[----:B------:R-:W-:Y:S01]  /*1c160*/  FMUL R48, R14, 0.70710676908493041992 ;  /* 0x3f3504f30e307820 */ /* 0x000fe20000400000 */
[----:B------:R-:W-:Y:S01]  /*1c170*/  FMUL R45, R10, R45 ;  /* 0x0000002d0a2d7220 */ /* 0x000fe20000400000 */
[----:B------:R-:W-:Y:S01]  /*1c180*/  FMUL R9, R14, 0.5 ;  /* 0x3f0000000e097820 */ /* 0x000fe20000400000 */
[----:B------:R-:W-:Y:S01]  /*1c190*/  FMUL R10, R21, 0.5 ;  /* 0x3f000000150a7820 */ /* 0x000fe20000400000 */
[C---:B------:R-:W-:Y:S01]  /*1c1a0*/  FMUL R49, R48.reuse, R48 ;  /* 0x0000003030317220 */ /* 0x040fe20000400000 */
[----:B------:R-:W-:-:S02]  /*1c1b0*/  FSETP.GE.AND P1, PT, |R48|, 1.0029599666595458984, PT ;  /* 0x3f8060fe3000780b */ /* 0x000fc40003f26200 */
[----:B------:R-:W-:Y:S02]  /*1c1c0*/  F2FP.SATFINITE.E4M3.F32.PACK_AB_MERGE_C R45, R45, R44, RZ ;  /* 0x0000002c2d2d723e */ /* 0x000fe400048070ff */
        /* <DEDUP_REMOVED lines=20> */
[----:B------:R-:W-:-:S03]  /*1c310*/  FMUL R23, R21, 0.70710676908493041992 ;  /* 0x3f3504f315177820 */ /* 0x000fc60000400000 */
[----:B------:R-:W-:Y:S01]  /*1c320*/  FMUL R48, R48, R13 ;  /* 0x0000000d30307220 */ /* 0x000fe20000400000 */
[C---:B------:R-:W-:Y:S01]  /*1c330*/  FMUL R50, R23.reuse, R23 ;  /* 0x0000001717327220 */ /* 0x040fe20000400000 */
[C---:B------:R-:W-:Y:S01]  /*1c340*/  FSETP.GE.AND P1, PT, |R23|.reuse, 1.0029599666595458984, PT ;  /* 0x3f8060fe1700780b */ /* 0x040fe20003f26200 */
[----:B------:R-:W-:Y:S02]  /*1c350*/  FADD R46, R46, 1 ;  /* 0x3f8000002e2e7421 */ /* 0x000fe40000000000 */
[----:B------:R-:W-:Y:S02]  /*1c360*/  F2FP.SATFINITE.E4M3.F32.PACK_AB_MERGE_C R48, R48, R11, RZ ;  /* 0x0000000b3030723e */ /* 0x000fe400048070ff */
[----:B------:R-:W-:Y:S01]  /*1c370*/  FSEL R13, |R23|, R50, P1 ;  /* 0x00000032170d7208 */ /* 0x000fe20000800200 */
[----:B------:R-:W-:Y:S01]  /*1c380*/  FMUL R9, R46, R9 ;  /* 0x000000092e097220 */ /* 0x000fe20000400000 */
[----:B------:R-:W-:Y:S02]  /*1c390*/  FSEL R50, R28, 8.4834944573231041431e-05, P1 ;  /* 0x38b1e96a1c327808 */ /* 0x000fe40000800000 */
[----:B------:R-:W-:-:S02]  /*1c3a0*/  FSEL R52, -R27, -0.00082130916416645050049, P1 ;  /* 0xba574d201b347808 */ /* 0x000fc40000800100 */
        /* <DEDUP_REMOVED lines=17> */
[----:B------:R-:W-:Y:S01]  /*1c4c0*/  FMUL R50, R29, 0.5 ;  /* 0x3f0000001d327820 */ /* 0x000fe20000400000 */
[----:B------:R-:W-:Y:S01]  /*1c4d0*/  FADD R22, R30, 1 ;  /* 0x3f8000001e167421 */ /* 0x000fe20000000000 */
[----:B------:R-:W-:Y:S01]  /*1c4e0*/  FMUL R30, R31, 0.5 ;  /* 0x3f0000001f1e7820 */ /* 0x000fe20000400000 */
[----:B------:R-:W-:Y:S01]  /*1c4f0*/  FADD R29, R32, 1 ;  /* 0x3f800000201d7421 */ /* 0x000fe20000000000 */
[----:B------:R-:W-:Y:S01]  /*1c500*/  FMUL R31, R34, 0.5 ;  /* 0x3f000000221f7820 */ /* 0x000fe20000400000 */
[----:B------:R-:W-:Y:S01]  /*1c510*/  FMUL R22, R22, R23 ;  /* 0x0000001716167220 */ /* 0x000fe20000400000 */
[----:B------:R-:W-:Y:S01]  /*1c520*/  FMUL R23, R33, R50 ;  /* 0x0000003221177220 */ /* 0x000fe20000400000 */
[----:B------:R-:W-:Y:S01]  /*1c530*/  FMUL R29, R29, R30 ;  /* 0x0000001e1d1d7220 */ /* 0x000fe20000400000 */
[----:B------:R-:W-:Y:S01]  /*1c540*/  FMUL R30, R36, R31 ;  /* 0x0000001f241e7220 */ /* 0x000fe20000400000 */
[----:B------:R-:W-:Y:S01]  /*1c550*/  FMUL R32, R35, 0.5 ;  /* 0x3f00000023207820 */ /* 0x000fe20000400000 */
[----:B------:R-:W-:Y:S01]  /*1c560*/  FADD R31, R37, 1 ;  /* 0x3f800000251f7421 */ /* 0x000fe20000000000 */
[----:B------:R-:W-:Y:S01]  /*1c570*/  FMUL R34, R41, 0.5 ;  /* 0x3f00000029227820 */ /* 0x000fe20000400000 */
[----:B------:R-:W-:Y:S01]  /*1c580*/  FADD R33, R40, 1 ;  /* 0x3f80000028217421 */ /* 0x000fe20000000000 */
[----:B------:R-:W-:Y:S01]  /*1c590*/  FADD R13, R13, 1 ;  /* 0x3f8000000d0d7421 */ /* 0x000fe20000000000 */
[----:B------:R-:W-:Y:S01]  /*1c5a0*/  FMUL R31, R31, R32 ;  /* 0x000000201f1f7220 */ /* 0x000fe20000400000 */
[----:B------:R-:W-:Y:S01]  /*1c5b0*/  FMUL R32, R39, R38 ;  /* 0x0000002627207220 */ /* 0x000fe20000400000 */
[----:B------:R-:W-:Y:S01]  /*1c5c0*/  FMUL R33, R33, R34 ;  /* 0x0000002221217220 */ /* 0x000fe20000400000 */
[----:B------:R-:W-:Y:S01]  /*1c5d0*/  FMUL R34, R43, R42 ;  /* 0x0000002a2b227220 */ /* 0x000fe20000400000 */
[----:B------:R-:W-:Y:S01]  /*1c5e0*/  FMUL R10, R13, R10 ;  /* 0x0000000a0d0a7220 */ /* 0x000fe20000400000 */
[----:B------:R-:W-:-:S02]  /*1c5f0*/  F2FP.SATFINITE.E4M3.F32.PACK_AB_MERGE_C R22, R23, R22, RZ ;  /* 0x000000161716723e */ /* 0x000fc400048070ff */
[----:B------:R-:W-:Y:S02]  /*1c600*/  F2FP.SATFINITE.E4M3.F32.PACK_AB_MERGE_C R29, R30, R29, RZ ;  /* 0x0000001d1e1d723e */ /* 0x000fe400048070ff */
[----:B------:R-:W-:Y:S02]  /*1c610*/  F2FP.SATFINITE.E4M3.F32.PACK_AB_MERGE_C R31, R32, R31, RZ ;  /* 0x0000001f201f723e */ /* 0x000fe400048070ff */
[----:B------:R-:W-:Y:S02]  /*1c620*/  F2FP.SATFINITE.E4M3.F32.PACK_AB_MERGE_C R33, R34, R33, RZ ;  /* 0x000000212221723e */ /* 0x000fe400048070ff */
[----:B------:R-:W-:Y:S01]  /*1c630*/  F2FP.SATFINITE.E4M3.F32.PACK_AB_MERGE_C R10, R10, R9, RZ ;  /* 0x000000090a0a723e */ /* 0x000fe200048070ff */
[----:B------:R-:W-:Y:S06]  /*1c640*/  @P0 BRA `(.L_x_98) ;  /* 0x0000000000040947 */ /* 0x000fec0003800000 */
[----:B------:R-:W-:-:S04]  /*1c650*/  DEPBAR.LE SB0, 0x1 ;  /* 0x000080400000791a */ /* 0x000fc80000000000 */
.L_x_98:
        /* <DEDUP_REMOVED lines=27> */
.L_x_100:
[----:B------:R-:W-:Y:S05]  /*1c810*/  BSYNC B0 ;  /* 0x0000000000007941 */ /* 0x000fea0003800000 */
.L_x_99:
[----:B------:R-:W-:Y:S04]  /*1c820*/  BSSY B0, `(.L_x_101) ;  /* 0x000003a000007945 */ /* 0x000fe80003800000 */
[----:B------:R-:W-:Y:S05]  /*1c830*/  @P2 BRA `(.L_x_102) ;  /* 0x0000000000e02947 */ /* 0x000fea0003800000 */
[----:B------:R-:W2:Y:S02]  /*1c840*/  LDL R9, [R1+0x4a8] ;  /* 0x0004a80001097983 */ /* 0x000ea40000100800 */
[----:B--2---:R-:W-:-:S13]  /*1c850*/  ISETP.NE.AND P4, PT, R9, 0x3, PT ;  /* 0x000000030900780c */ /* 0x004fda0003f85270 */
[----:B------:R-:W-:Y:S05]  /*1c860*/  @!P4 BRA `(.L_x_103) ;  /* 0x000000000004c947 */ /* 0x000fea0003800000 */
[----:B------:R-:W-:Y:S01]  /*1c870*/  BPT.TRAP 0x1 ;  /* 0x000000040000795c */ /* 0x000fe20000300000 */
.L_x_103:
[----:B------:R-:W-:Y:S01]  /*1c880*/  LEA R9, R18, UR42, 0x3 ;  /* 0x0000002a12097c11 */ /* 0x000fe2000f8e18ff */
[----:B------:R-:W-:Y:S01]  /*1c890*/  BSSY B1, `(.L_x_104) ;  /* 0x0000004000017945 */ /* 0x000fe20003800000 */
[----:B------:R-:W-:-:S04]  /*1c8a0*/  SHF.L.U32 R10, R19, 0x1f, RZ ;  /* 0x0000001f130a7819 */ /* 0x000fc800000006ff */
[----:B------:R-:W1:Y:S02]  /*1c8b0*/  SYNCS.PHASECHK.TRANS64.TRYWAIT P1, [R9+URZ+0x60], R10 ;  /* 0x0000600a090075a7 */ /* 0x000e64000802017f */
[----:B-1----:R-:W-:Y:S05]  /*1c8c0*/  @!P1 BRA `(.L_x_105) ;  /* 0x000001c800589947 */ /* 0x002fea0003800000 */
.L_x_377:
[----:B------:R-:W-:Y:S05]  /*1c8d0*/  BSYNC B1 ;  /* 0x0000000000017941 */ /* 0x000fea0003800000 */
.L_x_104:
        /* <DEDUP_REMOVED lines=22> */
.L_x_107:
[----:B------:R-:W-:Y:S05]  /*1ca40*/  BSYNC B1 ;  /* 0x0000000000017941 */ /* 0x000fea0003800000 */
.L_x_106:
        /* <DEDUP_REMOVED lines=8> */
.L_x_108:
        /* <DEDUP_REMOVED lines=15> */
.L_x_102:
[----:B------:R-:W-:Y:S05]  /*1cbc0*/  BSYNC B0 ;  /* 0x0000000000007941 */ /* 0x000fea0003800000 */
.L_x_101:
[----:B------:R-:W2:Y:S04]  /*1cbd0*/  LDL.LU R9, [R1+0x328] ;  /* 0x0003280001097983 */ /* 0x000ea80000300800 */
[----:B------:R-:W3:Y:S04]  /*1cbe0*/  LDL.LU R22, [R1+0x32c] ;  /* 0x00032c0001167983 */ /* 0x000ee80000300800 */
[----:B------:R-:W4:Y:S01]  /*1cbf0*/  LDL.LU R29, [R1+0x330] ;  /* 0x00033000011d7983 */ /* 0x000f220000300800 */
[----:B------:R-:W-:-:S03]  /*1cc00*/  F2FP.F16.E4M3.UNPACK_B R11, R0.H1 ;  /* 0x00000000ff0b723e */ /* 0x000fc600030006ff */
[----:B------:R-:W5:Y:S02]  /*1cc10*/  LDL.LU R34, [R1+0x334] ;  /* 0x0003340001227983 */ /* 0x000f640000300800 */
[--C-:B------:R-:W-:Y:S02]  /*1cc20*/  HADD2.F32 R10, -RZ, R11.reuse.H0_H0 ;  /* 0x2000000bff0a7230 */ /* 0x100fe40000004100 */
[----:B------:R-:W5:Y:S01]  /*1cc30*/  LDL.LU R36, [R1+0x338] ;  /* 0x0003380001247983 */ /* 0x000f620000300800 */
[----:B------:R-:W-:-:S03]  /*1cc40*/  HADD2.F32 R14, -RZ, R11.H1_H1 ;  /* 0x3000000bff0e7230 */ /* 0x000fc60000004100 */
[----:B------:R-:W5:Y:S04]  /*1cc50*/  LDL.LU R42, [R1+0x33c] ;  /* 0x00033c00012a7983 */ /* 0x000f680000300800 */
[----:B------:R-:W5:Y:S01]  /*1cc60*/  LDL.LU R41, [R1+0x340] ;  /* 0x0003400001297983 */ /* 0x000f620000300800 */
[----:B------:R-:W-:-:S03]  /*1cc70*/  F2FP.F16.E4M3.UNPACK_B R33, R3 ;  /* 0x00000003ff21723e */ /* 0x000fc600020006ff */
[----:B------:R-:W5:Y:S02]  /*1cc80*/  LDL.LU R44, [R1+0x344] ;  /* 0x00034400012c7983 */ /* 0x000f640000300800 */
[----:B------:R-:W-:Y:S02]  /*1cc90*/  HADD2.F32 R32, -RZ, R33.H0_H0 ;  /* 0x20000021ff207230 */ /* 0x000fe40000004100 */
[----:B--2---:R-:W-:-:S04]  /*1cca0*/  FMUL R9, R16, R9 ;  /* 0x0000000910097220 */ /* 0x004fc80000400000 */
[----:B------:R-:W-:Y:S01]  /*1ccb0*/  FFMA R9, R2, R10, R9 ;  /* 0x0000000a02097223 */ /* 0x000fe20000000009 */
[----:B---3--:R-:W-:-:S03]  /*1ccc0*/  FMUL R11, R16, R22 ;  /* 0x00000016100b7220 */ /* 0x008fc60000400000 */
[----:B------:R-:W-:-:S04]  /*1ccd0*/  FMUL R21, R9, 0.70710676908493041992 ;  /* 0x3f3504f309157820 */ /* 0x000fc80000400000 */
[C---:B------:R-:W-:Y:S01]  /*1cce0*/  FMUL R10, R21.reuse, R21 ;  /* 0x00000015150a7220 */ /* 0x040fe20000400000 */
[----:B------:R-:W-:-:S04]  /*1ccf0*/  FSETP.GE.AND P5, PT, |R21|, 1.0029599666595458984, PT ;  /* 0x3f8060fe1500780b */ /* 0x000fc80003fa6200 */
[----:B------:R-:W-:Y:S02]  /*1cd00*/  FSEL R13, |R21|, R10, P5 ;  /* 0x0000000a150d7208 */ /* 0x000fe40002800200 */
[----:B------:R-:W-:Y:S02]  /*1cd10*/  FSEL R10, R28, 8.4834944573231041431e-05, P5 ;  /* 0x38b1e96a1c0a7808 */ /* 0x000fe40002800000 */
[----:B------:R-:W-:Y:S02]  /*1cd20*/  FSEL R12, -R27, -0.00082130916416645050049, P5 ;  /* 0xba574d201b0c7808 */ /* 0x000fe40002800100 */
[----:B------:R-:W-:-:S03]  /*1cd30*/  FSEL R23, R26, 0.0052134888246655464172, P5 ;  /* 0x3baad5ea1a177808 */ /* 0x000fc60002800000 */
[----:B------:R-:W-:Y:S01]  /*1cd40*/  FFMA R12, R13, R10, R12 ;  /* 0x0000000a0d0c7223 */ /* 0x000fe2000000000c */
[----:B------:R-:W-:Y:S01]  /*1cd50*/  FFMA R10, R2, R14, R11 ;  /* 0x0000000e020a7223 */ /* 0x000fe2000000000b */
[----:B------:R-:W-:Y:S02]  /*1cd60*/  FSEL R11, -R25, -0.026868773624300956726, P5 ;  /* 0xbcdc1be7190b7808 */ /* 0x000fe40002800100 */
[C---:B------:R-:W-:Y:S01]  /*1cd70*/  FFMA R12, R13.reuse, R12, R23 ;  /* 0x0000000c0d0c7223 */ /* 0x040fe20000000017 */
[----:B------:R-:W-:Y:S01]  /*1cd80*/  FMUL R23, R10, 0.70710676908493041992 ;  /* 0x3f3504f30a177820 */ /* 0x000fe20000400000 */
[----:B------:R-:W-:Y:S02]  /*1cd90*/  FSEL R14, R24, 0.11284004896879196167, P5 ;  /* 0x3de718af180e7808 */ /* 0x000fe40002800000 */
[----:B------:R-:W-:Y:S01]  /*1cda0*/  FFMA R12, R13, R12, R11 ;  /* 0x0000000c0d0c7223 */ /* 0x000fe2000000000b */
[C---:B------:R-:W-:Y:S01]  /*1cdb0*/  FMUL R22, R23.reuse, R23 ;  /* 0x0000001717167220 */ /* 0x040fe20000400000 */
[----:B------:R-:W-:-:S02]  /*1cdc0*/  FSETP.GE.AND P1, PT, |R23|, 1.0029599666595458984, PT ;  /* 0x3f8060fe1700780b */ /* 0x000fc40003f26200 */
[----:B------:R-:W-:Y:S01]  /*1cdd0*/  FFMA R12, R13, R12, R14 ;  /* 0x0000000c0d0c7223 */ /* 0x000fe2000000000e */
[----:B----4-:R-:W-:Y:S01]  /*1cde0*/  FMUL R11, R16, R29 ;  /* 0x0000001d100b7220 */ /* 0x010fe20000400000 */
[----:B------:R-:W-:Y:S02]  /*1cdf0*/  FSEL R14, |R23|, R22, P1 ;  /* 0x00000016170e7208 */ /* 0x000fe40000800200 */
[----:B------:R-:W-:Y:S02]  /*1ce00*/  FSEL R22, R20, -0.37612664699554443359, P5 ;  /* 0xbec093ac14167808 */ /* 0x000fe40002800000 */
[----:B------:R-:W-:Y:S02]  /*1ce10*/  FSEL R29, R28, 8.4834944573231041431e-05, P1 ;  /* 0x38b1e96a1c1d7808 */ /* 0x000fe40000800000 */
[----:B------:R-:W-:Y:S01]  /*1ce20*/  FSEL R31, -R27, -0.00082130916416645050049, P1 ;  /* 0xba574d201b1f7808 */ /* 0x000fe20000800100 */
[----:B------:R-:W-:Y:S01]  /*1ce30*/  FFMA R22, R13, R12, R22 ;  /* 0x0000000c0d167223 */ /* 0x000fe20000000016 */
[----:B------:R-:W-:Y:S01]  /*1ce40*/  FSEL R30, R15, 0.12837915122509002686, P5 ;  /* 0x3e0375d30f1e7808 */ /* 0x000fe20002800000 */
[----:B------:R-:W-:-:S02]  /*1ce50*/  FFMA R12, R2, R32, R11 ;  /* 0x00000020020c7223 */ /* 0x000fc4000000000b */
[----:B------:R-:W-:Y:S01]  /*1ce60*/  FFMA R29, R14, R29, R31 ;  /* 0x0000001d0e1d7223 */ /* 0x000fe2000000001f */
[----:B------:R-:W-:Y:S01]  /*1ce70*/  FSEL R31, R26, 0.0052134888246655464172, P1 ;  /* 0x3baad5ea1a1f7808 */ /* 0x000fe20000800000 */
[----:B------:R-:W-:Y:S01]  /*1ce80*/  FFMA R22, R13, R22, R30 ;  /* 0x000000160d167223 */ /* 0x000fe2000000001e */
[----:B------:R-:W-:Y:S01]  /*1ce90*/  FMUL R30, R12, 0.70710676908493041992 ;  /* 0x3f3504f30c1e7820 */ /* 0x000fe20000400000 */
[----:B------:R-:W-:Y:S02]  /*1cea0*/  FSEL R13, -R25, -0.026868773624300956726, P1 ;  /* 0xbcdc1be7190d7808 */ /* 0x000fe40000800100 */
[----:B------:R-:W-:Y:S01]  /*1ceb0*/  FFMA R29, R14, R29, R31 ;  /* 0x0000001d0e1d7223 */ /* 0x000fe2000000001f */
[----:B------:R-:W-:Y:S01]  /*1cec0*/  FSEL R11, -|R21|, R21, P5 ;  /* 0x00000015150b7208 */ /* 0x000fe20002800300 */
[C---:B------:R-:W-:Y:S01]  /*1ced0*/  FMUL R31, R30.reuse, R30 ;  /* 0x0000001e1e1f7220 */ /* 0x040fe20000400000 */
[----:B------:R-:W-:Y:S01]  /*1cee0*/  FSETP.GE.AND P4, PT, |R30|, 1.0029599666595458984, PT ;  /* 0x3f8060fe1e00780b */ /* 0x000fe20003f86200 */
[----:B------:R-:W-:Y:S01]  /*1cef0*/  FFMA R13, R14, R29, R13 ;  /* 0x0000001d0e0d7223 */ /* 0x000fe2000000000d */
[----:B------:R-:W-:Y:S01]  /*1cf00*/  FSEL R32, R24, 0.11284004896879196167, P1 ;  /* 0x3de718af18207808 */ /* 0x000fe20000800000 */
[----:B------:R-:W-:Y:S01]  /*1cf10*/  FFMA R11, R22, R11, R11 ;  /* 0x0000000b160b7223 */ /* 0x000fe2000000000b */
[----:B------:R-:W-:-:S02]  /*1cf20*/  FSEL R22, |R30|, R31, P4 ;  /* 0x0000001f1e167208 */ /* 0x000fc40002000200 */
[----:B------:R-:W-:Y:S01]  /*1cf30*/  FSEL R35, R28, 8.4834944573231041431e-05, P4 ;  /* 0x38b1e96a1c237808 */ /* 0x000fe20002000000 */
[----:B------:R-:W-:Y:S01]  /*1cf40*/  FFMA R31, R14, R13, R32 ;  /* 0x0000000d0e1f7223 */ /* 0x000fe20000000020 */
[----:B------:R-:W-:Y:S01]  /*1cf50*/  FSEL R37, -R27, -0.00082130916416645050049, P4 ;  /* 0xba574d201b257808 */ /* 0x000fe20002000100 */
[----:B------:R-:W-:Y:S01]  /*1cf60*/  HADD2.F32 R32, -RZ, R33.H1_H1 ;  /* 0x30000021ff207230 */ /* 0x000fe20000004100 */
[----:B------:R-:W1:Y:S01]  /*1cf70*/  @P5 MUFU.EX2 R29, R11 ;  /* 0x0000000b001d5308 */ /* 0x000e620000000800 */
[----:B------:R-:W-:Y:S02]  /*1cf80*/  FSEL R33, R20, -0.37612664699554443359, P1 ;  /* 0xbec093ac14217808 */ /* 0x000fe40000800000 */
[----:B------:R-:W-:Y:S01]  /*1cf90*/  FFMA R37, R22, R35, R37 ;  /* 0x0000002316257223 */ /* 0x000fe20000000025 */
[----:B------:R-:W-:Y:S02]  /*1cfa0*/  FSEL R35, R15, 0.12837915122509002686, P1 ;  /* 0x3e0375d30f237808 */ /* 0x000fe40000800000 */
[----:B------:R-:W-:Y:S01]  /*1cfb0*/  FFMA R31, R14, R31, R33 ;  /* 0x0000001f0e1f7223 */ /* 0x000fe20000000021 */
[----:B------:R-:W-:Y:S01]  /*1cfc0*/  FSEL R33, -|R23|, R23, P1 ;  /* 0x0000001717217208 */ /* 0x000fe20000800300 */
[----:B-----5:R-:W-:-:S02]  /*1cfd0*/  FMUL R13, R16, R34 ;  /* 0x00000022100d7220 */ /* 0x020fc40000400000 */
[----:B------:R-:W-:Y:S02]  /*1cfe0*/  FFMA R14, R14, R31, R35 ;  /* 0x0000001f0e0e7223 */ /* 0x000fe40000000023 */
[----:B------:R-:W-:Y:S02]  /*1cff0*/  FFMA R13, R2, R32, R13 ;  /* 0x00000020020d7223 */ /* 0x000fe4000000000d */
[----:B------:R-:W-:Y:S02]  /*1d000*/  FFMA R14, R14, R33, R33 ;  /* 0x000000210e0e7223 */ /* 0x000fe40000000021 */
[----:B------:R-:W-:Y:S01]  /*1d010*/  FMUL R31, R13, 0.70710676908493041992 ;  /* 0x3f3504f30d1f7820 */ /* 0x000fe20000400000 */
[----:B-1----:R-:W-:Y:S01]  /*1d020*/  @P5 FADD R32, -R29, 1 ;  /* 0x3f8000001d205421 */ /* 0x002fe20000000100 */
[----:B------:R-:W1:Y:S02]  /*1d030*/  @P1 MUFU.EX2 R33, R14 ;  /* 0x0000000e00211308 */ /* 0x000e640000000800 */
[----:B------:R-:W-:-:S02]  /*1d040*/  FMUL R34, R31, R31 ;  /* 0x0000001f1f227220 */ /* 0x000fc40000400000 */
[----:B------:R-:W-:Y:S02]  /*1d050*/  @P5 LOP3.LUT R11, R32, 0x80000000, R21, 0xb8, !PT ;  /* 0x80000000200b5812 */ /* 0x000fe400078eb815 */
[----:B------:R-:W-:Y:S01]  /*1d060*/  FSETP.GE.AND P5, PT, |R31|, 1.0029599666595458984, PT ;  /* 0x3f8060fe1f00780b */ /* 0x000fe20003fa6200 */
[----:B------:R-:W-:-:S03]  /*1d070*/  FMUL R21, R16, R36 ;  /* 0x0000002410157220 */ /* 0x000fc60000400000 */
[----:B------:R-:W-:Y:S02]  /*1d080*/  FSEL R29, |R31|, R34, P5 ;  /* 0x000000221f1d7208 */ /* 0x000fe40002800200 */
[----:B------:R-:W-:Y:S02]  /*1d090*/  FSEL R34, R28, 8.4834944573231041431e-05, P5 ;  /* 0x38b1e96a1c227808 */ /* 0x000fe40002800000 */
[----:B------:R-:W-:Y:S02]  /*1d0a0*/  FSEL R36, -R27, -0.00082130916416645050049, P5 ;  /* 0xba574d201b247808 */ /* 0x000fe40002800100 */
[----:B------:R-:W-:-:S03]  /*1d0b0*/  FSEL R39, R26, 0.0052134888246655464172, P4 ;  /* 0x3baad5ea1a277808 */ /* 0x000fc60002000000 */
[----:B------:R-:W-:Y:S01]  /*1d0c0*/  FFMA R34, R29, R34, R36 ;  /* 0x000000221d227223 */ /* 0x000fe20000000024 */
[----:B-1----:R-:W-:Y:S01]  /*1d0d0*/  @P1 FADD R36, -R33, 1 ;  /* 0x3f80000021241421 */ /* 0x002fe20000000100 */
[----:B------:R-:W-:Y:S01]  /*1d0e0*/  FFMA R37, R22, R37, R39 ;  /* 0x0000002516257223 */ /* 0x000fe20000000027 */
[----:B------:R-:W-:-:S03]  /*1d0f0*/  FSEL R39, -R25, -0.026868773624300956726, P4 ;  /* 0xbcdc1be719277808 */ /* 0x000fc60002000100 */
[----:B------:R-:W-:Y:S01]  /*1d100*/  @P1 LOP3.LUT R14, R36, 0x80000000, R23, 0xb8, !PT ;  /* 0x80000000240e1812 */ /* 0x000fe200078eb817 */
[----:B------:R-:W-:Y:S01]  /*1d110*/  FMUL R23, R16, R42 ;  /* 0x0000002a10177220 */ /* 0x000fe20000400000 */
[----:B------:R-:W-:Y:S01]  /*1d120*/  FSEL R35, R24, 0.11284004896879196167, P4 ;  /* 0x3de718af18237808 */ /* 0x000fe20002000000 */
[----:B------:R-:W2:Y:S01]  /*1d130*/  LDL.LU R42, [R1+0x348] ;  /* 0x00034800012a7983 */ /* 0x000ea20000300800 */
[----:B------:R-:W-:Y:S01]  /*1d140*/  FFMA R37, R22, R37, R39 ;  /* 0x0000002516257223 */ /* 0x000fe20000000027 */
[----:B------:R-:W-:Y:S02]  /*1d150*/  F2FP.F16.E4M3.UNPACK_B R32, R3.H1 ;  /* 0x00000003ff20723e */ /* 0x000fe400030006ff */
[----:B------:R-:W-:Y:S01]  /*1d160*/  FSEL R39, R20, -0.37612664699554443359, P4 ;  /* 0xbec093ac14277808 */ /* 0x000fe20002000000 */
[C---:B------:R-:W-:Y:S01]  /*1d170*/  FFMA R35, R22.reuse, R37, R35 ;  /* 0x0000002516237223 */ /* 0x040fe20000000023 */
[----:B------:R-:W-:Y:S01]  /*1d180*/  FSEL R37, R15, 0.12837915122509002686, P4 ;  /* 0x3e0375d30f257808 */ /* 0x000fe20002000000 */
[----:B------:R-:W-:Y:S01]  /*1d190*/  HADD2.F32 R38, -RZ, R32.H0_H0 ;  /* 0x20000020ff267230 */ /* 0x000fe20000004100 */
[----:B------:R-:W3:Y:S01]  /*1d1a0*/  LDL.LU R48, [R1+0x34c] ;  /* 0x00034c0001307983 */ /* 0x000ee20000300800 */
[----:B------:R-:W-:Y:S01]  /*1d1b0*/  FFMA R35, R22, R35, R39 ;  /* 0x0000002316237223 */ /* 0x000fe20000000027 */
[----:B------:R-:W-:-:S02]  /*1d1c0*/  FSEL R39, -|R30|, R30, P4 ;  /* 0x0000001e1e277208 */ /* 0x000fc40002000300 */
[----:B------:R-:W-:Y:S01]  /*1d1d0*/  FFMA R21, R2, R38, R21 ;  /* 0x0000002602157223 */ /* 0x000fe20000000015 */
[----:B------:R-:W-:Y:S01]  /*1d1e0*/  FFMA R22, R22, R35, R37 ;  /* 0x0000002316167223 */ /* 0x000fe20000000025 */
[----:B------:R-:W-:Y:S02]  /*1d1f0*/  FSEL R38, R26, 0.0052134888246655464172, P5 ;  /* 0x3baad5ea1a267808 */ /* 0x000fe40002800000 */
[----:B------:R-:W-:Y:S01]  /*1d200*/  FSEL R40, -R25, -0.026868773624300956726, P5 ;  /* 0xbcdc1be719287808 */ /* 0x000fe20002800100 */
[----:B------:R-:W-:Y:S02]  /*1d210*/  FFMA R22, R22, R39, R39 ;  /* 0x0000002716167223 */ /* 0x000fe40000000027 */
[C---:B------:R-:W-:Y:S02]  /*1d220*/  FFMA R34, R29.reuse, R34, R38 ;  /* 0x000000221d227223 */ /* 0x040fe40000000026 */
[----:B------:R-:W1:Y:S02]  /*1d230*/  @P4 MUFU.EX2 R33, R22 ;  /* 0x0000001600214308 */ /* 0x000e640000000800 */
[----:B------:R-:W-:Y:S01]  /*1d240*/  FFMA R40, R29, R34, R40 ;  /* 0x000000221d287223 */ /* 0x000fe20000000028 */
[----:B------:R-:W-:Y:S01]  /*1d250*/  FMUL R34, R21, 0.70710676908493041992 ;  /* 0x3f3504f315227820 */ /* 0x000fe20000400000 */
[----:B------:R-:W-:-:S02]  /*1d260*/  FSEL R38, R24, 0.11284004896879196167, P5 ;  /* 0x3de718af18267808 */ /* 0x000fc40002800000 */
[----:B------:R-:W-:Y:S01]  /*1d270*/  FSEL R36, R20, -0.37612664699554443359, P5 ;  /* 0xbec093ac14247808 */ /* 0x000fe20002800000 */
[C---:B------:R-:W-:Y:S01]  /*1d280*/  FMUL R35, R34.reuse, R34 ;  /* 0x0000002222237220 */ /* 0x040fe20000400000 */
[C---:B------:R-:W-:Y:S01]  /*1d290*/  FSETP.GE.AND P1, PT, |R34|.reuse, 1.0029599666595458984, PT ;  /* 0x3f8060fe2200780b */ /* 0x040fe20003f26200 */
[----:B------:R-:W-:Y:S01]  /*1d2a0*/  FFMA R38, R29, R40, R38 ;  /* 0x000000281d267223 */ /* 0x000fe20000000026 */
[----:B------:R-:W-:Y:S01]  /*1d2b0*/  HADD2.F32 R39, -RZ, R32.H1_H1 ;  /* 0x30000020ff277230 */ /* 0x000fe20000004100 */
[----:B------:R-:W-:Y:S02]  /*1d2c0*/  FSEL R40, R15, 0.12837915122509002686, P5 ;  /* 0x3e0375d30f287808 */ /* 0x000fe40002800000 */
[----:B------:R-:W-:Y:S01]  /*1d2d0*/  FSEL R32, |R34|, R35, P1 ;  /* 0x0000002322207208 */ /* 0x000fe20000800200 */
[----:B------:R-:W-:Y:S01]  /*1d2e0*/  FFMA R36, R29, R38, R36 ;  /* 0x000000261d247223 */ /* 0x000fe20000000024 */
[----:B------:R-:W-:Y:S02]  /*1d2f0*/  FSEL R35, R28, 8.4834944573231041431e-05, P1 ;  /* 0x38b1e96a1c237808 */ /* 0x000fe40000800000 */
[----:B------:R-:W-:Y:S01]  /*1d300*/  FSEL R37, -R27, -0.00082130916416645050049, P1 ;  /* 0xba574d201b257808 */ /* 0x000fe20000800100 */
[----:B------:R-:W-:Y:S01]  /*1d310*/  FFMA R29, R29, R36, R40 ;  /* 0x000000241d1d7223 */ /* 0x000fe20000000028 */
[----:B------:R-:W-:Y:S01]  /*1d320*/  FSEL R38, -|R31|, R31, P5 ;  /* 0x0000001f1f267208 */ /* 0x000fe20002800300 */
[----:B-1----:R-:W-:-:S02]  /*1d330*/  @P4 FADD R33, -R33, 1 ;  /* 0x3f80000021214421 */ /* 0x002fc40000000100 */
[----:B------:R-:W-:Y:S01]  /*1d340*/  FFMA R35, R32, R35, R37 ;  /* 0x0000002320237223 */ /* 0x000fe20000000025 */
[----:B------:R-:W-:Y:S01]  /*1d350*/  FSEL R37, R26, 0.0052134888246655464172, P1 ;  /* 0x3baad5ea1a257808 */ /* 0x000fe20000800000 */
[----:B------:R-:W-:Y:S01]  /*1d360*/  FFMA R29, R29, R38, R38 ;  /* 0x000000261d1d7223 */ /* 0x000fe20000000026 */
[----:B------:R-:W-:Y:S01]  /*1d370*/  FFMA R23, R2, R39, R23 ;  /* 0x0000002702177223 */ /* 0x000fe20000000017 */
[----:B------:R-:W-:Y:S02]  /*1d380*/  @P4 LOP3.LUT R22, R33, 0x80000000, R30, 0xb8, !PT ;  /* 0x8000000021164812 */ /* 0x000fe400078eb81e */
[----:B------:R-:W-:Y:S01]  /*1d390*/  FSEL R39, -R25, -0.026868773624300956726, P1 ;  /* 0xbcdc1be719277808 */ /* 0x000fe20000800100 */
[C---:B------:R-:W-:Y:S01]  /*1d3a0*/  FFMA R37, R32.reuse, R35, R37 ;  /* 0x0000002320257223 */ /* 0x040fe20000000025 */
[----:B------:R-:W-:Y:S01]  /*1d3b0*/  F2FP.F16.E4M3.UNPACK_B R33, R4 ;  /* 0x00000004ff21723e */ /* 0x000fe200020006ff */
[----:B------:R-:W1:Y:S02]  /*1d3c0*/  @P5 MUFU.EX2 R38, R29 ;  /* 0x0000001d00265308 */ /* 0x000e640000000800 */
[----:B------:R-:W-:Y:S01]  /*1d3d0*/  FFMA R39, R32, R37, R39 ;  /* 0x0000002520277223 */ /* 0x000fe20000000027 */
[----:B------:R-:W-:Y:S01]  /*1d3e0*/  FMUL R37, R16, R41 ;  /* 0x0000002910257220 */ /* 0x000fe20000400000 */
[----:B------:R-:W-:Y:S01]  /*1d3f0*/  HADD2.F32 R30, -RZ, R33.H0_H0 ;  /* 0x20000021ff1e7230 */ /* 0x000fe20000004100 */
[----:B------:R-:W-:-:S04]  /*1d400*/  FSEL R41, R24, 0.11284004896879196167, P1 ;  /* 0x3de718af18297808 */ /* 0x000fc80000800000 */
[----:B------:R-:W-:Y:S01]  /*1d410*/  FFMA R30, R2, R30, R37 ;  /* 0x0000001e021e7223 */ /* 0x000fe20000000025 */
[----:B------:R-:W-:Y:S01]  /*1d420*/  FSEL R37, R20, -0.37612664699554443359, P1 ;  /* 0xbec093ac14257808 */ /* 0x000fe20000800000 */
[----:B------:R-:W-:Y:S01]  /*1d430*/  FFMA R39, R32, R39, R41 ;  /* 0x0000002720277223 */ /* 0x000fe20000000029 */
[----:B------:R-:W-:-:S03]  /*1d440*/  FSEL R40, R15, 0.12837915122509002686, P1 ;  /* 0x3e0375d30f287808 */ /* 0x000fc60000800000 */
[----:B------:R-:W-:Y:S01]  /*1d450*/  FFMA R37, R32, R39, R37 ;  /* 0x0000002720257223 */ /* 0x000fe20000000025 */
[----:B-1----:R-:W-:-:S03]  /*1d460*/  @P5 FADD R38, -R38, 1 ;  /* 0x3f80000026265421 */ /* 0x002fc60000000100 */
[----:B------:R-:W-:Y:S01]  /*1d470*/  FFMA R40, R32, R37, R40 ;  /* 0x0000002520287223 */ /* 0x000fe20000000028 */
[----:B------:R-:W-:Y:S01]  /*1d480*/  FMUL R37, R30, 0.70710676908493041992 ;  /* 0x3f3504f31e257820 */ /* 0x000fe20000400000 */
[----:B------:R-:W-:-:S03]  /*1d490*/  @P5 LOP3.LUT R29, R38, 0x80000000, R31, 0xb8, !PT ;  /* 0x80000000261d5812 */ /* 0x000fc600078eb81f */
[C---:B------:R-:W-:Y:S01]  /*1d4a0*/  FMUL R38, R37.reuse, R37 ;  /* 0x0000002525267220 */ /* 0x040fe20000400000 */
[----:B------:R-:W-:-:S04]  /*1d4b0*/  FSETP.GE.AND P5, PT, |R37|, 1.0029599666595458984, PT ;  /* 0x3f8060fe2500780b */ /* 0x000fc80003fa6200 */
[----:B------:R-:W-:Y:S02]  /*1d4c0*/  FSEL R38, |R37|, R38, P5 ;  /* 0x0000002625267208 */ /* 0x000fe40002800200 */
[----:B------:R-:W-:Y:S02]  /*1d4d0*/  FSEL R47, R28, 8.4834944573231041431e-05, P5 ;  /* 0x38b1e96a1c2f7808 */ /* 0x000fe40002800000 */
[----:B------:R-:W-:-:S05]  /*1d4e0*/  FSEL R49, -R27, -0.00082130916416645050049, P5 ;  /* 0xba574d201b317808 */ /* 0x000fca0002800100 */
[----:B------:R-:W-:Y:S02]  /*1d4f0*/  FFMA R47, R38, R47, R49 ;  /* 0x0000002f262f7223 */ /* 0x000fe40000000031 */
[----:B------:R-:W4:Y:S01]  /*1d500*/  LDL.LU R49, [R1+0x350] ;  /* 0x0003500001317983 */ /* 0x000f220000300800 */
[----:B------:R-:W-:Y:S01]  /*1d510*/  FMUL R35, R23, 0.70710676908493041992 ;  /* 0x3f3504f317237820 */ /* 0x000fe20000400000 */
[----:B------:R-:W-:Y:S02]  /*1d520*/  FSEL R31, -|R34|, R34, P1 ;  /* 0x00000022221f7208 */ /* 0x000fe40000800300 */
[----:B------:R-:W-:Y:S01]  /*1d530*/  F2FP.F16.E4M3.UNPACK_B R46, R4.H1 ;  /* 0x00000004ff2e723e */ /* 0x000fe200030006ff */
[C---:B------:R-:W-:Y:S01]  /*1d540*/  FMUL R36, R35.reuse, R35 ;  /* 0x0000002323247220 */ /* 0x040fe20000400000 */
[C---:B------:R-:W-:Y:S01]  /*1d550*/  FSETP.GE.AND P4, PT, |R35|.reuse, 1.0029599666595458984, PT ;  /* 0x3f8060fe2300780b */ /* 0x040fe20003f86200 */
[----:B------:R-:W5:Y:S03]  /*1d560*/  LDL.LU R51, [R1+0x354] ;  /* 0x0003540001337983 */ /* 0x000f660000300800 */
[----:B------:R-:W-:-:S02]  /*1d570*/  FSEL R36, |R35|, R36, P4 ;  /* 0x0000002423247208 */ /* 0x000fc40002000200 */
[----:B------:R-:W-:Y:S02]  /*1d580*/  FSEL R43, R28, 8.4834944573231041431e-05, P4 ;  /* 0x38b1e96a1c2b7808 */ /* 0x000fe40002000000 */
[----:B------:R-:W-:Y:S02]  /*1d590*/  FSEL R45, -R27, -0.00082130916416645050049, P4 ;  /* 0xba574d201b2d7808 */ /* 0x000fe40002000100 */
[----:B------:R-:W-:-:S03]  /*1d5a0*/  FSEL R41, R26, 0.0052134888246655464172, P4 ;  /* 0x3baad5ea1a297808 */ /* 0x000fc60002000000 */
[----:B------:R-:W-:Y:S01]  /*1d5b0*/  FFMA R43, R36, R43, R45 ;  /* 0x0000002b242b7223 */ /* 0x000fe2000000002d */
[----:B------:R-:W-:-:S03]  /*1d5c0*/  FSEL R39, -R25, -0.026868773624300956726, P4 ;  /* 0xbcdc1be719277808 */ /* 0x000fc60002000100 */
[----:B------:R-:W-:Y:S01]  /*1d5d0*/  FFMA R41, R36, R43, R41 ;  /* 0x0000002b24297223 */ /* 0x000fe20000000029 */
[----:B------:R-:W-:-:S03]  /*1d5e0*/  FSEL R43, R24, 0.11284004896879196167, P4 ;  /* 0x3de718af182b7808 */ /* 0x000fc60002000000 */
[----:B------:R-:W-:Y:S01]  /*1d5f0*/  FFMA R41, R36, R41, R39 ;  /* 0x0000002924297223 */ /* 0x000fe20000000027 */
[----:B------:R-:W-:-:S03]  /*1d600*/  FSEL R45, R20, -0.37612664699554443359, P4 ;  /* 0xbec093ac142d7808 */ /* 0x000fc60002000000 */
[----:B------:R-:W-:Y:S01]  /*1d610*/  FFMA R41, R36, R41, R43 ;  /* 0x0000002924297223 */ /* 0x000fe2000000002b */
[----:B------:R-:W-:Y:S01]  /*1d620*/  FSEL R32, R15, 0.12837915122509002686, P4 ;  /* 0x3e0375d30f207808 */ /* 0x000fe20002000000 */
[----:B------:R-:W-:Y:S02]  /*1d630*/  FFMA R31, R40, R31, R31 ;  /* 0x0000001f281f7223 */ /* 0x000fe4000000001f */
[C---:B------:R-:W-:Y:S02]  /*1d640*/  FFMA R41, R36.reuse, R41, R45 ;  /* 0x0000002924297223 */ /* 0x040fe4000000002d */
[----:B------:R-:W1:Y:S02]  /*1d650*/  @P1 MUFU.EX2 R39, R31 ;  /* 0x0000001f00271308 */ /* 0x000e640000000800 */
[----:B------:R-:W-:Y:S01]  /*1d660*/  FFMA R32, R36, R41, R32 ;  /* 0x0000002924207223 */ /* 0x000fe20000000020 */
[----:B------:R-:W-:Y:S01]  /*1d670*/  FSEL R41, -|R35|, R35, P4 ;  /* 0x0000002323297208 */ /* 0x000fe20002000300 */
[----:B------:R-:W-:-:S02]  /*1d680*/  HADD2.F32 R36, -RZ, R33.H1_H1 ;  /* 0x30000021ff247230 */ /* 0x000fc40000004100 */
[----:B------:R-:W-:Y:S02]  /*1d690*/  FMUL R33, R16, R44 ;  /* 0x0000002c10217220 */ /* 0x000fe40000400000 */
[----:B------:R-:W-:Y:S01]  /*1d6a0*/  FFMA R32, R32, R41, R41 ;  /* 0x0000002920207223 */ /* 0x000fe20000000029 */
[----:B------:R-:W-:Y:S01]  /*1d6b0*/  FSEL R43, R26, 0.0052134888246655464172, P5 ;  /* 0x3baad5ea1a2b7808 */ /* 0x000fe20002800000 */
[----:B------:R-:W-:Y:S02]  /*1d6c0*/  FFMA R33, R2, R36, R33 ;  /* 0x0000002402217223 */ /* 0x000fe40000000021 */
[----:B------:R-:W1:Y:S01]  /*1d6d0*/  @P4 MUFU.EX2 R36, R32 ;  /* 0x0000002000244308 */ /* 0x000e620000000800 */
[----:B------:R-:W-:Y:S01]  /*1d6e0*/  FSEL R40, -R25, -0.026868773624300956726, P5 ;  /* 0xbcdc1be719287808 */ /* 0x000fe20002800100 */
[----:B------:R-:W-:Y:S01]  /*1d6f0*/  FFMA R43, R38, R47, R43 ;  /* 0x0000002f262b7223 */ /* 0x000fe2000000002b */
[----:B------:R-:W-:Y:S01]  /*1d700*/  FSEL R41, R24, 0.11284004896879196167, P5 ;  /* 0x3de718af18297808 */ /* 0x000fe20002800000 */
[----:B-1----:R-:W-:-:S02]  /*1d710*/  @P1 FADD R39, -R39, 1 ;  /* 0x3f80000027271421 */ /* 0x002fc40000000100 */
[----:B------:R-:W-:Y:S01]  /*1d720*/  FFMA R43, R38, R43, R40 ;  /* 0x0000002b262b7223 */ /* 0x000fe20000000028 */
[----:B------:R-:W-:-:S03]  /*1d730*/  FMUL R40, R33, 0.70710676908493041992 ;  /* 0x3f3504f321287820 */ /* 0x000fc60000400000 */
[----:B------:R-:W-:Y:S01]  /*1d740*/  FFMA R41, R38, R43, R41 ;  /* 0x0000002b26297223 */ /* 0x000fe20000000029 */
[----:B------:R-:W-:Y:S01]  /*1d750*/  @P1 LOP3.LUT R31, R39, 0x80000000, R34, 0xb8, !PT ;  /* 0x80000000271f1812 */ /* 0x000fe200078eb822 */
[----:B------:R-:W-:Y:S01]  /*1d760*/  HADD2.F32 R34, -RZ, R46.H0_H0 ;  /* 0x2000002eff227230 */ /* 0x000fe20000004100 */
[----:B------:R-:W-:Y:S01]  /*1d770*/  FSEL R43, R20, -0.37612664699554443359, P5 ;  /* 0xbec093ac142b7808 */ /* 0x000fe20002800000 */
[C---:B------:R-:W-:Y:S01]  /*1d780*/  FMUL R45, R40.reuse, R40 ;  /* 0x00000028282d7220 */ /* 0x040fe20000400000 */
[----:B------:R-:W-:Y:S01]  /*1d790*/  FSETP.GE.AND P1, PT, |R40|, 1.0029599666595458984, PT ;  /* 0x3f8060fe2800780b */ /* 0x000fe20003f26200 */
[----:B------:R-:W-:Y:S02]  /*1d7a0*/  @P4 FADD R36, -R36, 1 ;  /* 0x3f80000024244421 */ /* 0x000fe40000000100 */
[----:B------:R-:W-:Y:S01]  /*1d7b0*/  FFMA R41, R38, R41, R43 ;  /* 0x0000002926297223 */ /* 0x000fe2000000002b */
[----:B------:R-:W-:Y:S02]  /*1d7c0*/  FSEL R44, -R27, -0.00082130916416645050049, P1 ;  /* 0xba574d201b2c7808 */ /* 0x000fe40000800100 */
[----:B------:R-:W-:-:S02]  /*1d7d0*/  FSEL R43, R15, 0.12837915122509002686, P5 ;  /* 0x3e0375d30f2b7808 */ /* 0x000fc40002800000 */
[----:B------:R-:W-:Y:S02]  /*1d7e0*/  @P4 LOP3.LUT R32, R36, 0x80000000, R35, 0xb8, !PT ;  /* 0x8000000024204812 */ /* 0x000fe400078eb823 */
[----:B------:R-:W-:Y:S01]  /*1d7f0*/  FSEL R36, -|R37|, R37, P5 ;  /* 0x0000002525247208 */ /* 0x000fe20002800300 */
[----:B------:R-:W-:Y:S01]  /*1d800*/  FFMA R43, R38, R41, R43 ;  /* 0x00000029262b7223 */ /* 0x000fe2000000002b */
[----:B------:R-:W-:-:S03]  /*1d810*/  FSEL R38, R26, 0.0052134888246655464172, P1 ;  /* 0x3baad5ea1a267808 */ /* 0x000fc60000800000 */
[----:B------:R-:W-:Y:S01]  /*1d820*/  FFMA R36, R43, R36, R36 ;  /* 0x000000242b247223 */ /* 0x000fe20000000024 */
[----:B------:R-:W-:Y:S01]  /*1d830*/  F2FP.F16.E4M3.UNPACK_B R50, R5 ;  /* 0x00000005ff32723e */ /* 0x000fe200020006ff */
[----:B--2---:R-:W-:Y:S01]  /*1d840*/  FMUL R39, R16, R42 ;  /* 0x0000002a10277220 */ /* 0x004fe20000400000 */
[----:B------:R-:W-:-:S03]  /*1d850*/  FSEL R42, R28, 8.4834944573231041431e-05, P1 ;  /* 0x38b1e96a1c2a7808 */ /* 0x000fc60000800000 */
[----:B------:R-:W-:Y:S01]  /*1d860*/  FFMA R34, R2, R34, R39 ;  /* 0x0000002202227223 */ /* 0x000fe20000000027 */
[----:B------:R-:W-:-:S03]  /*1d870*/  FSEL R39, |R40|, R45, P1 ;  /* 0x0000002d28277208 */ /* 0x000fc60000800200 */
[----:B------:R-:W-:Y:S02]  /*1d880*/  FMUL R41, R34, 0.70710676908493041992 ;  /* 0x3f3504f322297820 */ /* 0x000fe40000400000 */
[----:B------:R-:W-:Y:S01]  /*1d890*/  FFMA R42, R39, R42, R44 ;  /* 0x0000002a272a7223 */ /* 0x000fe2000000002c */
[----:B------:R-:W-:Y:S02]  /*1d8a0*/  HADD2.F32 R44, -RZ, R46.H1_H1 ;  /* 0x3000002eff2c7230 */ /* 0x000fe40000004100 */
[----:B---3--:R-:W-:Y:S01]  /*1d8b0*/  FMUL R35, R16, R48 ;  /* 0x0000003010237220 */ /* 0x008fe20000400000 */
[C---:B------:R-:W-:Y:S01]  /*1d8c0*/  FMUL R46, R41.reuse, R41 ;  /* 0x00000029292e7220 */ /* 0x040fe20000400000 */
[----:B------:R-:W-:Y:S02]  /*1d8d0*/  FSETP.GE.AND P4, PT, |R41|, 1.0029599666595458984, PT ;  /* 0x3f8060fe2900780b */ /* 0x000fe40003f86200 */
[----:B------:R-:W-:Y:S01]  /*1d8e0*/  FFMA R35, R2, R44, R35 ;  /* 0x0000002c02237223 */ /* 0x000fe20000000023 */
[----:B------:R-:W-:-:S02]  /*1d8f0*/  FFMA R44, R39, R42, R38 ;  /* 0x0000002a272c7223 */ /* 0x000fc40000000026 */
[----:B------:R-:W1:Y:S01]  /*1d900*/  @P5 MUFU.EX2 R42, R36 ;  /* 0x00000024002a5308 */ /* 0x000e620000000800 */
[----:B------:R-:W-:Y:S02]  /*1d910*/  FSEL R38, |R41|, R46, P4 ;  /* 0x0000002e29267208 */ /* 0x000fe40002000200 */
[----:B------:R-:W-:Y:S02]  /*1d920*/  FSEL R43, R28, 8.4834944573231041431e-05, P4 ;  /* 0x38b1e96a1c2b7808 */ /* 0x000fe40002000000 */
[----:B------:R-:W-:Y:S02]  /*1d930*/  FSEL R45, -R27, -0.00082130916416645050049, P4 ;  /* 0xba574d201b2d7808 */ /* 0x000fe40002000100 */
[----:B------:R-:W-:-:S03]  /*1d940*/  FSEL R46, -R25, -0.026868773624300956726, P1 ;  /* 0xbcdc1be7192e7808 */ /* 0x000fc60000800100 */
[----:B------:R-:W-:Y:S01]  /*1d950*/  FFMA R43, R38, R43, R45 ;  /* 0x0000002b262b7223 */ /* 0x000fe2000000002d */
[----:B------:R-:W-:Y:S01]  /*1d960*/  FSEL R45, R26, 0.0052134888246655464172, P4 ;  /* 0x3baad5ea1a2d7808 */ /* 0x000fe20002000000 */
[----:B------:R-:W-:Y:S01]  /*1d970*/  FFMA R44, R39, R44, R46 ;  /* 0x0000002c272c7223 */ /* 0x000fe2000000002e */
[----:B------:R-:W-:-:S03]  /*1d980*/  FSEL R46, R24, 0.11284004896879196167, P1 ;  /* 0x3de718af182e7808 */ /* 0x000fc60000800000 */
[----:B------:R-:W-:Y:S01]  /*1d990*/  FFMA R43, R38, R43, R45 ;  /* 0x0000002b262b7223 */ /* 0x000fe2000000002d */
[----:B------:R-:W-:Y:S01]  /*1d9a0*/  FSEL R45, -R25, -0.026868773624300956726, P4 ;  /* 0xbcdc1be7192d7808 */ /* 0x000fe20002000100 */
[----:B-1----:R-:W-:Y:S01]  /*1d9b0*/  @P5 FADD R42, -R42, 1 ;  /* 0x3f8000002a2a5421 */ /* 0x002fe20000000100 */
[----:B------:R-:W-:Y:S01]  /*1d9c0*/  FFMA R44, R39, R44, R46 ;  /* 0x0000002c272c7223 */ /* 0x000fe2000000002e */
[----:B------:R-:W-:Y:S02]  /*1d9d0*/  FSEL R46, R20, -0.37612664699554443359, P1 ;  /* 0xbec093ac142e7808 */ /* 0x000fe40000800000 */
[----:B------:R-:W-:Y:S01]  /*1d9e0*/  FFMA R45, R38, R43, R45 ;  /* 0x0000002b262d7223 */ /* 0x000fe2000000002d */
[----:B------:R-:W-:Y:S01]  /*1d9f0*/  FMUL R43, R35, 0.70710676908493041992 ;  /* 0x3f3504f3232b7820 */ /* 0x000fe20000400000 */
[----:B------:R-:W-:Y:S01]  /*1da00*/  @P5 LOP3.LUT R36, R42, 0x80000000, R37, 0xb8, !PT ;  /* 0x800000002a245812 */ /* 0x000fe200078eb825 */
[----:B------:R-:W-:Y:S01]  /*1da10*/  FFMA R44, R39, R44, R46 ;  /* 0x0000002c272c7223 */ /* 0x000fe2000000002e */
[----:B------:R-:W-:Y:S01]  /*1da20*/  FSEL R37, R24, 0.11284004896879196167, P4 ;  /* 0x3de718af18257808 */ /* 0x000fe20002000000 */
[----:B------:R-:W-:Y:S01]  /*1da30*/  FMUL R46, R43, R43 ;  /* 0x0000002b2b2e7220 */ /* 0x000fe20000400000 */
[----:B------:R-:W-:-:S02]  /*1da40*/  FSEL R42, R15, 0.12837915122509002686, P1 ;  /* 0x3e0375d30f2a7808 */ /* 0x000fc40000800000 */
[----:B------:R-:W-:Y:S01]  /*1da50*/  FSETP.GE.AND P5, PT, |R43|, 1.0029599666595458984, PT ;  /* 0x3f8060fe2b00780b */ /* 0x000fe20003fa6200 */
[----:B------:R-:W-:Y:S01]  /*1da60*/  FFMA R37, R38, R45, R37 ;  /* 0x0000002d26257223 */ /* 0x000fe20000000025 */
[----:B------:R-:W-:Y:S01]  /*1da70*/  FSEL R45, R20, -0.37612664699554443359, P4 ;  /* 0xbec093ac142d7808 */ /* 0x000fe20002000000 */
[----:B------:R-:W-:Y:S01]  /*1da80*/  FFMA R42, R39, R44, R42 ;  /* 0x0000002c272a7223 */ /* 0x000fe2000000002a */
[----:B------:R-:W-:Y:S02]  /*1da90*/  FSEL R39, |R43|, R46, P5 ;  /* 0x0000002e2b277208 */ /* 0x000fe40002800200 */
[----:B------:R-:W-:Y:S02]  /*1daa0*/  FSEL R44, R28, 8.4834944573231041431e-05, P5 ;  /* 0x38b1e96a1c2c7808 */ /* 0x000fe40002800000 */
[----:B------:R-:W-:Y:S01]  /*1dab0*/  FSEL R46, -R27, -0.00082130916416645050049, P5 ;  /* 0xba574d201b2e7808 */ /* 0x000fe20002800100 */
[----:B------:R-:W-:Y:S01]  /*1dac0*/  FFMA R37, R38, R37, R45 ;  /* 0x0000002526257223 */ /* 0x000fe2000000002d */
[----:B------:R-:W-:-:S03]  /*1dad0*/  FSEL R45, R15, 0.12837915122509002686, P4 ;  /* 0x3e0375d30f2d7808 */ /* 0x000fc60002000000 */
[----:B------:R-:W-:Y:S01]  /*1dae0*/  FFMA R44, R39, R44, R46 ;  /* 0x0000002c272c7223 */ /* 0x000fe2000000002e */
[----:B------:R-:W-:Y:S01]  /*1daf0*/  FSEL R46, R26, 0.0052134888246655464172, P5 ;  /* 0x3baad5ea1a2e7808 */ /* 0x000fe20002800000 */
[----:B------:R-:W-:Y:S01]  /*1db00*/  FFMA R45, R38, R37, R45 ;  /* 0x00000025262d7223 */ /* 0x000fe2000000002d */
[----:B------:R-:W-:Y:S02]  /*1db10*/  FSEL R38, -R25, -0.026868773624300956726, P5 ;  /* 0xbcdc1be719267808 */ /* 0x000fe40002800100 */
[----:B------:R-:W-:Y:S01]  /*1db20*/  FSEL R37, -|R40|, R40, P1 ;  /* 0x0000002828257208 */ /* 0x000fe20000800300 */
[----:B------:R-:W-:Y:S01]  /*1db30*/  FFMA R44, R39, R44, R46 ;  /* 0x0000002c272c7223 */ /* 0x000fe2000000002e */
[----:B------:R-:W-:-:S03]  /*1db40*/  FSEL R46, R24, 0.11284004896879196167, P5 ;  /* 0x3de718af182e7808 */ /* 0x000fc60002800000 */
[----:B------:R-:W-:Y:S01]  /*1db50*/  FFMA R44, R39, R44, R38 ;  /* 0x0000002c272c7223 */ /* 0x000fe20000000026 */
[----:B------:R-:W-:Y:S01]  /*1db60*/  FFMA R38, R42, R37, R37 ;  /* 0x000000252a267223 */ /* 0x000fe20000000025 */
[----:B------:R-:W-:Y:S02]  /*1db70*/  FSEL R42, -|R41|, R41, P4 ;  /* 0x00000029292a7208 */ /* 0x000fe40002000300 */
[----:B------:R-:W-:Y:S01]  /*1db80*/  FSEL R47, R20, -0.37612664699554443359, P5 ;  /* 0xbec093ac142f7808 */ /* 0x000fe20002800000 */
[----:B------:R-:W-:Y:S02]  /*1db90*/  FFMA R46, R39, R44, R46 ;  /* 0x0000002c272e7223 */ /* 0x000fe4000000002e */
[----:B------:R-:W1:Y:S01]  /*1dba0*/  @P1 MUFU.EX2 R44, R38 ;  /* 0x00000026002c1308 */ /* 0x000e620000000800 */
[----:B------:R-:W-:Y:S01]  /*1dbb0*/  FFMA R37, R45, R42, R42 ;  /* 0x0000002a2d257223 */ /* 0x000fe2000000002a */
[----:B------:R-:W-:Y:S01]  /*1dbc0*/  FFMA R42, R39, R46, R47 ;  /* 0x0000002e272a7223 */ /* 0x000fe2000000002f */
[----:B------:R-:W-:-:S05]  /*1dbd0*/  FSEL R48, R15, 0.12837915122509002686, P5 ;  /* 0x3e0375d30f307808 */ /* 0x000fca0002800000 */
[----:B------:R-:W2:Y:S01]  /*1dbe0*/  @P4 MUFU.EX2 R46, R37 ;  /* 0x00000025002e4308 */ /* 0x000ea20000000800 */
[----:B------:R-:W-:Y:S01]  /*1dbf0*/  FFMA R42, R39, R42, R48 ;  /* 0x0000002a272a7223 */ /* 0x000fe20000000030 */
[----:B------:R-:W-:Y:S02]  /*1dc00*/  HADD2.F32 R45, -RZ, R50.H0_H0 ;  /* 0x20000032ff2d7230 */ /* 0x000fe40000004100 */
[----:B----4-:R-:W-:-:S04]  /*1dc10*/  FMUL R39, R16, R49 ;  /* 0x0000003110277220 */ /* 0x010fc80000400000 */
[----:B------:R-:W-:Y:S01]  /*1dc20*/  FFMA R39, R2, R45, R39 ;  /* 0x0000002d02277223 */ /* 0x000fe20000000027 */
[----:B-1----:R-:W-:-:S03]  /*1dc30*/  @P1 FADD R47, -R44, 1 ;  /* 0x3f8000002c2f1421 */ /* 0x002fc60000000100 */
[----:B------:R-:W-:Y:S02]  /*1dc40*/  FMUL R45, R39, 0.70710676908493041992 ;  /* 0x3f3504f3272d7820 */ /* 0x000fe40000400000 */
[----:B------:R-:W-:Y:S01]  /*1dc50*/  @P1 LOP3.LUT R38, R47, 0x80000000, R40, 0xb8, !PT ;  /* 0x800000002f261812 */ /* 0x000fe200078eb828 */
[----:B--2---:R-:W-:Y:S01]  /*1dc60*/  @P4 FADD R46, -R46, 1 ;  /* 0x3f8000002e2e4421 */ /* 0x004fe20000000100 */
[C---:B------:R-:W-:Y:S01]  /*1dc70*/  FMUL R40, R45.reuse, R45 ;  /* 0x0000002d2d287220 */ /* 0x040fe20000400000 */
[----:B------:R-:W-:-:S03]  /*1dc80*/  FSETP.GE.AND P1, PT, |R45|, 1.0029599666595458984, PT ;  /* 0x3f8060fe2d00780b */ /* 0x000fc60003f26200 */
[----:B------:R-:W-:Y:S02]  /*1dc90*/  @P4 LOP3.LUT R37, R46, 0x80000000, R41, 0xb8, !PT ;  /* 0x800000002e254812 */ /* 0x000fe400078eb829 */
[----:B------:R-:W-:Y:S02]  /*1dca0*/  FSEL R44, |R45|, R40, P1 ;  /* 0x000000282d2c7208 */ /* 0x000fe40000800200 */
[----:B------:R-:W-:Y:S02]  /*1dcb0*/  FSEL R41, R28, 8.4834944573231041431e-05, P1 ;  /* 0x38b1e96a1c297808 */ /* 0x000fe40000800000 */
[----:B------:R-:W-:Y:S02]  /*1dcc0*/  FSEL R47, -R27, -0.00082130916416645050049, P1 ;  /* 0xba574d201b2f7808 */ /* 0x000fe40000800100 */
[----:B------:R-:W-:-:S03]  /*1dcd0*/  FSEL R40, R26, 0.0052134888246655464172, P1 ;  /* 0x3baad5ea1a287808 */ /* 0x000fc60000800000 */
[----:B------:R-:W-:-:S04]  /*1dce0*/  FFMA R41, R44, R41, R47 ;  /* 0x000000292c297223 */ /* 0x000fc8000000002f */
[----:B------:R-:W-:Y:S01]  /*1dcf0*/  FFMA R47, R44, R41, R40 ;  /* 0x000000292c2f7223 */ /* 0x000fe20000000028 */
[----:B------:R-:W-:Y:S02]  /*1dd00*/  HADD2.F32 R40, -RZ, R50.H1_H1 ;  /* 0x30000032ff287230 */ /* 0x000fe40000004100 */
[----:B------:R-:W2:Y:S04]  /*1dd10*/  LDL.LU R50, [R1+0x358] ;  /* 0x0003580001327983 */ /* 0x000ea80000300800 */
[----:B------:R-:W3:Y:S04]  /*1dd20*/  LDL.LU R54, [R1+0x35c] ;  /* 0x00035c0001367983 */ /* 0x000ee80000300800 */
[----:B------:R-:W4:Y:S04]  /*1dd30*/  LDL.LU R55, [R1+0x320] ;  /* 0x0003200001377983 */ /* 0x000f280000300800 */
[----:B------:R-:W4:Y:S01]  /*1dd40*/  LDL.LU R57, [R1+0x324] ;  /* 0x0003240001397983 */ /* 0x000f220000300800 */
[----:B------:R-:W-:Y:S01]  /*1dd50*/  FSEL R49, -R25, -0.026868773624300956726, P1 ;  /* 0xbcdc1be719317808 */ /* 0x000fe20000800100 */
[----:B-----5:R-:W-:Y:S01]  /*1dd60*/  FMUL R41, R16, R51 ;  /* 0x0000003310297220 */ /* 0x020fe20000400000 */
[----:B------:R-:W-:-:S03]  /*1dd70*/  FSEL R46, R24, 0.11284004896879196167, P1 ;  /* 0x3de718af182e7808 */ /* 0x000fc60000800000 */
[----:B------:R-:W-:Y:S01]  /*1dd80*/  FFMA R47, R44, R47, R49 ;  /* 0x0000002f2c2f7223 */ /* 0x000fe20000000031 */
[----:B------:R-:W-:Y:S01]  /*1dd90*/  FFMA R40, R2, R40, R41 ;  /* 0x0000002802287223 */ /* 0x000fe20000000029 */
[----:B------:R-:W-:Y:S02]  /*1dda0*/  FSEL R48, R20, -0.37612664699554443359, P1 ;  /* 0xbec093ac14307808 */ /* 0x000fe40000800000 */
[----:B------:R-:W-:Y:S01]  /*1ddb0*/  FFMA R47, R44, R47, R46 ;  /* 0x0000002f2c2f7223 */ /* 0x000fe2000000002e */
[----:B------:R-:W-:Y:S01]  /*1ddc0*/  FMUL R51, R40, 0.70710676908493041992 ;  /* 0x3f3504f328337820 */ /* 0x000fe20000400000 */
[----:B------:R-:W-:Y:S02]  /*1ddd0*/  FSEL R41, R15, 0.12837915122509002686, P1 ;  /* 0x3e0375d30f297808 */ /* 0x000fe40000800000 */
[----:B------:R-:W-:Y:S01]  /*1dde0*/  FFMA R47, R44, R47, R48 ;  /* 0x0000002f2c2f7223 */ /* 0x000fe20000000030 */
[C---:B------:R-:W-:Y:S01]  /*1ddf0*/  FMUL R46, R51.reuse, R51 ;  /* 0x00000033332e7220 */ /* 0x040fe20000400000 */
[----:B------:R-:W-:-:S02]  /*1de00*/  FSETP.GE.AND P4, PT, |R51|, 1.0029599666595458984, PT ;  /* 0x3f8060fe3300780b */ /* 0x000fc40003f86200 */
[----:B------:R-:W-:Y:S02]  /*1de10*/  FFMA R44, R44, R47, R41 ;  /* 0x0000002f2c2c7223 */ /* 0x000fe40000000029 */
        /* <DEDUP_REMOVED lines=10> */
[----:B------:R-:W-:-:S05]  /*1dec0*/  FSEL R41, -|R43|, R43, P5 ;  /* 0x0000002b2b297208 */ /* 0x000fca0002800300 */
[----:B------:R-:W-:Y:S01]  /*1ded0*/  FFMA R41, R42, R41, R41 ;  /* 0x000000292a297223 */ /* 0x000fe20000000029 */
[----:B------:R-:W-:-:S03]  /*1dee0*/  FSEL R49, R20, -0.37612664699554443359, P4 ;  /* 0xbec093ac14317808 */ /* 0x000fc60002000000 */
[----:B------:R-:W1:Y:S01]  /*1def0*/  @P5 MUFU.EX2 R48, R41 ;  /* 0x0000002900305308 */ /* 0x000e620000000800 */
[----:B------:R-:W-:Y:S01]  /*1df00*/  FSEL R42, R15, 0.12837915122509002686, P4 ;  /* 0x3e0375d30f2a7808 */ /* 0x000fe20002000000 */
[----:B------:R-:W-:Y:S01]  /*1df10*/  FFMA R47, R46, R47, R49 ;  /* 0x0000002f2e2f7223 */ /* 0x000fe20000000031 */
[----:B------:R-:W-:-:S03]  /*1df20*/  F2FP.F16.E4M3.UNPACK_B R49, R5.H1 ;  /* 0x00000005ff31723e */ /* 0x000fc600030006ff */
[----:B------:R-:W-:Y:S02]  /*1df30*/  FFMA R46, R46, R47, R42 ;  /* 0x0000002f2e2e7223 */ /* 0x000fe4000000002a */
[----:B------:R-:W-:Y:S02]  /*1df40*/  HADD2.F32 R42, -RZ, R49.H0_H0 ;  /* 0x20000031ff2a7230 */ /* 0x000fe40000004100 */
[----:B-1----:R-:W-:-:S05]  /*1df50*/  @P5 FADD R48, -R48, 1 ;  /* 0x3f80000030305421 */ /* 0x002fca0000000100 */
[----:B------:R-:W-:Y:S01]  /*1df60*/  @P5 LOP3.LUT R41, R48, 0x80000000, R43, 0xb8, !PT ;  /* 0x8000000030295812 */ /* 0x000fe200078eb82b */
[----:B--2---:R-:W-:-:S04]  /*1df70*/  FMUL R47, R16, R50 ;  /* 0x00000032102f7220 */ /* 0x004fc80000400000 */
[----:B------:R-:W-:-:S04]  /*1df80*/  FFMA R42, R2, R42, R47 ;  /* 0x0000002a022a7223 */ /* 0x000fc8000000002f */
        /* <DEDUP_REMOVED lines=8> */
[----:B------:R-:W-:-:S03]  /*1e010*/  FSEL R53, -R25, -0.026868773624300956726, P5 ;  /* 0xbcdc1be719357808 */ /* 0x000fc60002800100 */
[----:B------:R-:W-:Y:S01]  /*1e020*/  FFMA R50, R47, R50, R43 ;  /* 0x000000322f327223 */ /* 0x000fe2000000002b */
        /* <DEDUP_REMOVED lines=10> */
[----:B------:R-:W-:Y:S02]  /*1e0d0*/  HADD2.F32 R44, -RZ, R49.H1_H1 ;  /* 0x30000031ff2c7230 */ /* 0x000fe40000004100 */
[----:B---3--:R-:W-:-:S04]  /*1e0e0*/  FMUL R49, R16, R54 ;  /* 0x0000003610317220 */ /* 0x008fc80000400000 */
        /* <DEDUP_REMOVED lines=22> */
[----:B------:R-:W-:-:S03]  /*1e250*/  F2FP.F16.E4M3.UNPACK_B R52, R0 ;  /* 0x00000000ff34723e */ /* 0x000fc600020006ff */
[----:B------:R-:W-:Y:S01]  /*1e260*/  FFMA R50, R50, R53, R46 ;  /* 0x0000003532327223 */ /* 0x000fe2000000002e */
[----:B----4-:R-:W-:Y:S01]  /*1e270*/  FMUL R53, R16, R55 ;  /* 0x0000003710357220 */ /* 0x010fe20000400000 */
[----:B------:R-:W-:-:S05]  /*1e280*/  HADD2.F32 R46, -RZ, R52.H0_H0 ;  /* 0x20000034ff2e7230 */ /* 0x000fca0000004100 */
        /* <DEDUP_REMOVED lines=21> */
[----:B------:R-:W-:Y:S01]  /*1e3e0*/  FSEL R55, R15, 0.12837915122509002686, P4 ;  /* 0x3e0375d30f377808 */ /* 0x000fe20002000000 */
[----:B------:R-:W-:-:S04]  /*1e3f0*/  HADD2.F32 R52, -RZ, R52.H1_H1 ;  /* 0x30000034ff347230 */ /* 0x000fc80000004100 */
[----:B------:R-:W-:Y:S01]  /*1e400*/  FFMA R53, R53, R54, R55 ;  /* 0x0000003635357223 */ /* 0x000fe20000000037 */
[----:B------:R-:W-:-:S04]  /*1e410*/  FMUL R55, R16, R57 ;  /* 0x0000003910377220 */ /* 0x000fc80000400000 */
        /* <DEDUP_REMOVED lines=21> */
[----:B------:R-:W-:-:S03]  /*1e570*/  FSEL R55, -|R49|, R49, P1 ;  /* 0x0000003131377208 */ /* 0x000fc60000800300 */
[----:B------:R-:W-:Y:S01]  /*1e580*/  FFMA R53, R53, R54, R54 ;  /* 0x0000003635357223 */ /* 0x000fe20000000036 */
[----:B------:R-:W-:Y:S01]  /*1e590*/  FSEL R54, -|R48|, R48, P5 ;  /* 0x0000003030367208 */ /* 0x000fe20002800300 */
[----:B------:R-:W-:-:S04]  /*1e5a0*/  FFMA R50, R50, R55, R55 ;  /* 0x0000003732327223 */ /* 0x000fc80000000037 */
[----:B------:R-:W1:Y:S01]  /*1e5b0*/  @P1 MUFU.EX2 R56, R50 ;  /* 0x0000003200381308 */ /* 0x000e620000000800 */
[----:B------:R-:W-:-:S07]  /*1e5c0*/  FFMA R54, R57, R54, R54 ;  /* 0x0000003639367223 */ /* 0x000fce0000000036 */
[----:B------:R-:W2:Y:S08]  /*1e5d0*/  @P5 MUFU.EX2 R57, R54 ;  /* 0x0000003600395308 */ /* 0x000eb00000000800 */
[----:B------:R-:W3:Y:S01]  /*1e5e0*/  @P4 MUFU.EX2 R55, R53 ;  /* 0x0000003500374308 */ /* 0x000ee20000000800 */
[----:B-1----:R-:W-:-:S05]  /*1e5f0*/  @P1 FADD R56, -R56, 1 ;  /* 0x3f80000038381421 */ /* 0x002fca0000000100 */
[----:B------:R-:W-:Y:S01]  /*1e600*/  @P1 LOP3.LUT R50, R56, 0x80000000, R49, 0xb8, !PT ;  /* 0x8000000038321812 */ /* 0x000fe200078eb831 */
[----:B--2---:R-:W-:Y:S01]  /*1e610*/  @P5 FADD R57, -R57, 1 ;  /* 0x3f80000039395421 */ /* 0x004fe20000000100 */
[----:B------:R-:W-:Y:S01]  /*1e620*/  FMUL R49, R10, 0.5 ;  /* 0x3f0000000a317820 */ /* 0x000fe20000400000 */
[----:B------:R-:W-:Y:S01]  /*1e630*/  FADD R10, R14, 1 ;  /* 0x3f8000000e0a7421 */ /* 0x000fe20000000000 */
[----:B---3--:R-:W-:Y:S02]  /*1e640*/  @P4 FADD R56, -R55, 1 ;  /* 0x3f80000037384421 */ /* 0x008fe40000000100 */
[----:B------:R-:W-:Y:S01]  /*1e650*/  @P5 LOP3.LUT R54, R57, 0x80000000, R48, 0xb8, !PT ;  /* 0x8000000039365812 */ /* 0x000fe200078eb830 */
[----:B------:R-:W-:Y:S01]  /*1e660*/  FMUL R48, R9, 0.5 ;  /* 0x3f00000009307820 */ /* 0x000fe20000400000 */
[----:B------:R-:W-:Y:S01]  /*1e670*/  FADD R9, R11, 1 ;  /* 0x3f8000000b097421 */ /* 0x000fe20000000000 */
[----:B------:R-:W-:Y:S01]  /*1e680*/  @P4 LOP3.LUT R53, R56, 0x80000000, R51, 0xb8, !PT ;  /* 0x8000000038354812 */ /* 0x000fe200078eb833 */
[----:B------:R-:W-:Y:S01]  /*1e690*/  FMUL R56, R13, 0.5 ;  /* 0x3f0000000d387820 */ /* 0x000fe20000400000 */
[----:B------:R-:W-:Y:S01]  /*1e6a0*/  FMUL R12, R12, 0.5 ;  /* 0x3f0000000c0c7820 */ /* 0x000fe20000400000 */
[----:B------:R-:W-:Y:S01]  /*1e6b0*/  FADD R11, R22, 1 ;  /* 0x3f800000160b7421 */ /* 0x000fe20000000000 */
[----:B------:R-:W-:Y:S01]  /*1e6c0*/  FMUL R14, R21, 0.5 ;  /* 0x3f000000150e7820 */ /* 0x000fe20000400000 */
[----:B------:R-:W-:Y:S01]  /*1e6d0*/  FADD R13, R31, 1 ;  /* 0x3f8000001f0d7421 */ /* 0x000fe20000000000 */
[----:B------:R-:W-:Y:S01]  /*1e6e0*/  FADD R29, R29, 1 ;  /* 0x3f8000001d1d7421 */ /* 0x000fe20000000000 */
[----:B------:R-:W-:Y:S01]  /*1e6f0*/  FMUL R23, R23, 0.5 ;  /* 0x3f00000017177820 */ /* 0x000fe20000400000 */
        /* <DEDUP_REMOVED lines=8> */
[----:B------:R-:W-:Y:S01]  /*1e780*/  FMUL R33, R33, 0.5 ;  /* 0x3f00000021217820 */ /* 0x000fe20000400000 */
[----:B------:R-:W-:Y:S01]  /*1e790*/  FADD R22, R38, 1 ;  /* 0x3f80000026167421 */ /* 0x000fe20000000000 */
[----:B------:R-:W-:Y:S01]  /*1e7a0*/  FMUL R34, R34, 0.5 ;  /* 0x3f00000022227820 */ /* 0x000fe20000400000 */
[----:B------:R-:W-:Y:S01]  /*1e7b0*/  FMUL R30, R35, 0.5 ;  /* 0x3f000000231e7820 */ /* 0x000fe20000400000 */
[----:B------:R-:W-:Y:S01]  /*1e7c0*/  FMUL R32, R39, 0.5 ;  /* 0x3f00000027207820 */ /* 0x000fe20000400000 */
[----:B------:R-:W-:Y:S01]  /*1e7d0*/  FMUL R40, R40, 0.5 ;  /* 0x3f00000028287820 */ /* 0x000fe20000400000 */
[----:B------:R-:W-:Y:S01]  /*1e7e0*/  FADD R37, R37, 1 ;  /* 0x3f80000025257421 */ /* 0x000fe20000000000 */
[----:B------:R-:W-:Y:S01]  /*1e7f0*/  FADD R41, R41, 1 ;  /* 0x3f80000029297421 */ /* 0x000fe20000000000 */
[----:B------:R-:W-:Y:S01]  /*1e800*/  FADD R43, R43, 1 ;  /* 0x3f8000002b2b7421 */ /* 0x000fe20000000000 */
        /* <DEDUP_REMOVED lines=9> */
[----:B------:R-:W-:Y:S01]  /*1e8a0*/  FMUL R9, R9, R48 ;  /* 0x0000003009097220 */ /* 0x000fe20000400000 */
        /* <DEDUP_REMOVED lines=14> */
[----:B------:R-:W-:Y:S02]  /*1e990*/  F2FP.SATFINITE.E4M3.F32.PACK_AB_MERGE_C R41, R41, R34, RZ ;  /* 0x000000222929723e */ /* 0x000fe400048070ff */
[----:B------:R-:W-:Y:S02]  /*1e9a0*/  F2FP.SATFINITE.E4M3.F32.PACK_AB_MERGE_C R45, R45, R32, RZ ;  /* 0x000000202d2d723e */ /* 0x000fe400048070ff */
[----:B------:R-:W-:-:S02]  /*1e9b0*/  F2FP.SATFINITE.E4M3.F32.PACK_AB_MERGE_C R29, R29, R42, RZ ;  /* 0x0000002a1d1d723e */ /* 0x000fc400048070ff */
[----:B------:R-:W-:Y:S01]  /*1e9c0*/  F2FP.SATFINITE.E4M3.F32.PACK_AB_MERGE_C R46, R23, R46, RZ ;  /* 0x0000002e172e723e */ /* 0x000fe200048070ff */
[----:B------:R-:W-:Y:S06]  /*1e9d0*/  @P0 BRA `(.L_x_109) ;  /* 0x0000000000040947 */ /* 0x000fec0003800000 */
[----:B------:R-:W-:-:S04]  /*1e9e0*/  DEPBAR.LE SB0, 0x1 ;  /* 0x000080400000791a */ /* 0x000fc80000000000 */
.L_x_109:
        /* <DEDUP_REMOVED lines=27> */
.L_x_111:
[----:B------:R-:W-:Y:S05]  /*1eba0*/  BSYNC B0 ;  /* 0x0000000000007941 */ /* 0x000fea0003800000 */
.L_x_110:
[----:B------:R-:W-:Y:S04]  /*1ebb0*/  BSSY B0, `(.L_x_112) ;  /* 0x000003a000007945 */ /* 0x000fe80003800000 */
[----:B------:R-:W-:Y:S05]  /*1ebc0*/  @P2 BRA `(.L_x_113) ;  /* 0x0000000000e02947 */ /* 0x000fea0003800000 */
[----:B------:R-:W2:Y:S02]  /*1ebd0*/  LDL R9, [R1+0x4a8] ;  /* 0x0004a80001097983 */ /* 0x000ea40000100800 */
[----:B--2---:R-:W-:-:S13]  /*1ebe0*/  ISETP.NE.AND P4, PT, R9, 0x3, PT ;  /* 0x000000030900780c */ /* 0x004fda0003f85270 */
[----:B------:R-:W-:Y:S05]  /*1ebf0*/  @!P4 BRA `(.L_x_114) ;  /* 0x000000000004c947 */ /* 0x000fea0003800000 */
[----:B------:R-:W-:Y:S01]  /*1ec00*/  BPT.TRAP 0x1 ;  /* 0x000000040000795c */ /* 0x000fe20000300000 */
.L_x_114:
[----:B------:R-:W-:Y:S01]  /*1ec10*/  LEA R9, R18, UR42, 0x3 ;  /* 0x0000002a12097c11 */ /* 0x000fe2000f8e18ff */
[----:B------:R-:W-:Y:S01]  /*1ec20*/  BSSY B1, `(.L_x_115) ;  /* 0x0000004000017945 */ /* 0x000fe20003800000 */
[----:B------:R-:W-:-:S04]  /*1ec30*/  SHF.L.U32 R10, R19, 0x1f, RZ ;  /* 0x0000001f130a7819 */ /* 0x000fc800000006ff */
[----:B------:R-:W1:Y:S02]  /*1ec40*/  SYNCS.PHASECHK.TRANS64.TRYWAIT P1, [R9+URZ+0x60], R10 ;  /* 0x0000600a090075a7 */ /* 0x000e64000802017f */
[----:B-1----:R-:W-:Y:S05]  /*1ec50*/  @!P1 BRA `(.L_x_116) ;  /* 0x000001a400889947 */ /* 0x002fea0003800000 */
.L_x_378:
[----:B------:R-:W-:Y:S05]  /*1ec60*/  BSYNC B1 ;  /* 0x0000000000017941 */ /* 0x000fea0003800000 */
.L_x_115:
        /* <DEDUP_REMOVED lines=22> */
.L_x_118:
[----:B------:R-:W-:Y:S05]  /*1edd0*/  BSYNC B1 ;  /* 0x0000000000017941 */ /* 0x000fea0003800000 */
.L_x_117:
        /* <DEDUP_REMOVED lines=8> */
.L_x_119:
        /* <DEDUP_REMOVED lines=15> */
.L_x_113:
[----:B------:R-:W-:Y:S05]  /*1ef50*/  BSYNC B0 ;  /* 0x0000000000007941 */ /* 0x000fea0003800000 */
.L_x_112:
        /* <DEDUP_REMOVED lines=10> */
[----:B------:R-:W-:Y:S01]  /*1f000*/  FFMA R10, R2, R10, R9 ;  /* 0x0000000a020a7223 */ /* 0x000fe20000000009 */
[----:B------:R-:W-:-:S03]  /*1f010*/  FMUL R199, R16, R199 ;  /* 0x000000c710c77220 */ /* 0x000fc60000400000 */
[C---:B------:R-:W-:Y:S01]  /*1f020*/  FMUL R21, R10.reuse, 0.70710676908493041992 ;  /* 0x3f3504f30a157820 */ /* 0x040fe20000400000 */
[----:B------:R-:W-:-:S03]  /*1f030*/  FMUL R10, R10, 0.5 ;  /* 0x3f0000000a0a7820 */ /* 0x000fc60000400000 */
[C---:B------:R-:W-:Y:S01]  /*1f040*/  FMUL R9, R21.reuse, R21 ;  /* 0x0000001515097220 */ /* 0x040fe20000400000 */
[----:B------:R-:W-:-:S04]  /*1f050*/  FSETP.GE.AND P1, PT, |R21|, 1.0029599666595458984, PT ;  /* 0x3f8060fe1500780b */ /* 0x000fc80003f26200 */
[----:B------:R-:W-:Y:S02]  /*1f060*/  FSEL R9, |R21|, R9, P1 ;  /* 0x0000000915097208 */ /* 0x000fe40000800200 */
[----:B------:R-:W-:Y:S02]  /*1f070*/  FSEL R12, R28, 8.4834944573231041431e-05, P1 ;  /* 0x38b1e96a1c0c7808 */ /* 0x000fe40000800000 */
[----:B------:R-:W-:Y:S02]  /*1f080*/  FSEL R14, -R27, -0.00082130916416645050049, P1 ;  /* 0xba574d201b0e7808 */ /* 0x000fe40000800100 */
[----:B------:R-:W-:Y:S02]  /*1f090*/  FSEL R11, R26, 0.0052134888246655464172, P1 ;  /* 0x3baad5ea1a0b7808 */ /* 0x000fe40000800000 */
[----:B------:R-:W-:Y:S01]  /*1f0a0*/  FSEL R13, -R25, -0.026868773624300956726, P1 ;  /* 0xbcdc1be7190d7808 */ /* 0x000fe20000800100 */
[----:B------:R-:W-:Y:S01]  /*1f0b0*/  FFMA R12, R9, R12, R14 ;  /* 0x0000000c090c7223 */ /* 0x000fe2000000000e */
[----:B------:R-:W-:-:S03]  /*1f0c0*/  FSEL R14, -|R21|, R21, P1 ;  /* 0x00000015150e7208 */ /* 0x000fc60000800300 */
[----:B------:R-:W-:Y:S01]  /*1f0d0*/  FFMA R12, R9, R12, R11 ;  /* 0x0000000c090c7223 */ /* 0x000fe2000000000b */
[----:B------:R-:W-:-:S03]  /*1f0e0*/  FSEL R11, R24, 0.11284004896879196167, P1 ;  /* 0x3de718af180b7808 */ /* 0x000fc60000800000 */
[----:B------:R-:W-:Y:S01]  /*1f0f0*/  FFMA R12, R9, R12, R13 ;  /* 0x0000000c090c7223 */ /* 0x000fe2000000000d */
[----:B------:R-:W-:-:S03]  /*1f100*/  FSEL R13, R20, -0.37612664699554443359, P1 ;  /* 0xbec093ac140d7808 */ /* 0x000fc60000800000 */
[----:B------:R-:W-:Y:S01]  /*1f110*/  FFMA R12, R9, R12, R11 ;  /* 0x0000000c090c7223 */ /* 0x000fe2000000000b */
[----:B------:R-:W-:-:S03]  /*1f120*/  FSEL R11, R15, 0.12837915122509002686, P1 ;  /* 0x3e0375d30f0b7808 */ /* 0x000fc60000800000 */
[----:B------:R-:W-:Y:S01]  /*1f130*/  FFMA R12, R9, R12, R13 ;  /* 0x0000000c090c7223 */ /* 0x000fe2000000000d */
[----:B------:R-:W-:-:S03]  /*1f140*/  FMUL R13, R16, R201 ;  /* 0x000000c9100d7220 */ /* 0x000fc60000400000 */
[----:B------:R-:W-:Y:S01]  /*1f150*/  FFMA R9, R9, R12, R11 ;  /* 0x0000000c09097223 */ /* 0x000fe2000000000b */
[----:B------:R-:W-:Y:S01]  /*1f160*/  F2FP.F16.E4M3.UNPACK_B R11, R3 ;  /* 0x00000003ff0b723e */ /* 0x000fe200020006ff */
[----:B------:R-:W-:Y:S02]  /*1f170*/  FFMA R13, R2, R22, R13 ;  /* 0x00000016020d7223 */ /* 0x000fe4000000000d */
[----:B------:R-:W-:Y:S02]  /*1f180*/  FFMA R9, R9, R14, R14 ;  /* 0x0000000e09097223 */ /* 0x000fe4000000000e */
[--C-:B------:R-:W-:Y:S02]  /*1f190*/  HADD2.F32 R12, -RZ, R11.reuse.H0_H0 ;  /* 0x2000000bff0c7230 */ /* 0x100fe40000004100 */
[----:B------:R-:W-:Y:S01]  /*1f1a0*/  FMUL R32, R13, 0.70710676908493041992 ;  /* 0x3f3504f30d207820 */ /* 0x000fe20000400000 */
[----:B------:R-:W1:Y:S01]  /*1f1b0*/  @P1 MUFU.EX2 R14, R9 ;  /* 0x00000009000e1308 */ /* 0x000e620000000800 */
[----:B------:R-:W-:-:S02]  /*1f1c0*/  HADD2.F32 R30, -RZ, R11.H1_H1 ;  /* 0x3000000bff1e7230 */ /* 0x000fc40000004100 */
[----:B------:R-:W-:Y:S01]  /*1f1d0*/  FMUL R11, R16, R202 ;  /* 0x000000ca100b7220 */ /* 0x000fe20000400000 */
[----:B------:R-:W-:-:S03]  /*1f1e0*/  FMUL R13, R13, 0.5 ;  /* 0x3f0000000d0d7820 */ /* 0x000fc60000400000 */
[C---:B------:R-:W-:Y:S01]  /*1f1f0*/  FFMA R11, R2.reuse, R12, R11 ;  /* 0x0000000c020b7223 */ /* 0x040fe2000000000b */
[----:B------:R-:W-:-:S03]  /*1f200*/  FFMA R12, R2, R30, R203 ;  /* 0x0000001e020c7223 */ /* 0x000fc600000000cb */
[----:B------:R-:W-:Y:S01]  /*1f210*/  FMUL R33, R11, 0.70710676908493041992 ;  /* 0x3f3504f30b217820 */ /* 0x000fe20000400000 */
[----:B------:R-:W-:-:S03]  /*1f220*/  FMUL R31, R12, 0.70710676908493041992 ;  /* 0x3f3504f30c1f7820 */ /* 0x000fc60000400000 */
[C---:B------:R-:W-:Y:S01]  /*1f230*/  FMUL R30, R33.reuse, R33 ;  /* 0x00000021211e7220 */ /* 0x040fe20000400000 */
[----:B------:R-:W-:Y:S01]  /*1f240*/  FSETP.GE.AND P4, PT, |R33|, 1.0029599666595458984, PT ;  /* 0x3f8060fe2100780b */ /* 0x000fe20003f86200 */
[C---:B------:R-:W-:Y:S01]  /*1f250*/  FMUL R36, R31.reuse, R31 ;  /* 0x0000001f1f247220 */ /* 0x040fe20000400000 */
[----:B-1----:R-:W-:Y:S01]  /*1f260*/  @P1 FADD R14, -R14, 1 ;  /* 0x3f8000000e0e1421 */ /* 0x002fe20000000100 */
[----:B------:R-:W-:Y:S02]  /*1f270*/  FSETP.GE.AND P5, PT, |R31|, 1.0029599666595458984, PT ;  /* 0x3f8060fe1f00780b */ /* 0x000fe40003fa6200 */
[----:B------:R-:W-:Y:S02]  /*1f280*/  FSEL R29, |R33|, R30, P4 ;  /* 0x0000001e211d7208 */ /* 0x000fe40002000200 */
[----:B------:R-:W-:Y:S01]  /*1f290*/  @P1 LOP3.LUT R9, R14, 0x80000000, R21, 0xb8, !PT ;  /* 0x800000000e091812 */ /* 0x000fe200078eb815 */
[C---:B------:R-:W-:Y:S01]  /*1f2a0*/  FMUL R21, R32.reuse, R32 ;  /* 0x0000002020157220 */ /* 0x040fe20000400000 */
[----:B------:R-:W-:-:S02]  /*1f2b0*/  FSETP.GE.AND P1, PT, |R32|, 1.0029599666595458984, PT ;  /* 0x3f8060fe2000780b */ /* 0x000fc40003f26200 */
[----:B------:R-:W-:Y:S01]  /*1f2c0*/  FSEL R30, R28, 8.4834944573231041431e-05, P4 ;  /* 0x38b1e96a1c1e7808 */ /* 0x000fe20002000000 */
[----:B------:R-:W-:Y:S01]  /*1f2d0*/  FADD R9, R9, 1 ;  /* 0x3f80000009097421 */ /* 0x000fe20000000000 */
[----:B------:R-:W-:Y:S02]  /*1f2e0*/  FSEL R21, |R32|, R21, P1 ;  /* 0x0000001520157208 */ /* 0x000fe40000800200 */
[----:B------:R-:W-:Y:S01]  /*1f2f0*/  FSEL R14, R28, 8.4834944573231041431e-05, P1 ;  /* 0x38b1e96a1c0e7808 */ /* 0x000fe20000800000 */
[----:B------:R-:W-:Y:S01]  /*1f300*/  FMUL R9, R9, R10 ;  /* 0x0000000a09097220 */ /* 0x000fe20000400000 */
[C---:B------:R-:W-:Y:S02]  /*1f310*/  FSEL R22, -R27.reuse, -0.00082130916416645050049, P1 ;  /* 0xba574d201b167808 */ /* 0x040fe40000800100 */
[----:B------:R-:W-:Y:S02]  /*1f320*/  FSEL R34, -R27, -0.00082130916416645050049, P4 ;  /* 0xba574d201b227808 */ /* 0x000fe40002000100 */
[----:B------:R-:W-:Y:S01]  /*1f330*/  FSEL R35, |R31|, R36, P5 ;  /* 0x000000241f237208 */ /* 0x000fe20002800200 */
[----:B------:R-:W-:Y:S01]  /*1f340*/  FFMA R14, R21, R14, R22 ;  /* 0x0000000e150e7223 */ /* 0x000fe20000000016 */
[----:B------:R-:W-:Y:S01]  /*1f350*/  FSEL R22, R26, 0.0052134888246655464172, P1 ;  /* 0x3baad5ea1a167808 */ /* 0x000fe20000800000 */
[----:B------:R-:W-:Y:S01]  /*1f360*/  FFMA R34, R29, R30, R34 ;  /* 0x0000001e1d227223 */ /* 0x000fe20000000022 */
[----:B------:R-:W-:-:S02]  /*1f370*/  FSEL R38, R28, 8.4834944573231041431e-05, P5 ;  /* 0x38b1e96a1c267808 */ /* 0x000fc40002800000 */
[----:B------:R-:W-:Y:S01]  /*1f380*/  FSEL R40, -R27, -0.00082130916416645050049, P5 ;  /* 0xba574d201b287808 */ /* 0x000fe20002800100 */
[----:B------:R-:W-:Y:S01]  /*1f390*/  FFMA R14, R21, R14, R22 ;  /* 0x0000000e150e7223 */ /* 0x000fe20000000016 */
[C---:B------:R-:W-:Y:S02]  /*1f3a0*/  FSEL R36, R26.reuse, 0.0052134888246655464172, P4 ;  /* 0x3baad5ea1a247808 */ /* 0x040fe40002000000 */
[----:B------:R-:W-:Y:S01]  /*1f3b0*/  FSEL R30, -R25, -0.026868773624300956726, P1 ;  /* 0xbcdc1be7191e7808 */ /* 0x000fe20000800100 */
[----:B------:R-:W-:Y:S01]  /*1f3c0*/  FFMA R38, R35, R38, R40 ;  /* 0x0000002623267223 */ /* 0x000fe20000000028 */
[----:B------:R-:W-:Y:S01]  /*1f3d0*/  FSEL R42, R26, 0.0052134888246655464172, P5 ;  /* 0x3baad5ea1a2a7808 */ /* 0x000fe20002800000 */
[----:B------:R-:W-:Y:S01]  /*1f3e0*/  FFMA R34, R29, R34, R36 ;  /* 0x000000221d227223 */ /* 0x000fe20000000024 */
[----:B------:R-:W-:Y:S01]  /*1f3f0*/  FSEL R22, R24, 0.11284004896879196167, P1 ;  /* 0x3de718af18167808 */ /* 0x000fe20000800000 */
[----:B------:R-:W-:Y:S01]  /*1f400*/  FFMA R14, R21, R14, R30 ;  /* 0x0000000e150e7223 */ /* 0x000fe2000000001e */
[----:B------:R-:W-:Y:S01]  /*1f410*/  FSEL R36, -R25, -0.026868773624300956726, P4 ;  /* 0xbcdc1be719247808 */ /* 0x000fe20002000100 */
[----:B------:R-:W-:Y:S01]  /*1f420*/  FFMA R42, R35, R38, R42 ;  /* 0x00000026232a7223 */ /* 0x000fe2000000002a */
[----:B------:R-:W-:Y:S01]  /*1f430*/  FSEL R30, R20, -0.37612664699554443359, P1 ;  /* 0xbec093ac141e7808 */ /* 0x000fe20000800000 */
[----:B------:R-:W-:Y:S01]  /*1f440*/  FFMA R14, R21, R14, R22 ;  /* 0x0000000e150e7223 */ /* 0x000fe20000000016 */
[----:B------:R-:W-:Y:S01]  /*1f450*/  FSEL R38, R24, 0.11284004896879196167, P4 ;  /* 0x3de718af18267808 */ /* 0x000fe20002000000 */
[----:B------:R-:W-:Y:S01]  /*1f460*/  FFMA R34, R29, R34, R36 ;  /* 0x000000221d227223 */ /* 0x000fe20000000024 */
[----:B------:R-:W-:Y:S01]  /*1f470*/  FSEL R40, -R25, -0.026868773624300956726, P5 ;  /* 0xbcdc1be719287808 */ /* 0x000fe20002800100 */
[----:B------:R-:W-:Y:S01]  /*1f480*/  FFMA R14, R21, R14, R30 ;  /* 0x0000000e150e7223 */ /* 0x000fe2000000001e */
[----:B------:R-:W-:Y:S01]  /*1f490*/  FSEL R22, R15, 0.12837915122509002686, P1 ;  /* 0x3e0375d30f167808 */ /* 0x000fe20000800000 */
[----:B------:R-:W-:Y:S01]  /*1f4a0*/  FFMA R34, R29, R34, R38 ;  /* 0x000000221d227223 */ /* 0x000fe20000000026 */
[----:B------:R-:W-:Y:S01]  /*1f4b0*/  FSEL R30, R20, -0.37612664699554443359, P4 ;  /* 0xbec093ac141e7808 */ /* 0x000fe20002000000 */
[----:B------:R-:W-:Y:S01]  /*1f4c0*/  FFMA R40, R35, R42, R40 ;  /* 0x0000002a23287223 */ /* 0x000fe20000000028 */
[----:B------:R-:W-:Y:S01]  /*1f4d0*/  FSEL R36, R24, 0.11284004896879196167, P5 ;  /* 0x3de718af18247808 */ /* 0x000fe20002800000 */
[----:B------:R-:W-:Y:S01]  /*1f4e0*/  FFMA R22, R21, R14, R22 ;  /* 0x0000000e15167223 */ /* 0x000fe20000000016 */
[----:B------:R-:W-:Y:S01]  /*1f4f0*/  FSEL R23, -|R32|, R32, P1 ;  /* 0x0000002020177208 */ /* 0x000fe20000800300 */
[----:B------:R-:W-:Y:S01]  /*1f500*/  FFMA R30, R29, R34, R30 ;  /* 0x000000221d1e7223 */ /* 0x000fe2000000001e */
[----:B------:R-:W-:Y:S01]  /*1f510*/  FSEL R14, R15, 0.12837915122509002686, P4 ;  /* 0x3e0375d30f0e7808 */ /* 0x000fe20002000000 */
[----:B------:R-:W-:Y:S01]  /*1f520*/  FFMA R36, R35, R40, R36 ;  /* 0x0000002823247223 */ /* 0x000fe20000000024 */
[----:B------:R-:W-:Y:S01]  /*1f530*/  FSEL R34, R20, -0.37612664699554443359, P5 ;  /* 0xbec093ac14227808 */ /* 0x000fe20002800000 */
[----:B------:R-:W-:Y:S01]  /*1f540*/  FFMA R22, R22, R23, R23 ;  /* 0x0000001716167223 */ /* 0x000fe20000000017 */
[----:B------:R-:W-:Y:S01]  /*1f550*/  FSEL R21, -|R33|, R33, P4 ;  /* 0x0000002121157208 */ /* 0x000fe20002000300 */
[----:B------:R-:W-:Y:S01]  /*1f560*/  FFMA R14, R29, R30, R14 ;  /* 0x0000001e1d0e7223 */ /* 0x000fe2000000000e */
[----:B------:R-:W-:Y:S01]  /*1f570*/  FSEL R23, R15, 0.12837915122509002686, P5 ;  /* 0x3e0375d30f177808 */ /* 0x000fe20002800000 */
[----:B------:R-:W-:Y:S01]  /*1f580*/  FFMA R34, R35, R36, R34 ;  /* 0x0000002423227223 */ /* 0x000fe20000000022 */
[----:B------:R-:W1:Y:S01]  /*1f590*/  @P1 MUFU.EX2 R30, R22 ;  /* 0x00000016001e1308 */ /* 0x000e620000000800 */
[----:B------:R-:W-:Y:S01]  /*1f5a0*/  FFMA R21, R14, R21, R21 ;  /* 0x000000150e157223 */ /* 0x000fe20000000015 */
[----:B------:R-:W-:Y:S01]  /*1f5b0*/  FSEL R14, -|R31|, R31, P5 ;  /* 0x0000001f1f0e7208 */ /* 0x000fe20002800300 */
[----:B------:R-:W-:Y:S01]  /*1f5c0*/  FFMA R23, R35, R34, R23 ;  /* 0x0000002223177223 */ /* 0x000fe20000000017 */
[----:B------:R-:W-:Y:S01]  /*1f5d0*/  FMUL R29, R16, R204 ;  /* 0x000000cc101d7220 */ /* 0x000fe20000400000 */
[----:B------:R-:W-:-:S02]  /*1f5e0*/  F2FP.F16.E4M3.UNPACK_B R34, R4 ;  /* 0x00000004ff22723e */ /* 0x000fc400020006ff */
[----:B------:R-:W-:Y:S01]  /*1f5f0*/  FFMA R14, R23, R14, R14 ;  /* 0x0000000e170e7223 */ /* 0x000fe2000000000e */
[----:B------:R-:W2:Y:S01]  /*1f600*/  @P4 MUFU.EX2 R36, R21 ;  /* 0x0000001500244308 */ /* 0x000ea20000000800 */
[----:B------:R-:W-:Y:S01]  /*1f610*/  F2FP.F16.E4M3.UNPACK_B R23, R3.H1 ;  /* 0x00000003ff17723e */ /* 0x000fe200030006ff */
[--C-:B------:R-:W-:Y:S02]  /*1f620*/  HADD2.F32 R42, -RZ, R34.reuse.H0_H0 ;  /* 0x20000022ff2a7230 */ /* 0x100fe40000004100 */
[----:B------:R-:W-:Y:S02]  /*1f630*/  HADD2.F32 R34, -RZ, R34.H1_H1 ;  /* 0x30000022ff227230 */ /* 0x000fe40000004100 */
[--C-:B------:R-:W-:Y:S02]  /*1f640*/  HADD2.F32 R40, -RZ, R23.reuse.H1_H1 ;  /* 0x30000017ff287230 */ /* 0x100fe40000004100 */
[----:B------:R-:W3:Y:S01]  /*1f650*/  @P5 MUFU.EX2 R37, R14 ;  /* 0x0000000e00255308 */ /* 0x000ee20000000800 */
[----:B------:R-:W-:-:S02]  /*1f660*/  HADD2.F32 R38, -RZ, R23.H0_H0 ;  /* 0x20000017ff267230 */ /* 0x000fc40000004100 */
[----:B-1----:R-:W-:Y:S01]  /*1f670*/  @P1 FADD R35, -R30, 1 ;  /* 0x3f8000001e231421 */ /* 0x002fe20000000100 */
[----:B------:R-:W-:Y:S01]  /*1f680*/  FFMA R30, R2, R40, R205 ;  /* 0x00000028021e7223 */ /* 0x000fe200000000cd */
[----:B------:R-:W-:Y:S01]  /*1f690*/  FMUL R23, R16, R206 ;  /* 0x000000ce10177220 */ /* 0x000fe20000400000 */
[C---:B------:R-:W-:Y:S01]  /*1f6a0*/  FFMA R34, R2.reuse, R34, R207 ;  /* 0x0000002202227223 */ /* 0x040fe200000000cf */
[----:B------:R-:W-:Y:S01]  /*1f6b0*/  FFMA R29, R2, R38, R29 ;  /* 0x00000026021d7223 */ /* 0x000fe2000000001d */
[----:B------:R-:W-:Y:S01]  /*1f6c0*/  @P1 LOP3.LUT R22, R35, 0x80000000, R32, 0xb8, !PT ;  /* 0x8000000023161812 */ /* 0x000fe200078eb820 */
[----:B------:R-:W-:Y:S01]  /*1f6d0*/  FMUL R38, R30, 0.70710676908493041992 ;  /* 0x3f3504f31e267820 */ /* 0x000fe20000400000 */
[----:B--2---:R-:W-:Y:S01]  /*1f6e0*/  @P4 FADD R36, -R36, 1 ;  /* 0x3f80000024244421 */ /* 0x004fe20000000100 */
[----:B------:R-:W-:Y:S01]  /*1f6f0*/  FMUL R39, R29, 0.70710676908493041992 ;  /* 0x3f3504f31d277820 */ /* 0x000fe20000400000 */
[----:B------:R-:W-:Y:S01]  /*1f700*/  FFMA R23, R2, R42, R23 ;  /* 0x0000002a02177223 */ /* 0x000fe20000000017 */
[----:B------:R-:W-:Y:S01]  /*1f710*/  FMUL R35, R38, R38 ;  /* 0x0000002626237220 */ /* 0x000fe20000400000 */
[----:B------:R-:W-:Y:S01]  /*1f720*/  FADD R22, R22, 1 ;  /* 0x3f80000016167421 */ /* 0x000fe20000000000 */
[----:B------:R-:W-:-:S02]  /*1f730*/  @P4 LOP3.LUT R21, R36, 0x80000000, R33, 0xb8, !PT ;  /* 0x8000000024154812 */ /* 0x000fc400078eb821 */
[C---:B------:R-:W-:Y:S01]  /*1f740*/  FSETP.GE.AND P4, PT, |R38|.reuse, 1.0029599666595458984, PT ;  /* 0x3f8060fe2600780b */ /* 0x040fe20003f86200 */
[----:B---3--:R-:W-:Y:S01]  /*1f750*/  @P5 FADD R32, -R37, 1 ;  /* 0x3f80000025205421 */ /* 0x008fe20000000100 */
[----:B------:R-:W-:Y:S01]  /*1f760*/  FSETP.GE.AND P1, PT, |R39|, 1.0029599666595458984, PT ;  /* 0x3f8060fe2700780b */ /* 0x000fe20003f26200 */
[----:B------:R-:W-:Y:S01]  /*1f770*/  FMUL R37, R23, 0.70710676908493041992 ;  /* 0x3f3504f317257820 */ /* 0x000fe20000400000 */
[----:B------:R-:W-:Y:S01]  /*1f780*/  FSEL R40, |R38|, R35, P4 ;  /* 0x0000002326287208 */ /* 0x000fe20002000200 */
[----:B------:R-:W-:Y:S01]  /*1f790*/  FMUL R10, R22, R13 ;  /* 0x0000000d160a7220 */ /* 0x000fe20000400000 */
[----:B------:R-:W-:Y:S01]  /*1f7a0*/  @P5 LOP3.LUT R14, R32, 0x80000000, R31, 0xb8, !PT ;  /* 0x80000000200e5812 */ /* 0x000fe200078eb81f */
[----:B------:R-:W-:Y:S01]  /*1f7b0*/  FMUL R32, R39, R39 ;  /* 0x0000002727207220 */ /* 0x000fe20000400000 */
[----:B------:R-:W-:Y:S01]  /*1f7c0*/  FSEL R35, R28, 8.4834944573231041431e-05, P4 ;  /* 0x38b1e96a1c237808 */ /* 0x000fe20002000000 */
[----:B------:R-:W-:Y:S01]  /*1f7d0*/  FMUL R36, R37, R37 ;  /* 0x0000002525247220 */ /* 0x000fe20000400000 */
[----:B------:R-:W-:Y:S01]  /*1f7e0*/  FSEL R41, -R27, -0.00082130916416645050049, P4 ;  /* 0xba574d201b297808 */ /* 0x000fe20002000100 */
[----:B------:R-:W-:Y:S01]  /*1f7f0*/  FADD R14, R14, 1 ;  /* 0x3f8000000e0e7421 */ /* 0x000fe20000000000 */
[----:B------:R-:W-:Y:S01]  /*1f800*/  FSEL R32, |R39|, R32, P1 ;  /* 0x0000002027207208 */ /* 0x000fe20000800200 */
[----:B------:R-:W-:Y:S01]  /*1f810*/  FMUL R13, R30, 0.5 ;  /* 0x3f0000001e0d7820 */ /* 0x000fe20000400000 */
[----:B------:R-:W-:Y:S01]  /*1f820*/  FSEL R31, R28, 8.4834944573231041431e-05, P1 ;  /* 0x38b1e96a1c1f7808 */ /* 0x000fe20000800000 */
[----:B------:R-:W-:Y:S01]  /*1f830*/  FFMA R43, R40, R35, R41 ;  /* 0x00000023282b7223 */ /* 0x000fe20000000029 */
[----:B------:R-:W-:-:S02]  /*1f840*/  FSEL R33, -R27, -0.00082130916416645050049, P1 ;  /* 0xba574d201b217808 */ /* 0x000fc40000800100 */
[----:B------:R-:W-:Y:S02]  /*1f850*/  FSEL R35, R26, 0.0052134888246655464172, P1 ;  /* 0x3baad5ea1a237808 */ /* 0x000fe40000800000 */
[----:B------:R-:W-:Y:S01]  /*1f860*/  FSETP.GE.AND P5, PT, |R37|, 1.0029599666595458984, PT ;  /* 0x3f8060fe2500780b */ /* 0x000fe20003fa6200 */
[----:B------:R-:W-:Y:S01]  /*1f870*/  FFMA R31, R32, R31, R33 ;  /* 0x0000001f201f7223 */ /* 0x000fe20000000021 */
[----:B------:R-:W-:Y:S02]  /*1f880*/  FSEL R45, R26, 0.0052134888246655464172, P4 ;  /* 0x3baad5ea1a2d7808 */ /* 0x000fe40002000000 */
[----:B------:R-:W-:Y:S01]  /*1f890*/  FSEL R41, -R25, -0.026868773624300956726, P1 ;  /* 0xbcdc1be719297808 */ /* 0x000fe20000800100 */
[----:B------:R-:W-:Y:S01]  /*1f8a0*/  FFMA R31, R32, R31, R35 ;  /* 0x0000001f201f7223 */ /* 0x000fe20000000023 */
[----:B------:R-:W-:Y:S01]  /*1f8b0*/  FSEL R33, |R37|, R36, P5 ;  /* 0x0000002425217208 */ /* 0x000fe20002800200 */
[----:B------:R-:W-:Y:S01]  /*1f8c0*/  FFMA R43, R40, R43, R45 ;  /* 0x0000002b282b7223 */ /* 0x000fe2000000002d */
[----:B------:R-:W-:Y:S01]  /*1f8d0*/  FSEL R36, R28, 8.4834944573231041431e-05, P5 ;  /* 0x38b1e96a1c247808 */ /* 0x000fe20002800000 */
[----:B------:R-:W-:Y:S01]  /*1f8e0*/  FFMA R31, R32, R31, R41 ;  /* 0x0000001f201f7223 */ /* 0x000fe20000000029 */
[----:B------:R-:W-:-:S02]  /*1f8f0*/  FSEL R42, -R27, -0.00082130916416645050049, P5 ;  /* 0xba574d201b2a7808 */ /* 0x000fc40002800100 */
[----:B------:R-:W-:Y:S02]  /*1f900*/  FSEL R35, R24, 0.11284004896879196167, P1 ;  /* 0x3de718af18237808 */ /* 0x000fe40000800000 */
[----:B------:R-:W-:Y:S01]  /*1f910*/  FSEL R44, R26, 0.0052134888246655464172, P5 ;  /* 0x3baad5ea1a2c7808 */ /* 0x000fe20002800000 */
[----:B------:R-:W-:Y:S01]  /*1f920*/  FFMA R36, R33, R36, R42 ;  /* 0x0000002421247223 */ /* 0x000fe2000000002a */
[----:B------:R-:W-:Y:S01]  /*1f930*/  FSEL R45, -R25, -0.026868773624300956726, P4 ;  /* 0xbcdc1be7192d7808 */ /* 0x000fe20002000100 */
[----:B------:R-:W-:Y:S01]  /*1f940*/  FFMA R31, R32, R31, R35 ;  /* 0x0000001f201f7223 */ /* 0x000fe20000000023 */
[----:B------:R-:W-:Y:S01]  /*1f950*/  FSEL R41, R20, -0.37612664699554443359, P1 ;  /* 0xbec093ac14297808 */ /* 0x000fe20000800000 */
[----:B------:R-:W-:Y:S01]  /*1f960*/  FFMA R36, R33, R36, R44 ;  /* 0x0000002421247223 */ /* 0x000fe2000000002c */
[----:B------:R-:W-:Y:S01]  /*1f970*/  FSEL R42, -R25, -0.026868773624300956726, P5 ;  /* 0xbcdc1be7192a7808 */ /* 0x000fe20002800100 */
[----:B------:R-:W-:Y:S01]  /*1f980*/  FFMA R43, R40, R43, R45 ;  /* 0x0000002b282b7223 */ /* 0x000fe2000000002d */
[----:B------:R-:W-:Y:S01]  /*1f990*/  FSEL R47, R24, 0.11284004896879196167, P4 ;  /* 0x3de718af182f7808 */ /* 0x000fe20002000000 */
[----:B------:R-:W-:Y:S01]  /*1f9a0*/  FFMA R31, R32, R31, R41 ;  /* 0x0000001f201f7223 */ /* 0x000fe20000000029 */
[----:B------:R-:W-:Y:S01]  /*1f9b0*/  FSEL R35, R15, 0.12837915122509002686, P1 ;  /* 0x3e0375d30f237808 */ /* 0x000fe20000800000 */
[----:B------:R-:W-:Y:S01]  /*1f9c0*/  FFMA R42, R33, R36, R42 ;  /* 0x00000024212a7223 */ /* 0x000fe2000000002a */
[----:B------:R-:W-:Y:S01]  /*1f9d0*/  FSEL R41, R20, -0.37612664699554443359, P4 ;  /* 0xbec093ac14297808 */ /* 0x000fe20002000000 */
[----:B------:R-:W-:Y:S01]  /*1f9e0*/  FFMA R43, R40, R43, R47 ;  /* 0x0000002b282b7223 */ /* 0x000fe2000000002f */
[----:B------:R-:W-:Y:S01]  /*1f9f0*/  FSEL R44, R24, 0.11284004896879196167, P5 ;  /* 0x3de718af182c7808 */ /* 0x000fe20002800000 */
[----:B------:R-:W-:Y:S01]  /*1fa00*/  FFMA R31, R32, R31, R35 ;  /* 0x0000001f201f7223 */ /* 0x000fe20000000023 */
[----:B------:R-:W-:Y:S01]  /*1fa10*/  FSEL R35, R15, 0.12837915122509002686, P4 ;  /* 0x3e0375d30f237808 */ /* 0x000fe20002000000 */
[----:B------:R-:W-:Y:S01]  /*1fa20*/  FFMA R41, R40, R43, R41 ;  /* 0x0000002b28297223 */ /* 0x000fe20000000029 */
[----:B------:R-:W-:Y:S01]  /*1fa30*/  FSEL R36, -|R39|, R39, P1 ;  /* 0x0000002727247208 */ /* 0x000fe20000800300 */
[----:B------:R-:W-:Y:S01]  /*1fa40*/  FFMA R42, R33, R42, R44 ;  /* 0x0000002a212a7223 */ /* 0x000fe2000000002c */
[----:B------:R-:W-:Y:S01]  /*1fa50*/  FSEL R44, R20, -0.37612664699554443359, P5 ;  /* 0xbec093ac142c7808 */ /* 0x000fe20002800000 */
[----:B------:R-:W-:Y:S01]  /*1fa60*/  FFMA R35, R40, R41, R35 ;  /* 0x0000002928237223 */ /* 0x000fe20000000023 */
[----:B------:R-:W-:Y:S01]  /*1fa70*/  FSEL R41, R15, 0.12837915122509002686, P5 ;  /* 0x3e0375d30f297808 */ /* 0x000fe20002800000 */
[----:B------:R-:W-:Y:S01]  /*1fa80*/  FFMA R31, R31, R36, R36 ;  /* 0x000000241f1f7223 */ /* 0x000fe20000000024 */
[----:B------:R-:W-:Y:S01]  /*1fa90*/  FSEL R40, -|R37|, R37, P5 ;  /* 0x0000002525287208 */ /* 0x000fe20002800300 */
[C---:B------:R-:W-:Y:S01]  /*1faa0*/  FFMA R42, R33.reuse, R42, R44 ;  /* 0x0000002a212a7223 */ /* 0x040fe2000000002c */
[----:B------:R-:W-:Y:S01]  /*1fab0*/  FSEL R32, -|R38|, R38, P4 ;  /* 0x0000002626207208 */ /* 0x000fe20002000300 */
[----:B------:R-:W1:Y:S01]  /*1fac0*/  @P1 MUFU.EX2 R36, R31 ;  /* 0x0000001f00241308 */ /* 0x000e620000000800 */
[----:B------:R-:W-:Y:S01]  /*1fad0*/  F2FP.SATFINITE.E4M3.F32.PACK_AB_MERGE_C R10, R10, R9, RZ ;  /* 0x000000090a0a723e */ /* 0x000fe200048070ff */
[----:B------:R-:W-:-:S02]  /*1fae0*/  FFMA R33, R33, R42, R41 ;  /* 0x0000002a21217223 */ /* 0x000fc40000000029 */
[----:B------:R-:W-:Y:S01]  /*1faf0*/  FFMA R32, R35, R32, R32 ;  /* 0x0000002023207223 */ /* 0x000fe20000000020 */
[----:B------:R-:W-:Y:S01]  /*1fb00*/  F2FP.F16.E4M3.UNPACK_B R35, R4.H1 ;  /* 0x00000004ff23723e */ /* 0x000fe200030006ff */
[----:B------:R-:W-:Y:S02]  /*1fb10*/  FFMA R33, R33, R40, R40 ;  /* 0x0000002821217223 */ /* 0x000fe40000000028 */
[----:B------:R-:W2:Y:S02]  /*1fb20*/  @P4 MUFU.EX2 R41, R32 ;  /* 0x0000002000294308 */ /* 0x000ea40000000800 */
[--C-:B------:R-:W-:Y:S02]  /*1fb30*/  HADD2.F32 R44, -RZ, R35.reuse.H0_H0 ;  /* 0x20000023ff2c7230 */ /* 0x100fe40000004100 */
[----:B------:R-:W-:Y:S02]  /*1fb40*/  HADD2.F32 R46, -RZ, R35.H1_H1 ;  /* 0x30000023ff2e7230 */ /* 0x000fe40000004100 */
[----:B------:R-:W-:-:S02]  /*1fb50*/  FMUL R35, R16, R208 ;  /* 0x000000d010237220 */ /* 0x000fc40000400000 */
[----:B------:R-:W3:Y:S01]  /*1fb60*/  @P5 MUFU.EX2 R42, R33 ;  /* 0x00000021002a5308 */ /* 0x000ee20000000800 */
[----:B-1----:R-:W-:Y:S01]  /*1fb70*/  @P1 FADD R40, -R36, 1 ;  /* 0x3f80000024281421 */ /* 0x002fe20000000100 */
[C---:B------:R-:W-:Y:S01]  /*1fb80*/  FFMA R35, R2.reuse, R44, R35 ;  /* 0x0000002c02237223 */ /* 0x040fe20000000023 */
[----:B------:R-:W-:Y:S01]  /*1fb90*/  FFMA R36, R2, R46, R209 ;  /* 0x0000002e02247223 */ /* 0x000fe200000000d1 */
[C---:B------:R-:W-:Y:S01]  /*1fba0*/  FMUL R44, R34.reuse, 0.70710676908493041992 ;  /* 0x3f3504f3222c7820 */ /* 0x040fe20000400000 */
[----:B------:R-:W-:Y:S01]  /*1fbb0*/  FMUL R34, R34, 0.5 ;  /* 0x3f00000022227820 */ /* 0x000fe20000400000 */
[----:B------:R-:W-:Y:S01]  /*1fbc0*/  @P1 LOP3.LUT R31, R40, 0x80000000, R39, 0xb8, !PT ;  /* 0x80000000281f1812 */ /* 0x000fe200078eb827 */
[----:B------:R-:W-:Y:S01]  /*1fbd0*/  FMUL R43, R36, 0.70710676908493041992 ;  /* 0x3f3504f3242b7820 */ /* 0x000fe20000400000 */
[----:B------:R-:W-:Y:S01]  /*1fbe0*/  FMUL R45, R35, 0.70710676908493041992 ;  /* 0x3f3504f3232d7820 */ /* 0x000fe20000400000 */
[----:B--2---:R-:W-:Y:S01]  /*1fbf0*/  @P4 FADD R41, -R41, 1 ;  /* 0x3f80000029294421 */ /* 0x004fe20000000100 */
[----:B------:R-:W-:Y:S01]  /*1fc00*/  FSETP.GE.AND P1, PT, |R44|, 1.0029599666595458984, PT ;  /* 0x3f8060fe2c00780b */ /* 0x000fe20003f26200 */
[----:B------:R-:W-:Y:S01]  /*1fc10*/  FMUL R46, R43, R43 ;  /* 0x0000002b2b2e7220 */ /* 0x000fe20000400000 */
[----:B------:R-:W-:Y:S01]  /*1fc20*/  FADD R31, R31, 1 ;  /* 0x3f8000001f1f7421 */ /* 0x000fe20000000000 */
[----:B------:R-:W-:Y:S01]  /*1fc30*/  FMUL R35, R35, 0.5 ;  /* 0x3f00000023237820 */ /* 0x000fe20000400000 */
[----:B------:R-:W-:Y:S01]  /*1fc40*/  @P4 LOP3.LUT R32, R41, 0x80000000, R38, 0xb8, !PT ;  /* 0x8000000029204812 */ /* 0x000fe200078eb826 */
[C---:B------:R-:W-:Y:S01]  /*1fc50*/  FMUL R38, R45.reuse, R45 ;  /* 0x0000002d2d267220 */ /* 0x040fe20000400000 */
[----:B------:R-:W-:Y:S01]  /*1fc60*/  FSEL R40, R28, 8.4834944573231041431e-05, P1 ;  /* 0x38b1e96a1c287808 */ /* 0x000fe20000800000 */
[----:B---3--:R-:W-:Y:S01]  /*1fc70*/  @P5 FADD R42, -R42, 1 ;  /* 0x3f8000002a2a5421 */ /* 0x008fe20000000100 */
[----:B------:R-:W-:Y:S01]  /*1fc80*/  FSETP.GE.AND P4, PT, |R45|, 1.0029599666595458984, PT ;  /* 0x3f8060fe2d00780b */ /* 0x000fe20003f86200 */
[----:B------:R-:W-:Y:S01]  /*1fc90*/  FADD R32, R32, 1 ;  /* 0x3f80000020207421 */ /* 0x000fe20000000000 */
[----:B------:R-:W-:-:S02]  /*1fca0*/  FMUL R36, R36, 0.5 ;  /* 0x3f00000024247820 */ /* 0x000fc40000400000 */
[----:B------:R-:W-:Y:S01]  /*1fcb0*/  @P5 LOP3.LUT R33, R42, 0x80000000, R37, 0xb8, !PT ;  /* 0x800000002a215812 */ /* 0x000fe200078eb825 */
[----:B------:R-:W-:Y:S01]  /*1fcc0*/  FMUL R37, R44, R44 ;  /* 0x0000002c2c257220 */ /* 0x000fe20000400000 */
[----:B------:R-:W-:Y:S01]  /*1fcd0*/  FSETP.GE.AND P5, PT, |R43|, 1.0029599666595458984, PT ;  /* 0x3f8060fe2b00780b */ /* 0x000fe20003fa6200 */
[----:B------:R-:W-:Y:S01]  /*1fce0*/  FMUL R32, R32, R13 ;  /* 0x0000000d20207220 */ /* 0x000fe20000400000 */
[----:B------:R-:W-:Y:S01]  /*1fcf0*/  FSEL R42, -R27, -0.00082130916416645050049, P1 ;  /* 0xba574d201b2a7808 */ /* 0x000fe20000800100 */
[----:B------:R-:W-:Y:S01]  /*1fd00*/  FADD R33, R33, 1 ;  /* 0x3f80000021217421 */ /* 0x000fe20000000000 */
[----:B------:R-:W-:Y:S02]  /*1fd10*/  FSEL R37, |R44|, R37, P1 ;  /* 0x000000252c257208 */ /* 0x000fe40000800200 */
[----:B------:R-:W-:Y:S02]  /*1fd20*/  FSEL R39, |R43|, R46, P5 ;  /* 0x0000002e2b277208 */ /* 0x000fe40002800200 */
[----:B------:R-:W-:Y:S01]  /*1fd30*/  FSEL R46, R28, 8.4834944573231041431e-05, P5 ;  /* 0x38b1e96a1c2e7808 */ /* 0x000fe20002800000 */
[----:B------:R-:W-:Y:S01]  /*1fd40*/  FFMA R40, R37, R40, R42 ;  /* 0x0000002825287223 */ /* 0x000fe2000000002a */
[----:B------:R-:W-:-:S02]  /*1fd50*/  FSEL R48, -R27, -0.00082130916416645050049, P5 ;  /* 0xba574d201b307808 */ /* 0x000fc40002800100 */
[----:B------:R-:W-:Y:S02]  /*1fd60*/  FSEL R38, |R45|, R38, P4 ;  /* 0x000000262d267208 */ /* 0x000fe40002000200 */
[----:B------:R-:W-:Y:S01]  /*1fd70*/  FSEL R41, R28, 8.4834944573231041431e-05, P4 ;  /* 0x38b1e96a1c297808 */ /* 0x000fe20002000000 */
[----:B------:R-:W-:Y:S01]  /*1fd80*/  FFMA R48, R39, R46, R48 ;  /* 0x0000002e27307223 */ /* 0x000fe20000000030 */
[----:B------:R-:W-:Y:S02]  /*1fd90*/  FSEL R47, -R27, -0.00082130916416645050049, P4 ;  /* 0xba574d201b2f7808 */ /* 0x000fe40002000100 */
[----:B------:R-:W-:Y:S02]  /*1fda0*/  FSEL R42, R26, 0.0052134888246655464172, P1 ;  /* 0x3baad5ea1a2a7808 */ /* 0x000fe40000800000 */
[----:B------:R-:W-:Y:S01]  /*1fdb0*/  FSEL R46, -R25, -0.026868773624300956726, P1 ;  /* 0xbcdc1be7192e7808 */ /* 0x000fe20000800100 */
[----:B------:R-:W-:Y:S01]  /*1fdc0*/  FFMA R41, R38, R41, R47 ;  /* 0x0000002926297223 */ /* 0x000fe2000000002f */
[C---:B------:R-:W-:Y:S01]  /*1fdd0*/  FSEL R47, R26.reuse, 0.0052134888246655464172, P4 ;  /* 0x3baad5ea1a2f7808 */ /* 0x040fe20002000000 */
[----:B------:R-:W-:Y:S01]  /*1fde0*/  FFMA R40, R37, R40, R42 ;  /* 0x0000002825287223 */ /* 0x000fe2000000002a */
[----:B------:R-:W-:-:S02]  /*1fdf0*/  FSEL R50, R26, 0.0052134888246655464172, P5 ;  /* 0x3baad5ea1a327808 */ /* 0x000fc40002800000 */
[----:B------:R-:W-:Y:S01]  /*1fe00*/  FSEL R42, R24, 0.11284004896879196167, P1 ;  /* 0x3de718af182a7808 */ /* 0x000fe20000800000 */
[----:B------:R-:W-:Y:S01]  /*1fe10*/  FFMA R40, R37, R40, R46 ;  /* 0x0000002825287223 */ /* 0x000fe2000000002e */
[----:B------:R-:W-:Y:S01]  /*1fe20*/  FFMA R41, R38, R41, R47 ;  /* 0x0000002926297223 */ /* 0x000fe2000000002f */
[----:B------:R-:W-:Y:S01]  /*1fe30*/  FFMA R48, R39, R48, R50 ;  /* 0x0000003027307223 */ /* 0x000fe20000000032 */
[----:B------:R-:W-:Y:S01]  /*1fe40*/  FSEL R47, -R25, -0.026868773624300956726, P4 ;  /* 0xbcdc1be7192f7808 */ /* 0x000fe20002000100 */
[----:B------:R-:W-:Y:S01]  /*1fe50*/  FFMA R40, R37, R40, R42 ;  /* 0x0000002825287223 */ /* 0x000fe2000000002a */
[----:B------:R-:W-:Y:S02]  /*1fe60*/  FSEL R50, -R25, -0.026868773624300956726, P5 ;  /* 0xbcdc1be719327808 */ /* 0x000fe40002800100 */
[----:B------:R-:W-:Y:S01]  /*1fe70*/  FSEL R46, R20, -0.37612664699554443359, P1 ;  /* 0xbec093ac142e7808 */ /* 0x000fe20000800000 */
[----:B------:R-:W-:Y:S01]  /*1fe80*/  FFMA R41, R38, R41, R47 ;  /* 0x0000002926297223 */ /* 0x000fe2000000002f */
[C---:B------:R-:W-:Y:S01]  /*1fe90*/  FSEL R49, R24.reuse, 0.11284004896879196167, P4 ;  /* 0x3de718af18317808 */ /* 0x040fe20002000000 */
[----:B------:R-:W-:Y:S01]  /*1fea0*/  FFMA R48, R39, R48, R50 ;  /* 0x0000003027307223 */ /* 0x000fe20000000032 */
[----:B------:R-:W-:Y:S01]  /*1feb0*/  FSEL R42, R15, 0.12837915122509002686, P1 ;  /* 0x3e0375d30f2a7808 */ /* 0x000fe20000800000 */
[C---:B------:R-:W-:Y:S01]  /*1fec0*/  FFMA R40, R37.reuse, R40, R46 ;  /* 0x0000002825287223 */ /* 0x040fe2000000002e */
[----:B------:R-:W-:Y:S01]  /*1fed0*/  FSEL R50, R24, 0.11284004896879196167, P5 ;  /* 0x3de718af18327808 */ /* 0x000fe20002800000 */
[----:B------:R-:W-:Y:S01]  /*1fee0*/  FFMA R41, R38, R41, R49 ;  /* 0x0000002926297223 */ /* 0x000fe20000000031 */
[C---:B------:R-:W-:Y:S01]  /*1fef0*/  FSEL R47, R20.reuse, -0.37612664699554443359, P4 ;  /* 0xbec093ac142f7808 */ /* 0x040fe20002000000 */
[----:B------:R-:W-:Y:S01]  /*1ff00*/  FFMA R37, R37, R40, R42 ;  /* 0x0000002825257223 */ /* 0x000fe2000000002a */
[----:B------:R-:W-:Y:S01]  /*1ff10*/  FSEL R42, R20, -0.37612664699554443359, P5 ;  /* 0xbec093ac142a7808 */ /* 0x000fe20002800000 */
[----:B------:R-:W-:Y:S01]  /*1ff20*/  FFMA R48, R39, R48, R50 ;  /* 0x0000003027307223 */ /* 0x000fe20000000032 */
[----:B------:R-:W-:Y:S01]  /*1ff30*/  FSEL R46, -|R44|, R44, P1 ;  /* 0x0000002c2c2e7208 */ /* 0x000fe20000800300 */
[C---:B------:R-:W-:Y:S01]  /*1ff40*/  FFMA R41, R38.reuse, R41, R47 ;  /* 0x0000002926297223 */ /* 0x040fe2000000002f */
[----:B------:R-:W-:Y:S01]  /*1ff50*/  FSEL R49, R15, 0.12837915122509002686, P4 ;  /* 0x3e0375d30f317808 */ /* 0x000fe20002000000 */
[----:B------:R-:W-:Y:S01]  /*1ff60*/  FFMA R42, R39, R48, R42 ;  /* 0x00000030272a7223 */ /* 0x000fe2000000002a */
[----:B------:R-:W-:Y:S01]  /*1ff70*/  FSEL R47, R15, 0.12837915122509002686, P5 ;  /* 0x3e0375d30f2f7808 */ /* 0x000fe20002800000 */
[----:B------:R-:W-:Y:S01]  /*1ff80*/  FFMA R37, R37, R46, R46 ;  /* 0x0000002e25257223 */ /* 0x000fe2000000002e */
[----:B------:R-:W-:Y:S01]  /*1ff90*/  FSEL R46, -|R43|, R43, P5 ;  /* 0x0000002b2b2e7208 */ /* 0x000fe20002800300 */
[----:B------:R-:W-:Y:S01]  /*1ffa0*/  FFMA R38, R38, R41, R49 ;  /* 0x0000002926267223 */ /* 0x000fe20000000031 */
[----:B------:R-:W-:Y:S01]  /*1ffb0*/  FSEL R41, -|R45|, R45, P4 ;  /* 0x0000002d2d297208 */ /* 0x000fe20002000300 */
[----:B------:R-:W-:Y:S01]  /*1ffc0*/  FFMA R39, R39, R42, R47 ;  /* 0x0000002a27277223 */ /* 0x000fe2000000002f */
[----:B------:R-:W1:Y:S01]  /*1ffd0*/  @P1 MUFU.EX2 R40, R37 ;  /* 0x0000002500281308 */ /* 0x000e620000000800 */
[----:B------:R-:W-:-:S02]  /*1ffe0*/  FMUL R47, R16, R212 ;  /* 0x000000d4102f7220 */ /* 0x000fc40000400000 */
[----:B------:R-:W-:Y:S01]  /*1fff0*/  FFMA R39, R39, R46, R46 ;  /* 0x0000002e27277223 */ /* 0x000fe2000000002e */
[----:B------:R-:W-:Y:S01]  /*20000*/  FFMA R38, R38, R41, R41 ;  /* 0x0000002926267223 */ /* 0x000fe20000000029 */
[-C--:B------:R-:W-:Y:S02]  /*20010*/  F2FP.F16.E4M3.UNPACK_B R41, R5.reuse ;  /* 0x00000005ff29723e */ /* 0x080fe400020006ff */
[----:B------:R-:W-:Y:S01]  /*20020*/  F2FP.F16.E4M3.UNPACK_B R46, R5.H1 ;  /* 0x00000005ff2e723e */ /* 0x000fe200030006ff */
[----:B------:R-:W2:Y:S02]  /*20030*/  @P5 MUFU.EX2 R50, R39 ;  /* 0x0000002700325308 */ /* 0x000ea40000000800 */
[--C-:B------:R-:W-:Y:S02]  /*20040*/  HADD2.F32 R48, -RZ, R41.reuse.H0_H0 ;  /* 0x20000029ff307230 */ /* 0x100fe40000004100 */
[----:B------:R-:W-:Y:S02]  /*20050*/  HADD2.F32 R52, -RZ, R41.H1_H1 ;  /* 0x30000029ff347230 */ /* 0x000fe40000004100 */
[----:B------:R-:W-:Y:S01]  /*20060*/  FMUL R41, R16, R210 ;  /* 0x000000d210297220 */ /* 0x000fe20000400000 */
[--C-:B------:R-:W-:Y:S01]  /*20070*/  HADD2.F32 R54, -RZ, R46.reuse.H0_H0 ;  /* 0x2000002eff367230 */ /* 0x100fe20000004100 */
[----:B------:R-:W3:Y:S01]  /*20080*/  @P4 MUFU.EX2 R42, R38 ;  /* 0x00000026002a4308 */ /* 0x000ee20000000800 */
[----:B-1----:R-:W-:Y:S01]  /*20090*/  @P1 FADD R49, -R40, 1 ;  /* 0x3f80000028311421 */ /* 0x002fe20000000100 */
[C---:B------:R-:W-:Y:S01]  /*200a0*/  FFMA R40, R2.reuse, R48, R41 ;  /* 0x0000003002287223 */ /* 0x040fe20000000029 */
[----:B------:R-:W-:Y:S01]  /*200b0*/  FFMA R41, R2, R52, R211 ;  /* 0x0000003402297223 */ /* 0x000fe200000000d3 */
[----:B------:R-:W-:-:S02]  /*200c0*/  HADD2.F32 R46, -RZ, R46.H1_H1 ;  /* 0x3000002eff2e7230 */ /* 0x000fc40000004100 */
[----:B------:R-:W-:Y:S01]  /*200d0*/  @P1 LOP3.LUT R37, R49, 0x80000000, R44, 0xb8, !PT ;  /* 0x8000000031251812 */ /* 0x000fe200078eb82c */
[C---:B------:R-:W-:Y:S01]  /*200e0*/  FMUL R49, R40.reuse, 0.70710676908493041992 ;  /* 0x3f3504f328317820 */ /* 0x040fe20000400000 */
[----:B------:R-:W-:Y:S01]  /*200f0*/  FMUL R40, R40, 0.5 ;  /* 0x3f00000028287820 */ /* 0x000fe20000400000 */
[----:B--2---:R-:W-:Y:S01]  /*20100*/  @P5 FADD R44, -R50, 1 ;  /* 0x3f800000322c5421 */ /* 0x004fe20000000100 */
[----:B------:R-:W-:Y:S01]  /*20110*/  FMUL R50, R41, 0.70710676908493041992 ;  /* 0x3f3504f329327820 */ /* 0x000fe20000400000 */
[----:B------:R-:W-:Y:S01]  /*20120*/  FFMA R46, R2, R46, R213 ;  /* 0x0000002e022e7223 */ /* 0x000fe200000000d5 */
[----:B------:R-:W-:Y:S01]  /*20130*/  FSETP.GE.AND P1, PT, |R49|, 1.0029599666595458984, PT ;  /* 0x3f8060fe3100780b */ /* 0x000fe20003f26200 */
[----:B------:R-:W-:Y:S01]  /*20140*/  FADD R37, R37, 1 ;  /* 0x3f80000025257421 */ /* 0x000fe20000000000 */
[----:B------:R-:W-:Y:S01]  /*20150*/  @P5 LOP3.LUT R39, R44, 0x80000000, R43, 0xb8, !PT ;  /* 0x800000002c275812 */ /* 0x000fe200078eb82b */
[----:B------:R-:W-:Y:S01]  /*20160*/  FMUL R44, R49, R49 ;  /* 0x00000031312c7220 */ /* 0x000fe20000400000 */
[----:B------:R-:W-:Y:S01]  /*20170*/  FMUL R41, R41, 0.5 ;  /* 0x3f00000029297820 */ /* 0x000fe20000400000 */
[----:B---3--:R-:W-:Y:S01]  /*20180*/  @P4 FADD R48, -R42, 1 ;  /* 0x3f8000002a304421 */ /* 0x008fe20000000100 */
[----:B------:R-:W-:Y:S01]  /*20190*/  FFMA R42, R2, R54, R47 ;  /* 0x00000036022a7223 */ /* 0x000fe2000000002f */
[----:B------:R-:W-:Y:S01]  /*201a0*/  FSEL R54, -R27, -0.00082130916416645050049, P1 ;  /* 0xba574d201b367808 */ /* 0x000fe20000800100 */
[----:B------:R-:W-:Y:S01]  /*201b0*/  FADD R39, R39, 1 ;  /* 0x3f80000027277421 */ /* 0x000fe20000000000 */
[----:B------:R-:W-:Y:S01]  /*201c0*/  FSEL R43, |R49|, R44, P1 ;  /* 0x0000002c312b7208 */ /* 0x000fe20000800200 */
[----:B------:R-:W-:Y:S01]  /*201d0*/  FMUL R52, R42, 0.70710676908493041992 ;  /* 0x3f3504f32a347820 */ /* 0x000fe20000400000 */
[----:B------:R-:W-:Y:S01]  /*201e0*/  @P4 LOP3.LUT R38, R48, 0x80000000, R45, 0xb8, !PT ;  /* 0x8000000030264812 */ /* 0x000fe200078eb82d */
[C---:B------:R-:W-:Y:S01]  /*201f0*/  FMUL R45, R50.reuse, R50 ;  /* 0x00000032322d7220 */ /* 0x040fe20000400000 */
[----:B------:R-:W-:Y:S01]  /*20200*/  FSETP.GE.AND P4, PT, |R50|, 1.0029599666595458984, PT ;  /* 0x3f8060fe3200780b */ /* 0x000fe20003f86200 */
[C---:B------:R-:W-:Y:S01]  /*20210*/  FMUL R53, R52.reuse, R52 ;  /* 0x0000003434357220 */ /* 0x040fe20000400000 */
[----:B------:R-:W-:Y:S01]  /*20220*/  FSETP.GE.AND P5, PT, |R52|, 1.0029599666595458984, PT ;  /* 0x3f8060fe3400780b */ /* 0x000fe20003fa6200 */
[----:B------:R-:W-:Y:S01]  /*20230*/  FADD R38, R38, 1 ;  /* 0x3f80000026267421 */ /* 0x000fe20000000000 */
[----:B------:R-:W-:Y:S01]  /*20240*/  FSEL R48, R28, 8.4834944573231041431e-05, P1 ;  /* 0x38b1e96a1c307808 */ /* 0x000fe20000800000 */
[----:B------:R-:W-:Y:S01]  /*20250*/  FMUL R42, R42, 0.5 ;  /* 0x3f0000002a2a7820 */ /* 0x000fe20000400000 */
[----:B------:R-:W-:Y:S01]  /*20260*/  FSEL R44, |R50|, R45, P4 ;  /* 0x0000002d322c7208 */ /* 0x000fe20002000200 */
[----:B------:R-:W-:Y:S01]  /*20270*/  FMUL R37, R37, R34 ;  /* 0x0000002225257220 */ /* 0x000fe20000400000 */
[----:B------:R-:W-:Y:S01]  /*20280*/  FSEL R45, |R52|, R53, P5 ;  /* 0x00000035342d7208 */ /* 0x000fe20002800200 */
[----:B------:R-:W-:Y:S01]  /*20290*/  FFMA R48, R43, R48, R54 ;  /* 0x000000302b307223 */ /* 0x000fe20000000036 */
[----:B------:R-:W-:Y:S01]  /*202a0*/  FSEL R56, R28, 8.4834944573231041431e-05, P5 ;  /* 0x38b1e96a1c387808 */ /* 0x000fe20002800000 */
[----:B------:R-:W-:Y:S01]  /*202b0*/  FMUL R35, R38, R35 ;  /* 0x0000002326237220 */ /* 0x000fe20000400000 */
[----:B------:R-:W-:Y:S01]  /*202c0*/  FSEL R58, -R27, -0.00082130916416645050049, P5 ;  /* 0xba574d201b3a7808 */ /* 0x000fe20002800100 */
[----:B------:R-:W-:Y:S01]  /*202d0*/  FMUL R36, R39, R36 ;  /* 0x0000002427247220 */ /* 0x000fe20000400000 */
[----:B------:R-:W-:-:S02]  /*202e0*/  FSEL R47, R28, 8.4834944573231041431e-05, P4 ;  /* 0x38b1e96a1c2f7808 */ /* 0x000fc40002000000 */
[----:B------:R-:W-:Y:S01]  /*202f0*/  FSEL R51, -R27, -0.00082130916416645050049, P4 ;  /* 0xba574d201b337808 */ /* 0x000fe20002000100 */
[----:B------:R-:W-:Y:S01]  /*20300*/  FFMA R58, R45, R56, R58 ;  /* 0x000000382d3a7223 */ /* 0x000fe2000000003a */
[----:B------:R-:W-:Y:S02]  /*20310*/  FSEL R54, R26, 0.0052134888246655464172, P1 ;  /* 0x3baad5ea1a367808 */ /* 0x000fe40000800000 */
[----:B------:R-:W-:Y:S01]  /*20320*/  FSEL R56, -R25, -0.026868773624300956726, P1 ;  /* 0xbcdc1be719387808 */ /* 0x000fe20000800100 */
[----:B------:R-:W-:Y:S01]  /*20330*/  FFMA R47, R44, R47, R51 ;  /* 0x0000002f2c2f7223 */ /* 0x000fe20000000033 */
[C---:B------:R-:W-:Y:S01]  /*20340*/  FSEL R51, R26.reuse, 0.0052134888246655464172, P4 ;  /* 0x3baad5ea1a337808 */ /* 0x040fe20002000000 */
[C---:B------:R-:W-:Y:S01]  /*20350*/  FFMA R48, R43.reuse, R48, R54 ;  /* 0x000000302b307223 */ /* 0x040fe20000000036 */
[----:B------:R-:W-:Y:S02]  /*20360*/  FSEL R60, R26, 0.0052134888246655464172, P5 ;  /* 0x3baad5ea1a3c7808 */ /* 0x000fe40002800000 */
[----:B------:R-:W-:Y:S01]  /*20370*/  FSEL R54, R24, 0.11284004896879196167, P1 ;  /* 0x3de718af18367808 */ /* 0x000fe20000800000 */
[----:B------:R-:W-:Y:S01]  /*20380*/  FFMA R48, R43, R48, R56 ;  /* 0x000000302b307223 */ /* 0x000fe20000000038 */
[----:B------:R-:W-:Y:S01]  /*20390*/  FFMA R47, R44, R47, R51 ;  /* 0x0000002f2c2f7223 */ /* 0x000fe20000000033 */
[----:B------:R-:W-:Y:S01]  /*203a0*/  FFMA R58, R45, R58, R60 ;  /* 0x0000003a2d3a7223 */ /* 0x000fe2000000003c */
[----:B------:R-:W-:Y:S01]  /*203b0*/  FSEL R51, -R25, -0.026868773624300956726, P4 ;  /* 0xbcdc1be719337808 */ /* 0x000fe20002000100 */
[----:B------:R-:W-:Y:S01]  /*203c0*/  FFMA R48, R43, R48, R54 ;  /* 0x000000302b307223 */ /* 0x000fe20000000036 */
[----:B------:R-:W-:-:S02]  /*203d0*/  FSEL R60, -R25, -0.026868773624300956726, P5 ;  /* 0xbcdc1be7193c7808 */ /* 0x000fc40002800100 */
        /* <DEDUP_REMOVED lines=13> */
[----:B------:R-:W-:Y:S01]  /*204b0*/  FFMA R47, R44, R47, R51 ;  /* 0x0000002f2c2f7223 */ /* 0x000fe20000000033 */
        /* <DEDUP_REMOVED lines=9> */
[----:B------:R-:W-:-:S02]  /*20550*/  F2FP.SATFINITE.E4M3.F32.PACK_AB_MERGE_C R35, R36, R35, RZ ;  /* 0x000000232423723e */ /* 0x000fc400048070ff */
[----:B------:R-:W-:Y:S01]  /*20560*/  FFMA R44, R44, R47, R47 ;  /* 0x0000002f2c2c7223 */ /* 0x000fe2000000002f */
[----:B------:R-:W-:Y:S01]  /*20570*/  FFMA R45, R45, R56, R56 ;  /* 0x000000382d2d7223 */ /* 0x000fe20000000038 */
[----:B------:R-:W-:-:S03]  /*20580*/  F2FP.F16.E4M3.UNPACK_B R47, R0 ;  /* 0x00000000ff2f723e */ /* 0x000fc600020006ff */
[----:B------:R-:W2:Y:S02]  /*20590*/  @P4 MUFU.EX2 R51, R44 ;  /* 0x0000002c00334308 */ /* 0x000ea40000000800 */
[--C-:B------:R-:W-:Y:S02]  /*205a0*/  HADD2.F32 R56, -RZ, R47.reuse.H0_H0 ;  /* 0x2000002fff387230 */ /* 0x100fe40000004100 */
[----:B------:R-:W-:Y:S02]  /*205b0*/  HADD2.F32 R58, -RZ, R47.H1_H1 ;  /* 0x3000002fff3a7230 */ /* 0x000fe40000004100 */
[----:B------:R-:W-:Y:S02]  /*205c0*/  FMUL R47, R16, R198 ;  /* 0x000000c6102f7220 */ /* 0x000fe40000400000 */
[----:B------:R-:W3:Y:S01]  /*205d0*/  @P5 MUFU.EX2 R53, R45 ;  /* 0x0000002d00355308 */ /* 0x000ee20000000800 */
[----:B-1----:R-:W-:Y:S01]  /*205e0*/  @P1 FADD R54, -R48, 1 ;  /* 0x3f80000030361421 */ /* 0x002fe20000000100 */
[C---:B------:R-:W-:Y:S01]  /*205f0*/  FFMA R47, R2.reuse, R56, R47 ;  /* 0x00000038022f7223 */ /* 0x040fe2000000002f */
[----:B------:R-:W-:-:S03]  /*20600*/  FFMA R48, R2, R58, R199 ;  /* 0x0000003a02307223 */ /* 0x000fc600000000c7 */
[----:B------:R-:W-:Y:S01]  /*20610*/  @P1 LOP3.LUT R43, R54, 0x80000000, R49, 0xb8, !PT ;  /* 0x80000000362b1812 */ /* 0x000fe200078eb831 */
[----:B------:R-:W-:Y:S01]  /*20620*/  FMUL R49, R46, 0.70710676908493041992 ;  /* 0x3f3504f32e317820 */ /* 0x000fe20000400000 */
[----:B------:R-:W-:Y:S01]  /*20630*/  FMUL R13, R48, 0.5 ;  /* 0x3f000000300d7820 */ /* 0x000fe20000400000 */
[----:B--2---:R-:W-:Y:S02]  /*20640*/  @P4 FADD R51, -R51, 1 ;  /* 0x3f80000033334421 */ /* 0x004fe40000000100 */
[----:B------:R-:W-:-:S03]  /*20650*/  FADD R43, R43, 1 ;  /* 0x3f8000002b2b7421 */ /* 0x000fc60000000000 */
[----:B------:R-:W-:Y:S01]  /*20660*/  @P4 LOP3.LUT R44, R51, 0x80000000, R50, 0xb8, !PT ;  /* 0x80000000332c4812 */ /* 0x000fe200078eb832 */
[----:B------:R-:W-:Y:S01]  /*20670*/  FMUL R51, R47, 0.70710676908493041992 ;  /* 0x3f3504f32f337820 */ /* 0x000fe20000400000 */
[----:B------:R-:W-:Y:S01]  /*20680*/  FMUL R50, R48, 0.70710676908493041992 ;  /* 0x3f3504f330327820 */ /* 0x000fe20000400000 */
[----:B---3--:R-:W-:Y:S01]  /*20690*/  @P5 FADD R53, -R53, 1 ;  /* 0x3f80000035355421 */ /* 0x008fe20000000100 */
[----:B------:R-:W-:Y:S01]  /*206a0*/  FMUL R40, R43, R40 ;  /* 0x000000282b287220 */ /* 0x000fe20000400000 */
[C---:B------:R-:W-:Y:S01]  /*206b0*/  FMUL R54, R51.reuse, R51 ;  /* 0x0000003333367220 */ /* 0x040fe20000400000 */
[----:B------:R-:W-:Y:S01]  /*206c0*/  FSETP.GE.AND P1, PT, |R51|, 1.0029599666595458984, PT ;  /* 0x3f8060fe3300780b */ /* 0x000fe20003f26200 */
[----:B------:R-:W-:Y:S01]  /*206d0*/  FMUL R55, R50, R50 ;  /* 0x0000003232377220 */ /* 0x000fe20000400000 */
[----:B------:R-:W-:Y:S01]  /*206e0*/  @P5 LOP3.LUT R45, R53, 0x80000000, R52, 0xb8, !PT ;  /* 0x80000000352d5812 */ /* 0x000fe200078eb834 */
[C---:B------:R-:W-:Y:S01]  /*206f0*/  FMUL R52, R49.reuse, R49 ;  /* 0x0000003131347220 */ /* 0x040fe20000400000 */
[----:B------:R-:W-:Y:S01]  /*20700*/  FSETP.GE.AND P5, PT, |R49|, 1.0029599666595458984, PT ;  /* 0x3f8060fe3100780b */ /* 0x000fe20003fa6200 */
[----:B------:R-:W-:Y:S01]  /*20710*/  FADD R44, R44, 1 ;  /* 0x3f8000002c2c7421 */ /* 0x000fe20000000000 */
[----:B------:R-:W-:Y:S01]  /*20720*/  FSETP.GE.AND P4, PT, |R50|, 1.0029599666595458984, PT ;  /* 0x3f8060fe3200780b */ /* 0x000fe20003f86200 */
[----:B------:R-:W-:Y:S01]  /*20730*/  FADD R45, R45, 1 ;  /* 0x3f8000002d2d7421 */ /* 0x000fe20000000000 */
[----:B------:R-:W-:Y:S01]  /*20740*/  FSEL R52, |R49|, R52, P5 ;  /* 0x0000003431347208 */ /* 0x000fe20002800200 */
[----:B------:R-:W-:Y:S01]  /*20750*/  FMUL R41, R44, R41 ;  /* 0x000000292c297220 */ /* 0x000fe20000400000 */
[----:B------:R-:W-:Y:S01]  /*20760*/  FSEL R57, R28, 8.4834944573231041431e-05, P5 ;  /* 0x38b1e96a1c397808 */ /* 0x000fe20002800000 */
[----:B------:R-:W-:Y:S01]  /*20770*/  FMUL R42, R45, R42 ;  /* 0x0000002a2d2a7220 */ /* 0x000fe20000400000 */
[----:B------:R-:W-:-:S02]  /*20780*/  FSEL R59, -R27, -0.00082130916416645050049, P5 ;  /* 0xba574d201b3b7808 */ /* 0x000fc40002800100 */
[----:B------:R-:W-:Y:S02]  /*20790*/  FSEL R53, |R51|, R54, P1 ;  /* 0x0000003633357208 */ /* 0x000fe40000800200 */
[----:B------:R-:W-:Y:S01]  /*207a0*/  FSEL R54, |R50|, R55, P4 ;  /* 0x0000003732367208 */ /* 0x000fe20002000200 */
[----:B------:R-:W-:Y:S01]  /*207b0*/  FFMA R61, R52, R57, R59 ;  /* 0x00000039343d7223 */ /* 0x000fe2000000003b */
[C---:B------:R-:W-:Y:S02]  /*207c0*/  FSEL R55, R28.reuse, 8.4834944573231041431e-05, P4 ;  /* 0x38b1e96a1c377808 */ /* 0x040fe40002000000 */
[C---:B------:R-:W-:Y:S02]  /*207d0*/  FSEL R57, -R27.reuse, -0.00082130916416645050049, P4 ;  /* 0xba574d201b397808 */ /* 0x040fe40002000100 */
[----:B------:R-:W-:Y:S02]  /*207e0*/  FSEL R56, R28, 8.4834944573231041431e-05, P1 ;  /* 0x38b1e96a1c387808 */ /* 0x000fe40000800000 */
[----:B------:R-:W-:Y:S01]  /*207f0*/  FSEL R58, -R27, -0.00082130916416645050049, P1 ;  /* 0xba574d201b3a7808 */ /* 0x000fe20000800100 */
[----:B------:R-:W-:Y:S01]  /*20800*/  FFMA R55, R54, R55, R57 ;  /* 0x0000003736377223 */ /* 0x000fe20000000039 */
[----:B------:R-:W-:-:S02]  /*20810*/  FSEL R63, R26, 0.0052134888246655464172, P5 ;  /* 0x3baad5ea1a3f7808 */ /* 0x000fc40002800000 */
[----:B------:R-:W-:Y:S01]  /*20820*/  FSEL R57, -R25, -0.026868773624300956726, P5 ;  /* 0xbcdc1be719397808 */ /* 0x000fe20002800100 */
[----:B------:R-:W-:Y:S01]  /*20830*/  FFMA R56, R53, R56, R58 ;  /* 0x0000003835387223 */ /* 0x000fe2000000003a */
[----:B------:R-:W-:Y:S01]  /*20840*/  FSEL R58, R26, 0.0052134888246655464172, P1 ;  /* 0x3baad5ea1a3a7808 */ /* 0x000fe20000800000 */
[----:B------:R-:W-:Y:S01]  /*20850*/  FFMA R61, R52, R61, R63 ;  /* 0x0000003d343d7223 */ /* 0x000fe2000000003f */
[----:B------:R-:W-:Y:S02]  /*20860*/  FSEL R59, R26, 0.0052134888246655464172, P4 ;  /* 0x3baad5ea1a3b7808 */ /* 0x000fe40002000000 */
[----:B------:R-:W-:Y:S01]  /*20870*/  FSEL R60, R24, 0.11284004896879196167, P1 ;  /* 0x3de718af183c7808 */ /* 0x000fe20000800000 */
[----:B------:R-:W-:Y:S01]  /*20880*/  FFMA R61, R52, R61, R57 ;  /* 0x0000003d343d7223 */ /* 0x000fe20000000039 */
[----:B------:R-:W-:Y:S01]  /*20890*/  FSEL R57, -R25, -0.026868773624300956726, P4 ;  /* 0xbcdc1be719397808 */ /* 0x000fe20002000100 */
[----:B------:R-:W-:Y:S01]  /*208a0*/  FFMA R56, R53, R56, R58 ;  /* 0x0000003835387223 */ /* 0x000fe2000000003a */
[----:B------:R-:W-:Y:S01]  /*208b0*/  FFMA R55, R54, R55, R59 ;  /* 0x0000003736377223 */ /* 0x000fe2000000003b */
[----:B------:R-:W-:-:S02]  /*208c0*/  FSEL R58, -R25, -0.026868773624300956726, P1 ;  /* 0xbcdc1be7193a7808 */ /* 0x000fc40000800100 */
[----:B------:R-:W-:Y:S01]  /*208d0*/  FSEL R59, R24, 0.11284004896879196167, P5 ;  /* 0x3de718af183b7808 */ /* 0x000fe20002800000 */
[----:B------:R-:W-:Y:S01]  /*208e0*/  FFMA R55, R54, R55, R57 ;  /* 0x0000003736377223 */ /* 0x000fe20000000039 */
[----:B------:R-:W-:Y:S01]  /*208f0*/  FSEL R57, R24, 0.11284004896879196167, P4 ;  /* 0x3de718af18397808 */ /* 0x000fe20002000000 */
[C---:B------:R-:W-:Y:S01]  /*20900*/  FFMA R56, R53.reuse, R56, R58 ;  /* 0x0000003835387223 */ /* 0x040fe2000000003a */
[----:B------:R-:W-:Y:S01]  /*20910*/  FSEL R63, R20, -0.37612664699554443359, P5 ;  /* 0xbec093ac143f7808 */ /* 0x000fe20002800000 */
[----:B------:R-:W-:Y:S01]  /*20920*/  FFMA R59, R52, R61, R59 ;  /* 0x0000003d343b7223 */ /* 0x000fe2000000003b */
[----:B------:R-:W-:Y:S01]  /*20930*/  FSEL R58, R20, -0.37612664699554443359, P1 ;  /* 0xbec093ac143a7808 */ /* 0x000fe20000800000 */
[----:B------:R-:W-:Y:S01]  /*20940*/  FFMA R56, R53, R56, R60 ;  /* 0x0000003835387223 */ /* 0x000fe2000000003c */
[----:B------:R-:W-:Y:S01]  /*20950*/  FFMA R55, R54, R55, R57 ;  /* 0x0000003736377223 */ /* 0x000fe20000000039 */
[----:B------:R-:W-:Y:S01]  /*20960*/  FSEL R57, R20, -0.37612664699554443359, P4 ;  /* 0xbec093ac14397808 */ /* 0x000fe20002000000 */
[----:B------:R-:W-:Y:S01]  /*20970*/  FFMA R59, R52, R59, R63 ;  /* 0x0000003b343b7223 */ /* 0x000fe2000000003f */
[----:B------:R-:W-:Y:S01]  /*20980*/  FSEL R61, R15, 0.12837915122509002686, P5 ;  /* 0x3e0375d30f3d7808 */ /* 0x000fe20002800000 */
[----:B------:R-:W-:Y:S01]  /*20990*/  FFMA R56, R53, R56, R58 ;  /* 0x0000003835387223 */ /* 0x000fe2000000003a */
[C---:B------:R-:W-:Y:S01]  /*209a0*/  FSEL R60, R15.reuse, 0.12837915122509002686, P1 ;  /* 0x3e0375d30f3c7808 */ /* 0x040fe20000800000 */
[----:B------:R-:W-:Y:S01]  /*209b0*/  FFMA R55, R54, R55, R57 ;  /* 0x0000003736377223 */ /* 0x000fe20000000039 */
[----:B------:R-:W-:Y:S01]  /*209c0*/  FSEL R58, R15, 0.12837915122509002686, P4 ;  /* 0x3e0375d30f3a7808 */ /* 0x000fe20002000000 */
[----:B------:R-:W-:Y:S01]  /*209d0*/  FFMA R52, R52, R59, R61 ;  /* 0x0000003b34347223 */ /* 0x000fe2000000003d */
[----:B------:R-:W-:Y:S01]  /*209e0*/  FSEL R63, -|R49|, R49, P5 ;  /* 0x00000031313f7208 */ /* 0x000fe20002800300 */
[----:B------:R-:W-:Y:S01]  /*209f0*/  FFMA R53, R53, R56, R60 ;  /* 0x0000003835357223 */ /* 0x000fe2000000003c */
[----:B------:R-:W-:Y:S01]  /*20a00*/  FSEL R56, -|R51|, R51, P1 ;  /* 0x0000003333387208 */ /* 0x000fe20000800300 */
[----:B------:R-:W-:Y:S01]  /*20a10*/  FFMA R54, R54, R55, R58 ;  /* 0x0000003736367223 */ /* 0x000fe2000000003a */
[----:B------:R-:W-:Y:S01]  /*20a20*/  FSEL R57, -|R50|, R50, P4 ;  /* 0x0000003232397208 */ /* 0x000fe20002000300 */
[----:B------:R-:W-:Y:S01]  /*20a30*/  FFMA R52, R52, R63, R63 ;  /* 0x0000003f34347223 */ /* 0x000fe2000000003f */
[----:B------:R-:W-:Y:S01]  /*20a40*/  F2FP.SATFINITE.E4M3.F32.PACK_AB_MERGE_C R41, R41, R40, RZ ;  /* 0x000000282929723e */ /* 0x000fe200048070ff */
[----:B------:R-:W-:-:S02]  /*20a50*/  FFMA R53, R53, R56, R56 ;  /* 0x0000003835357223 */ /* 0x000fc40000000038 */
[----:B------:R-:W-:Y:S01]  /*20a60*/  FFMA R54, R54, R57, R57 ;  /* 0x0000003936367223 */ /* 0x000fe20000000039 */
[----:B------:R-:W1:Y:S08]  /*20a70*/  @P5 MUFU.EX2 R59, R52 ;  /* 0x00000034003b5308 */ /* 0x000e700000000800 */
[----:B------:R-:W2:Y:S08]  /*20a80*/  @P1 MUFU.EX2 R55, R53 ;  /* 0x0000003500371308 */ /* 0x000eb00000000800 */
[----:B------:R-:W3:Y:S01]  /*20a90*/  @P4 MUFU.EX2 R57, R54 ;  /* 0x0000003600394308 */ /* 0x000ee20000000800 */
[----:B-1----:R-:W-:-:S05]  /*20aa0*/  @P5 FADD R58, -R59, 1 ;  /* 0x3f8000003b3a5421 */ /* 0x002fca0000000100 */
[----:B------:R-:W-:Y:S01]  /*20ab0*/  @P5 LOP3.LUT R52, R58, 0x80000000, R49, 0xb8, !PT ;  /* 0x800000003a345812 */ /* 0x000fe200078eb831 */
[----:B------:R-:W-:Y:S01]  /*20ac0*/  FMUL R49, R12, 0.5 ;  /* 0x3f0000000c317820 */ /* 0x000fe20000400000 */
[----:B------:R-:W-:Y:S01]  /*20ad0*/  FMUL R12, R29, 0.5 ;  /* 0x3f0000001d0c7820 */ /* 0x000fe20000400000 */
[----:B--2---:R-:W-:Y:S02]  /*20ae0*/  @P1 FADD R56, -R55, 1 ;  /* 0x3f80000037381421 */ /* 0x004fe40000000100 */
[----:B------:R-:W-:Y:S01]  /*20af0*/  FMUL R22, R14, R49 ;  /* 0x000000310e167220 */ /* 0x000fe20000400000 */
[----:B------:R-:W-:Y:S01]  /*20b00*/  FMUL R31, R31, R12 ;  /* 0x0000000c1f1f7220 */ /* 0x000fe20000400000 */
[----:B------:R-:W-:Y:S01]  /*20b10*/  FMUL R14, R23, 0.5 ;  /* 0x3f000000170e7820 */ /* 0x000fe20000400000 */
[----:B------:R-:W-:Y:S01]  /*20b20*/  @P1 LOP3.LUT R53, R56, 0x80000000, R51, 0xb8, !PT ;  /* 0x8000000038351812 */ /* 0x000fe200078eb833 */
[----:B------:R-:W-:Y:S01]  /*20b30*/  FMUL R12, R47, 0.5 ;  /* 0x3f0000002f0c7820 */ /* 0x000fe20000400000 */
[----:B------:R-:W-:Y:S01]  /*20b40*/  FADD R52, R52, 1 ;  /* 0x3f80000034347421 */ /* 0x000fe20000000000 */
[----:B---3--:R-:W-:Y:S01]  /*20b50*/  @P4 FADD R57, -R57, 1 ;  /* 0x3f80000039394421 */ /* 0x008fe20000000100 */
[----:B------:R-:W-:Y:S01]  /*20b60*/  FMUL R14, R33, R14 ;  /* 0x0000000e210e7220 */ /* 0x000fe20000400000 */
[----:B------:R-:W-:Y:S01]  /*20b70*/  FADD R53, R53, 1 ;  /* 0x3f80000035357421 */ /* 0x000fe20000000000 */
[----:B------:R-:W-:-:S02]  /*20b80*/  F2FP.SATFINITE.E4M3.F32.PACK_AB_MERGE_C R32, R32, R31, RZ ;  /* 0x0000001f2020723e */ /* 0x000fc400048070ff */
[----:B------:R-:W-:Y:S01]  /*20b90*/  @P4 LOP3.LUT R54, R57, 0x80000000, R50, 0xb8, !PT ;  /* 0x8000000039364812 */ /* 0x000fe200078eb832 */
[----:B------:R-:W-:Y:S01]  /*20ba0*/  FMUL R50, R11, 0.5 ;  /* 0x3f0000000b327820 */ /* 0x000fe20000400000 */
[----:B------:R-:W-:Y:S01]  /*20bb0*/  FADD R11, R21, 1 ;  /* 0x3f800000150b7421 */ /* 0x000fe20000000000 */
[----:B------:R-:W-:Y:S01]  /*20bc0*/  FMUL R21, R46, 0.5 ;  /* 0x3f0000002e157820 */ /* 0x000fe20000400000 */
[----:B------:R-:W-:Y:S01]  /*20bd0*/  FMUL R12, R53, R12 ;  /* 0x0000000c350c7220 */ /* 0x000fe20000400000 */
[----:B------:R-:W-:Y:S01]  /*20be0*/  FADD R54, R54, 1 ;  /* 0x3f80000036367421 */ /* 0x000fe20000000000 */
[----:B------:R-:W-:Y:S01]  /*20bf0*/  FMUL R11, R11, R50 ;  /* 0x000000320b0b7220 */ /* 0x000fe20000400000 */
[----:B------:R-:W-:Y:S01]  /*20c00*/  FMUL R21, R52, R21 ;  /* 0x0000001534157220 */ /* 0x000fe20000400000 */
[----:B------:R-:W-:Y:S01]  /*20c10*/  F2FP.SATFINITE.E4M3.F32.PACK_AB_MERGE_C R37, R37, R14, RZ ;  /* 0x0000000e2525723e */ /* 0x000fe200048070ff */
[----:B------:R-:W-:Y:S02]  /*20c20*/  FMUL R13, R54, R13 ;  /* 0x0000000d360d7220 */ /* 0x000fe40000400000 */
[----:B------:R-:W-:-:S02]  /*20c30*/  F2FP.SATFINITE.E4M3.F32.PACK_AB_MERGE_C R22, R22, R11, RZ ;  /* 0x0000000b1616723e */ /* 0x000fc400048070ff */
[----:B------:R-:W-:Y:S02]  /*20c40*/  F2FP.SATFINITE.E4M3.F32.PACK_AB_MERGE_C R21, R21, R42, RZ ;  /* 0x0000002a1515723e */ /* 0x000fe400048070ff */
[----:B------:R-:W-:Y:S01]  /*20c50*/  F2FP.SATFINITE.E4M3.F32.PACK_AB_MERGE_C R12, R13, R12, RZ ;  /* 0x0000000c0d0c723e */ /* 0x000fe200048070ff */
[----:B------:R-:W-:Y:S06]  /*20c60*/  @P0 BRA `(.L_x_120) ;  /* 0x0000000000040947 */ /* 0x000fec0003800000 */
[----:B------:R-:W-:-:S04]  /*20c70*/  DEPBAR.LE SB0, 0x1 ;  /* 0x000080400000791a */ /* 0x000fc80000000000 */
.L_x_120:
        /* <DEDUP_REMOVED lines=27> */
.L_x_122:
[----:B------:R-:W-:Y:S05]  /*20e30*/  BSYNC B0 ;  /* 0x0000000000007941 */ /* 0x000fea0003800000 */
.L_x_121:
[----:B------:R-:W-:Y:S04]  /*20e40*/  BSSY B0, `(.L_x_123) ;  /* 0x000003a000007945 */ /* 0x000fe80003800000 */
[----:B------:R-:W-:Y:S05]  /*20e50*/  @P2 BRA `(.L_x_124) ;  /* 0x0000000000e02947 */ /* 0x000fea0003800000 */
[----:B------:R-:W2:Y:S02]  /*20e60*/  LDL R9, [R1+0x4a8] ;  /* 0x0004a80001097983 */ /* 0x000ea40000100800 */
[----:B--2---:R-:W-:-:S13]  /*20e70*/  ISETP.NE.AND P4, PT, R9, 0x3, PT ;  /* 0x000000030900780c */ /* 0x004fda0003f85270 */
[----:B------:R-:W-:Y:S05]  /*20e80*/  @!P4 BRA `(.L_x_125) ;  /* 0x000000000004c947 */ /* 0x000fea0003800000 */
[----:B------:R-:W-:Y:S01]  /*20e90*/  BPT.TRAP 0x1 ;  /* 0x000000040000795c */ /* 0x000fe20000300000 */
.L_x_125:
[----:B------:R-:W-:Y:S01]  /*20ea0*/  LEA R9, R18, UR42, 0x3 ;  /* 0x0000002a12097c11 */ /* 0x000fe2000f8e18ff */
[----:B------:R-:W-:Y:S01]  /*20eb0*/  BSSY B1, `(.L_x_126) ;  /* 0x0000004000017945 */ /* 0x000fe20003800000 */
[----:B------:R-:W-:-:S04]  /*20ec0*/  SHF.L.U32 R10, R19, 0x1f, RZ ;  /* 0x0000001f130a7819 */ /* 0x000fc800000006ff */
[----:B------:R-:W1:Y:S02]  /*20ed0*/  SYNCS.PHASECHK.TRANS64.TRYWAIT P1, [R9+URZ+0x60], R10 ;  /* 0x0000600a090075a7 */ /* 0x000e64000802017f */
[----:B-1----:R-:W-:Y:S05]  /*20ee0*/  @!P1 BRA `(.L_x_127) ;  /* 0x0000018000f89947 */ /* 0x002fea0003800000 */
.L_x_379:
[----:B------:R-:W-:Y:S05]  /*20ef0*/  BSYNC B1 ;  /* 0x0000000000017941 */ /* 0x000fea0003800000 */
.L_x_126:
        /* <DEDUP_REMOVED lines=22> */
.L_x_129:
[----:B------:R-:W-:Y:S05]  /*21060*/  BSYNC B1 ;  /* 0x0000000000017941 */ /* 0x000fea0003800000 */
.L_x_128:
        /* <DEDUP_REMOVED lines=8> */
.L_x_130:
        /* <DEDUP_REMOVED lines=15> */
.L_x_124:
[----:B------:R-:W-:Y:S05]  /*211e0*/  BSYNC B0 ;  /* 0x0000000000007941 */ /* 0x000fea0003800000 */
.L_x_123:
[----:B------:R-:W2:Y:S04]  /*211f0*/  LDL.LU R9, [R1+0x368] ;  /* 0x0003680001097983 */ /* 0x000ea80000300800 */
[----:B------:R-:W3:Y:S04]  /*21200*/  LDL.LU R31, [R1+0x36c] ;  /* 0x00036c00011f7983 */ /* 0x000ee80000300800 */
[----:B------:R-:W4:Y:S04]  /*21210*/  LDL.LU R29, [R1+0x370] ;  /* 0x00037000011d7983 */ /* 0x000f280000300800 */
[----:B------:R-:W5:Y:S01]  /*21220*/  LDL.LU R23, [R1+0x374] ;  /* 0x0003740001177983 */ /* 0x000f620000300800 */
[----:B------:R-:W-:-:S03]  /*21230*/  F2FP.F16.E4M3.UNPACK_B R21, R0.H1 ;  /* 0x00000000ff15723e */ /* 0x000fc600030006ff */
[----:B------:R-:W3:Y:S02]  /*21240*/  LDL.LU R43, [R1+0x378] ;  /* 0x00037800012b7983 */ /* 0x000ee40000300800 */
[----:B------:R-:W-:Y:S02]  /*21250*/  HADD2.F32 R10, -RZ, R21.H0_H0 ;  /* 0x20000015ff0a7230 */ /* 0x000fe40000004100 */
[----:B------:R-:W3:Y:S04]  /*21260*/  LDL.LU R41, [R1+0x37c] ;  /* 0x00037c0001297983 */ /* 0x000ee80000300800 */
[----:B------:R-:W3:Y:S04]  /*21270*/  LDL.LU R37, [R1+0x380] ;  /* 0x0003800001257983 */ /* 0x000ee80000300800 */
[----:B------:R-:W3:Y:S04]  /*21280*/  LDL.LU R52, [R1+0x384] ;  /* 0x0003840001347983 */ /* 0x000ee80000300800 */
[----:B------:R-:W3:Y:S04]  /*21290*/  LDL.LU R51, [R1+0x388] ;  /* 0x0003880001337983 */ /* 0x000ee80000300800 */
[----:B------:R-:W3:Y:S04]  /*212a0*/  LDL.LU R50, [R1+0x38c] ;  /* 0x00038c0001327983 */ /* 0x000ee80000300800 */
[----:B------:R-:W3:Y:S04]  /*212b0*/  LDL.LU R55, [R1+0x390] ;  /* 0x0003900001377983 */ /* 0x000ee80000300800 */
[----:B------:R-:W3:Y:S01]  /*212c0*/  LDL.LU R53, [R1+0x394] ;  /* 0x0003940001357983 */ /* 0x000ee20000300800 */
        /* <DEDUP_REMOVED lines=19> */
[----:B----4-:R-:W-:-:S03]  /*21400*/  FMUL R13, R16, R29 ;  /* 0x0000001d100d7220 */ /* 0x010fc60000400000 */
[----:B------:R-:W-:Y:S01]  /*21410*/  FFMA R9, R9, R12, R11 ;  /* 0x0000000c09097223 */ /* 0x000fe2000000000b */
[----:B------:R-:W-:Y:S01]  /*21420*/  F2FP.F16.E4M3.UNPACK_B R11, R3 ;  /* 0x00000003ff0b723e */ /* 0x000fe200020006ff */
[----:B------:R-:W-:Y:S02]  /*21430*/  HADD2.F32 R12, -RZ, R21.H1_H1 ;  /* 0x30000015ff0c7230 */ /* 0x000fe40000004100 */
[----:B-----5:R-:W-:Y:S01]  /*21440*/  FMUL R21, R16, R23 ;  /* 0x0000001710157220 */ /* 0x020fe20000400000 */
[----:B------:R-:W-:Y:S01]  /*21450*/  FFMA R9, R9, R14, R14 ;  /* 0x0000000e09097223 */ /* 0x000fe2000000000e */
[----:B------:R-:W-:-:S03]  /*21460*/  HADD2.F32 R30, -RZ, R11.H0_H0 ;  /* 0x2000000bff1e7230 */ /* 0x000fc60000004100 */
[----:B------:R-:W1:Y:S01]  /*21470*/  @P1 MUFU.EX2 R14, R9 ;  /* 0x00000009000e1308 */ /* 0x000e620000000800 */
[----:B------:R-:W-:Y:S02]  /*21480*/  HADD2.F32 R32, -RZ, R11.H1_H1 ;  /* 0x3000000bff207230 */ /* 0x000fe40000004100 */
[----:B---3--:R-:W-:-:S04]  /*21490*/  FMUL R11, R16, R31 ;  /* 0x0000001f100b7220 */ /* 0x008fc80000400000 */
[C---:B------:R-:W-:Y:S01]  /*214a0*/  FFMA R11, R2.reuse, R12, R11 ;  /* 0x0000000c020b7223 */ /* 0x040fe2000000000b */
[C---:B------:R-:W-:Y:S01]  /*214b0*/  FFMA R12, R2.reuse, R30, R13 ;  /* 0x0000001e020c7223 */ /* 0x040fe2000000000d */
[----:B------:R-:W-:Y:S02]  /*214c0*/  FFMA R13, R2, R32, R21 ;  /* 0x00000020020d7223 */ /* 0x000fe40000000015 */
[----:B------:R-:W-:Y:S01]  /*214d0*/  FMUL R32, R11, 0.70710676908493041992 ;  /* 0x3f3504f30b207820 */ /* 0x000fe20000400000 */
[----:B------:R-:W-:Y:S01]  /*214e0*/  FMUL R33, R12, 0.70710676908493041992 ;  /* 0x3f3504f30c217820 */ /* 0x000fe20000400000 */
[----:B-1----:R-:W-:Y:S02]  /*214f0*/  @P1 FADD R14, -R14, 1 ;  /* 0x3f8000000e0e1421 */ /* 0x002fe40000000100 */
[----:B------:R-:W-:Y:S01]  /*21500*/  FMUL R21, R32, R32 ;  /* 0x0000002020157220 */ /* 0x000fe20000400000 */
[----:B------:R-:W-:Y:S02]  /*21510*/  FMUL R30, R33, R33 ;  /* 0x00000021211e7220 */ /* 0x000fe40000400000 */
[----:B------:R-:W-:-:S02]  /*21520*/  @P1 LOP3.LUT R9, R14, 0x80000000, R22, 0xb8, !PT ;  /* 0x800000000e091812 */ /* 0x000fc400078eb816 */
[C---:B------:R-:W-:Y:S01]  /*21530*/  FSETP.GE.AND P1, PT, |R32|.reuse, 1.0029599666595458984, PT ;  /* 0x3f8060fe2000780b */ /* 0x040fe20003f26200 */
[----:B------:R-:W-:Y:S01]  /*21540*/  FMUL R31, R13, 0.70710676908493041992 ;  /* 0x3f3504f30d1f7820 */ /* 0x000fe20000400000 */
[----:B------:R-:W-:Y:S02]  /*21550*/  FSETP.GE.AND P4, PT, |R33|, 1.0029599666595458984, PT ;  /* 0x3f8060fe2100780b */ /* 0x000fe40003f86200 */
[----:B------:R-:W-:Y:S02]  /*21560*/  FSEL R21, |R32|, R21, P1 ;  /* 0x0000001520157208 */ /* 0x000fe40000800200 */
[----:B------:R-:W-:Y:S02]  /*21570*/  FSEL R14, R28, 8.4834944573231041431e-05, P1 ;  /* 0x38b1e96a1c0e7808 */ /* 0x000fe40000800000 */
[----:B------:R-:W-:Y:S01]  /*21580*/  FSEL R22, -R27, -0.00082130916416645050049, P1 ;  /* 0xba574d201b167808 */ /* 0x000fe20000800100 */
[----:B------:R-:W-:Y:S01]  /*21590*/  FMUL R36, R31, R31 ;  /* 0x0000001f1f247220 */ /* 0x000fe20000400000 */
[----:B------:R-:W-:-:S02]  /*215a0*/  FSEL R29, |R33|, R30, P4 ;  /* 0x0000001e211d7208 */ /* 0x000fc40002000200 */
[----:B------:R-:W-:Y:S01]  /*215b0*/  FSEL R30, R28, 8.4834944573231041431e-05, P4 ;  /* 0x38b1e96a1c1e7808 */ /* 0x000fe20002000000 */
[----:B------:R-:W-:Y:S01]  /*215c0*/  FFMA R14, R21, R14, R22 ;  /* 0x0000000e150e7223 */ /* 0x000fe20000000016 */
[----:B------:R-:W-:Y:S02]  /*215d0*/  FSEL R34, -R27, -0.00082130916416645050049, P4 ;  /* 0xba574d201b227808 */ /* 0x000fe40002000100 */
[----:B------:R-:W-:Y:S02]  /*215e0*/  FSETP.GE.AND P5, PT, |R31|, 1.0029599666595458984, PT ;  /* 0x3f8060fe1f00780b */ /* 0x000fe40003fa6200 */
[----:B------:R-:W-:Y:S01]  /*215f0*/  FSEL R22, R26, 0.0052134888246655464172, P1 ;  /* 0x3baad5ea1a167808 */ /* 0x000fe20000800000 */
[----:B------:R-:W-:Y:S01]  /*21600*/  FFMA R34, R29, R30, R34 ;  /* 0x0000001e1d227223 */ /* 0x000fe20000000022 */
[----:B------:R-:W-:Y:S02]  /*21610*/  FSEL R35, |R31|, R36, P5 ;  /* 0x000000241f237208 */ /* 0x000fe40002800200 */
[----:B------:R-:W-:Y:S01]  /*21620*/  FSEL R38, R28, 8.4834944573231041431e-05, P5 ;  /* 0x38b1e96a1c267808 */ /* 0x000fe20002800000 */
[----:B------:R-:W-:Y:S01]  /*21630*/  FFMA R14, R21, R14, R22 ;  /* 0x0000000e150e7223 */ /* 0x000fe20000000016 */
[----:B------:R-:W-:-:S02]  /*21640*/  FSEL R40, -R27, -0.00082130916416645050049, P5 ;  /* 0xba574d201b287808 */ /* 0x000fc40002800100 */
        /* <DEDUP_REMOVED lines=30> */
[----:B------:R-:W-:-:S02]  /*21830*/  FFMA R34, R35, R36, R34 ;  /* 0x0000002423227223 */ /* 0x000fc40000000022 */
[----:B------:R-:W-:Y:S01]  /*21840*/  FFMA R21, R14, R21, R21 ;  /* 0x000000150e157223 */ /* 0x000fe20000000015 */
[----:B------:R-:W-:Y:S01]  /*21850*/  FSEL R14, -|R31|, R31, P5 ;  /* 0x0000001f1f0e7208 */ /* 0x000fe20002800300 */
[----:B------:R-:W-:Y:S01]  /*21860*/  FFMA R23, R35, R34, R23 ;  /* 0x0000002223177223 */ /* 0x000fe20000000017 */
[----:B------:R-:W1:Y:S03]  /*21870*/  @P1 MUFU.EX2 R30, R22 ;  /* 0x00000016001e1308 */ /* 0x000e660000000800 */
[----:B------:R-:W-:-:S05]  /*21880*/  FFMA R14, R23, R14, R14 ;  /* 0x0000000e170e7223 */ /* 0x000fca000000000e */
[----:B------:R-:W2:Y:S01]  /*21890*/  @P5 MUFU.EX2 R38, R14 ;  /* 0x0000000e00265308 */ /* 0x000ea20000000800 */
[----:B------:R-:W-:Y:S01]  /*218a0*/  F2FP.F16.E4M3.UNPACK_B R23, R3.H1 ;  /* 0x00000003ff17723e */ /* 0x000fe200030006ff */
[----:B------:R-:W-:-:S06]  /*218b0*/  FMUL R35, R16, R37 ;  /* 0x0000002510237220 */ /* 0x000fcc0000400000 */
[----:B------:R-:W3:Y:S01]  /*218c0*/  @P4 MUFU.EX2 R36, R21 ;  /* 0x0000001500244308 */ /* 0x000ee20000000800 */
[--C-:B------:R-:W-:Y:S02]  /*218d0*/  HADD2.F32 R39, -RZ, R23.reuse.H0_H0 ;  /* 0x20000017ff277230 */ /* 0x100fe40000004100 */
[----:B-1----:R-:W-:Y:S01]  /*218e0*/  @P1 FADD R37, -R30, 1 ;  /* 0x3f8000001e251421 */ /* 0x002fe20000000100 */
[----:B------:R-:W-:Y:S02]  /*218f0*/  HADD2.F32 R40, -RZ, R23.H1_H1 ;  /* 0x30000017ff287230 */ /* 0x000fe40000004100 */
[C---:B------:R-:W-:Y:S01]  /*21900*/  FMUL R23, R16.reuse, R43 ;  /* 0x0000002b10177220 */ /* 0x040fe20000400000 */
[----:B------:R-:W-:Y:S01]  /*21910*/  FMUL R29, R16, R41 ;  /* 0x00000029101d7220 */ /* 0x000fe20000400000 */
[----:B------:R-:W-:Y:S02]  /*21920*/  F2FP.F16.E4M3.UNPACK_B R34, R4 ;  /* 0x00000004ff22723e */ /* 0x000fe400020006ff */
[----:B------:R-:W-:Y:S01]  /*21930*/  FFMA R23, R2, R39, R23 ;  /* 0x0000002702177223 */ /* 0x000fe20000000017 */
[----:B------:R-:W-:Y:S01]  /*21940*/  @P1 LOP3.LUT R22, R37, 0x80000000, R32, 0xb8, !PT ;  /* 0x8000000025161812 */ /* 0x000fe200078eb820 */
[----:B--2---:R-:W-:Y:S01]  /*21950*/  @P5 FADD R32, -R38, 1 ;  /* 0x3f80000026205421 */ /* 0x004fe20000000100 */
[----:B------:R-:W-:Y:S01]  /*21960*/  FFMA R29, R2, R40, R29 ;  /* 0x00000028021d7223 */ /* 0x000fe2000000001d */
[----:B------:R-:W-:Y:S01]  /*21970*/  FMUL R39, R23, 0.70710676908493041992 ;  /* 0x3f3504f317277820 */ /* 0x000fe20000400000 */
[----:B------:R-:W-:-:S02]  /*21980*/  HADD2.F32 R42, -RZ, R34.H0_H0 ;  /* 0x20000022ff2a7230 */ /* 0x000fc40000004100 */
[----:B------:R-:W-:Y:S01]  /*21990*/  FMUL R38, R29, 0.70710676908493041992 ;  /* 0x3f3504f31d267820 */ /* 0x000fe20000400000 */
[----:B------:R-:W-:Y:S01]  /*219a0*/  @P5 LOP3.LUT R14, R32, 0x80000000, R31, 0xb8, !PT ;  /* 0x80000000200e5812 */ /* 0x000fe200078eb81f */
[----:B---3--:R-:W-:Y:S01]  /*219b0*/  @P4 FADD R36, -R36, 1 ;  /* 0x3f80000024244421 */ /* 0x008fe20000000100 */
[C---:B------:R-:W-:Y:S01]  /*219c0*/  FMUL R32, R39.reuse, R39 ;  /* 0x0000002727207220 */ /* 0x040fe20000400000 */
[C---:B------:R-:W-:Y:S01]  /*219d0*/  FSETP.GE.AND P1, PT, |R39|.reuse, 1.0029599666595458984, PT ;  /* 0x3f8060fe2700780b */ /* 0x040fe20003f26200 */
[----:B------:R-:W-:Y:S01]  /*219e0*/  FFMA R30, R2, R42, R35 ;  /* 0x0000002a021e7223 */ /* 0x000fe20000000023 */
[----:B------:R-:W-:Y:S01]  /*219f0*/  FMUL R35, R38, R38 ;  /* 0x0000002626237220 */ /* 0x000fe20000400000 */
[----:B------:R-:W-:Y:S02]  /*21a00*/  @P4 LOP3.LUT R21, R36, 0x80000000, R33, 0xb8, !PT ;  /* 0x8000000024154812 */ /* 0x000fe400078eb821 */
[----:B------:R-:W-:Y:S01]  /*21a10*/  FSETP.GE.AND P4, PT, |R38|, 1.0029599666595458984, PT ;  /* 0x3f8060fe2600780b */ /* 0x000fe20003f86200 */
[----:B------:R-:W-:Y:S01]  /*21a20*/  FMUL R37, R30, 0.70710676908493041992 ;  /* 0x3f3504f31e257820 */ /* 0x000fe20000400000 */
[----:B------:R-:W-:-:S02]  /*21a30*/  FSEL R32, |R39|, R32, P1 ;  /* 0x0000002027207208 */ /* 0x000fc40000800200 */
[----:B------:R-:W-:Y:S02]  /*21a40*/  FSEL R31, R28, 8.4834944573231041431e-05, P1 ;  /* 0x38b1e96a1c1f7808 */ /* 0x000fe40000800000 */
[----:B------:R-:W-:Y:S02]  /*21a50*/  FSEL R33, -R27, -0.00082130916416645050049, P1 ;  /* 0xba574d201b217808 */ /* 0x000fe40000800100 */
[----:B------:R-:W-:Y:S01]  /*21a60*/  FSEL R40, |R38|, R35, P4 ;  /* 0x0000002326287208 */ /* 0x000fe20002000200 */
[----:B------:R-:W-:Y:S01]  /*21a70*/  FMUL R36, R37, R37 ;  /* 0x0000002525247220 */ /* 0x000fe20000400000 */
[----:B------:R-:W-:Y:S01]  /*21a80*/  FSEL R35, R28, 8.4834944573231041431e-05, P4 ;  /* 0x38b1e96a1c237808 */ /* 0x000fe20002000000 */
[----:B------:R-:W-:Y:S01]  /*21a90*/  FFMA R31, R32, R31, R33 ;  /* 0x0000001f201f7223 */ /* 0x000fe20000000021 */
[----:B------:R-:W-:Y:S02]  /*21aa0*/  FSEL R41, -R27, -0.00082130916416645050049, P4 ;  /* 0xba574d201b297808 */ /* 0x000fe40002000100 */
[----:B------:R-:W-:-:S02]  /*21ab0*/  FSETP.GE.AND P5, PT, |R37|, 1.0029599666595458984, PT ;  /* 0x3f8060fe2500780b */ /* 0x000fc40003fa6200 */
[----:B------:R-:W-:Y:S01]  /*21ac0*/  FSEL R33, R26, 0.0052134888246655464172, P1 ;  /* 0x3baad5ea1a217808 */ /* 0x000fe20000800000 */
[----:B------:R-:W-:Y:S01]  /*21ad0*/  FFMA R41, R40, R35, R41 ;  /* 0x0000002328297223 */ /* 0x000fe20000000029 */
[----:B------:R-:W-:Y:S02]  /*21ae0*/  FSEL R42, |R37|, R36, P5 ;  /* 0x00000024252a7208 */ /* 0x000fe40002800200 */
[----:B------:R-:W-:Y:S01]  /*21af0*/  FSEL R45, R28, 8.4834944573231041431e-05, P5 ;  /* 0x38b1e96a1c2d7808 */ /* 0x000fe20002800000 */
[----:B------:R-:W-:Y:S01]  /*21b00*/  FFMA R31, R32, R31, R33 ;  /* 0x0000001f201f7223 */ /* 0x000fe20000000021 */
[----:B------:R-:W-:Y:S02]  /*21b10*/  FSEL R47, -R27, -0.00082130916416645050049, P5 ;  /* 0xba574d201b2f7808 */ /* 0x000fe40002800100 */
[----:B------:R-:W-:Y:S02]  /*21b20*/  FSEL R43, R26, 0.0052134888246655464172, P4 ;  /* 0x3baad5ea1a2b7808 */ /* 0x000fe40002000000 */
[C---:B------:R-:W-:Y:S01]  /*21b30*/  FSEL R35, -R25.reuse, -0.026868773624300956726, P1 ;  /* 0xbcdc1be719237808 */ /* 0x040fe20000800100 */
[----:B------:R-:W-:Y:S01]  /*21b40*/  FFMA R45, R42, R45, R47 ;  /* 0x0000002d2a2d7223 */ /* 0x000fe2000000002f */
[----:B------:R-:W-:Y:S01]  /*21b50*/  FSEL R49, R26, 0.0052134888246655464172, P5 ;  /* 0x3baad5ea1a317808 */ /* 0x000fe20002800000 */
[----:B------:R-:W-:Y:S01]  /*21b60*/  FFMA R41, R40, R41, R43 ;  /* 0x0000002928297223 */ /* 0x000fe2000000002b */
[----:B------:R-:W-:Y:S01]  /*21b70*/  FSEL R33, R24, 0.11284004896879196167, P1 ;  /* 0x3de718af18217808 */ /* 0x000fe20000800000 */
[----:B------:R-:W-:Y:S01]  /*21b80*/  FFMA R31, R32, R31, R35 ;  /* 0x0000001f201f7223 */ /* 0x000fe20000000023 */
[C---:B------:R-:W-:Y:S01]  /*21b90*/  FSEL R43, -R25.reuse, -0.026868773624300956726, P4 ;  /* 0xbcdc1be7192b7808 */ /* 0x040fe20002000100 */
[----:B------:R-:W-:Y:S01]  /*21ba0*/  FFMA R49, R42, R45, R49 ;  /* 0x0000002d2a317223 */ /* 0x000fe20000000031 */
[----:B------:R-:W-:Y:S01]  /*21bb0*/  FSEL R35, R20, -0.37612664699554443359, P1 ;  /* 0xbec093ac14237808 */ /* 0x000fe20000800000 */
[----:B------:R-:W-:Y:S01]  /*21bc0*/  FFMA R31, R32, R31, R33 ;  /* 0x0000001f201f7223 */ /* 0x000fe20000000021 */
[----:B------:R-:W-:Y:S01]  /*21bd0*/  FSEL R45, R24, 0.11284004896879196167, P4 ;  /* 0x3de718af182d7808 */ /* 0x000fe20002000000 */
[----:B------:R-:W-:Y:S01]  /*21be0*/  FFMA R41, R40, R41, R43 ;  /* 0x0000002928297223 */ /* 0x000fe2000000002b */
[----:B------:R-:W-:Y:S01]  /*21bf0*/  FSEL R47, -R25, -0.026868773624300956726, P5 ;  /* 0xbcdc1be7192f7808 */ /* 0x000fe20002800100 */
[----:B------:R-:W-:Y:S01]  /*21c00*/  FFMA R31, R32, R31, R35 ;  /* 0x0000001f201f7223 */ /* 0x000fe20000000023 */
[C---:B------:R-:W-:Y:S01]  /*21c10*/  FSEL R33, R15.reuse, 0.12837915122509002686, P1 ;  /* 0x3e0375d30f217808 */ /* 0x040fe20000800000 */
[----:B------:R-:W-:Y:S01]  /*21c20*/  FFMA R41, R40, R41, R45 ;  /* 0x0000002928297223 */ /* 0x000fe2000000002d */
[----:B------:R-:W-:Y:S01]  /*21c30*/  FSEL R35, R20, -0.37612664699554443359, P4 ;  /* 0xbec093ac14237808 */ /* 0x000fe20002000000 */
[----:B------:R-:W-:Y:S01]  /*21c40*/  FFMA R47, R42, R49, R47 ;  /* 0x000000312a2f7223 */ /* 0x000fe2000000002f */
[----:B------:R-:W-:Y:S01]  /*21c50*/  FSEL R43, R24, 0.11284004896879196167, P5 ;  /* 0x3de718af182b7808 */ /* 0x000fe20002800000 */
        /* <DEDUP_REMOVED lines=9> */
[----:B------:R-:W-:Y:S01]  /*21cf0*/  FSEL R32, -|R38|, R38, P4 ;  /* 0x0000002626207208 */ /* 0x000fe20002000300 */
[----:B------:R-:W-:Y:S01]  /*21d00*/  FFMA R31, R31, R36, R36 ;  /* 0x000000241f1f7223 */ /* 0x000fe20000000024 */
[----:B------:R-:W-:Y:S01]  /*21d10*/  FSEL R35, -|R37|, R37, P5 ;  /* 0x0000002525237208 */ /* 0x000fe20002800300 */
[----:B------:R-:W-:-:S02]  /*21d20*/  FFMA R40, R42, R41, R40 ;  /* 0x000000292a287223 */ /* 0x000fc40000000028 */
[----:B------:R-:W1:Y:S01]  /*21d30*/  @P1 MUFU.EX2 R36, R31 ;  /* 0x0000001f00241308 */ /* 0x000e620000000800 */
[----:B------:R-:W-:Y:S01]  /*21d40*/  FFMA R33, R33, R32, R32 ;  /* 0x0000002021217223 */ /* 0x000fe20000000020 */
[----:B------:R-:W-:Y:S01]  /*21d50*/  FFMA R32, R40, R35, R35 ;  /* 0x0000002328207223 */ /* 0x000fe20000000023 */
[----:B------:R-:W-:Y:S02]  /*21d60*/  FMUL R41, R16, R51 ;  /* 0x0000003310297220 */ /* 0x000fe40000400000 */
[----:B------:R-:W2:Y:S03]  /*21d70*/  LDL.LU R51, [R1+0x398] ;  /* 0x0003980001337983 */ /* 0x000ea60000300800 */
[----:B------:R-:W3:Y:S01]  /*21d80*/  @P4 MUFU.EX2 R42, R33 ;  /* 0x00000021002a4308 */ /* 0x000ee20000000800 */
[----:B------:R-:W-:-:S07]  /*21d90*/  F2FP.F16.E4M3.UNPACK_B R35, R4.H1 ;  /* 0x00000004ff23723e */ /* 0x000fce00030006ff */
[----:B------:R-:W4:Y:S01]  /*21da0*/  @P5 MUFU.EX2 R44, R32 ;  /* 0x00000020002c5308 */ /* 0x000f220000000800 */
[----:B------:R-:W-:Y:S02]  /*21db0*/  HADD2.F32 R34, -RZ, R34.H1_H1 ;  /* 0x30000022ff227230 */ /* 0x000fe40000004100 */
[----:B-1----:R-:W-:Y:S01]  /*21dc0*/  @P1 FADD R40, -R36, 1 ;  /* 0x3f80000024281421 */ /* 0x002fe20000000100 */
[--C-:B------:R-:W-:Y:S02]  /*21dd0*/  HADD2.F32 R46, -RZ, R35.reuse.H0_H0 ;  /* 0x20000023ff2e7230 */ /* 0x100fe40000004100 */
[----:B------:R-:W-:Y:S02]  /*21de0*/  HADD2.F32 R48, -RZ, R35.H1_H1 ;  /* 0x30000023ff307230 */ /* 0x000fe40000004100 */
[----:B------:R-:W-:Y:S01]  /*21df0*/  FMUL R35, R16, R52 ;  /* 0x0000003410237220 */ /* 0x000fe20000400000 */
[----:B------:R-:W-:Y:S01]  /*21e00*/  @P1 LOP3.LUT R31, R40, 0x80000000, R39, 0xb8, !PT ;  /* 0x80000000281f1812 */ /* 0x000fe200078eb827 */
[----:B---3--:R-:W-:-:S02]  /*21e10*/  @P4 FADD R45, -R42, 1 ;  /* 0x3f8000002a2d4421 */ /* 0x008fc40000000100 */
[C---:B------:R-:W-:Y:S01]  /*21e20*/  FFMA R34, R2.reuse, R34, R35 ;  /* 0x0000002202227223 */ /* 0x040fe20000000023 */
[----:B------:R-:W-:Y:S01]  /*21e30*/  FFMA R35, R2, R46, R41 ;  /* 0x0000002e02237223 */ /* 0x000fe20000000029 */
[----:B------:R-:W-:Y:S01]  /*21e40*/  FMUL R43, R16, R50 ;  /* 0x00000032102b7220 */ /* 0x000fe20000400000 */
[----:B----4-:R-:W-:Y:S01]  /*21e50*/  @P5 FADD R40, -R44, 1 ;  /* 0x3f8000002c285421 */ /* 0x010fe20000000100 */
[----:B------:R-:W-:Y:S01]  /*21e60*/  FMUL R44, R34, 0.70710676908493041992 ;  /* 0x3f3504f3222c7820 */ /* 0x000fe20000400000 */
[----:B------:R-:W-:Y:S01]  /*21e70*/  @P4 LOP3.LUT R33, R45, 0x80000000, R38, 0xb8, !PT ;  /* 0x800000002d214812 */ /* 0x000fe200078eb826 */
[----:B------:R-:W-:Y:S02]  /*21e80*/  FMUL R45, R35, 0.70710676908493041992 ;  /* 0x3f3504f3232d7820 */ /* 0x000fe40000400000 */
[----:B------:R-:W-:Y:S01]  /*21e90*/  @P5 LOP3.LUT R32, R40, 0x80000000, R37, 0xb8, !PT ;  /* 0x8000000028205812 */ /* 0x000fe200078eb825 */
[C---:B------:R-:W-:Y:S01]  /*21ea0*/  FMUL R37, R44.reuse, R44 ;  /* 0x0000002c2c257220 */ /* 0x040fe20000400000 */
[----:B------:R-:W-:Y:S01]  /*21eb0*/  FSETP.GE.AND P1, PT, |R44|, 1.0029599666595458984, PT ;  /* 0x3f8060fe2c00780b */ /* 0x000fe20003f26200 */
[----:B------:R-:W-:Y:S01]  /*21ec0*/  FFMA R36, R2, R48, R43 ;  /* 0x0000003002247223 */ /* 0x000fe2000000002b */
[C---:B------:R-:W-:Y:S01]  /*21ed0*/  FMUL R42, R45.reuse, R45 ;  /* 0x0000002d2d2a7220 */ /* 0x040fe20000400000 */
[----:B------:R-:W-:-:S02]  /*21ee0*/  FSETP.GE.AND P4, PT, |R45|, 1.0029599666595458984, PT ;  /* 0x3f8060fe2d00780b */ /* 0x000fc40003f86200 */
[----:B------:R-:W-:Y:S02]  /*21ef0*/  FSEL R37, |R44|, R37, P1 ;  /* 0x000000252c257208 */ /* 0x000fe40000800200 */
[----:B------:R-:W-:Y:S02]  /*21f00*/  FSEL R38, R28, 8.4834944573231041431e-05, P1 ;  /* 0x38b1e96a1c267808 */ /* 0x000fe40000800000 */
[----:B------:R-:W-:Y:S01]  /*21f10*/  FSEL R40, -R27, -0.00082130916416645050049, P1 ;  /* 0xba574d201b287808 */ /* 0x000fe20000800100 */
[----:B------:R-:W-:Y:S01]  /*21f20*/  FMUL R43, R36, 0.70710676908493041992 ;  /* 0x3f3504f3242b7820 */ /* 0x000fe20000400000 */
[----:B------:R-:W-:Y:S02]  /*21f30*/  FSEL R41, |R45|, R42, P4 ;  /* 0x0000002a2d297208 */ /* 0x000fe40002000200 */
[----:B------:R-:W-:Y:S01]  /*21f40*/  FSEL R42, R28, 8.4834944573231041431e-05, P4 ;  /* 0x38b1e96a1c2a7808 */ /* 0x000fe20002000000 */
[----:B------:R-:W-:Y:S01]  /*21f50*/  FFMA R38, R37, R38, R40 ;  /* 0x0000002625267223 */ /* 0x000fe20000000028 */
[----:B------:R-:W-:Y:S01]  /*21f60*/  FSEL R46, -R27, -0.00082130916416645050049, P4 ;  /* 0xba574d201b2e7808 */ /* 0x000fe20002000100 */
[----:B------:R-:W-:Y:S01]  /*21f70*/  FMUL R48, R43, R43 ;  /* 0x0000002b2b307220 */ /* 0x000fe20000400000 */
[----:B------:R-:W-:-:S02]  /*21f80*/  FSEL R40, R26, 0.0052134888246655464172, P1 ;  /* 0x3baad5ea1a287808 */ /* 0x000fc40000800000 */
[----:B------:R-:W-:Y:S01]  /*21f90*/  FSETP.GE.AND P5, PT, |R43|, 1.0029599666595458984, PT ;  /* 0x3f8060fe2b00780b */ /* 0x000fe20003fa6200 */
[----:B------:R-:W-:Y:S01]  /*21fa0*/  FFMA R46, R41, R42, R46 ;  /* 0x0000002a292e7223 */ /* 0x000fe2000000002e */
[----:B------:R-:W-:Y:S01]  /*21fb0*/  FSEL R42, -R25, -0.026868773624300956726, P1 ;  /* 0xbcdc1be7192a7808 */ /* 0x000fe20000800100 */
[----:B------:R-:W-:Y:S01]  /*21fc0*/  FFMA R38, R37, R38, R40 ;  /* 0x0000002625267223 */ /* 0x000fe20000000028 */
[----:B------:R-:W-:Y:S02]  /*21fd0*/  FSEL R47, |R43|, R48, P5 ;  /* 0x000000302b2f7208 */ /* 0x000fe40002800200 */
[----:B------:R-:W-:Y:S02]  /*21fe0*/  FSEL R50, R28, 8.4834944573231041431e-05, P5 ;  /* 0x38b1e96a1c327808 */ /* 0x000fe40002800000 */
[----:B------:R-:W-:Y:S02]  /*21ff0*/  FSEL R52, -R27, -0.00082130916416645050049, P5 ;  /* 0xba574d201b347808 */ /* 0x000fe40002800100 */
[----:B------:R-:W-:Y:S01]  /*22000*/  FSEL R48, R26, 0.0052134888246655464172, P4 ;  /* 0x3baad5ea1a307808 */ /* 0x000fe20002000000 */
[----:B------:R-:W-:Y:S01]  /*22010*/  FFMA R38, R37, R38, R42 ;  /* 0x0000002625267223 */ /* 0x000fe2000000002a */
[----:B------:R-:W-:Y:S01]  /*22020*/  FSEL R40, R24, 0.11284004896879196167, P1 ;  /* 0x3de718af18287808 */ /* 0x000fe20000800000 */
[----:B------:R-:W-:Y:S01]  /*22030*/  FFMA R50, R47, R50, R52 ;  /* 0x000000322f327223 */ /* 0x000fe20000000034 */
[----:B------:R-:W-:Y:S01]  /*22040*/  FSEL R54, R26, 0.0052134888246655464172, P5 ;  /* 0x3baad5ea1a367808 */ /* 0x000fe20002800000 */
[----:B------:R-:W-:Y:S01]  /*22050*/  FFMA R46, R41, R46, R48 ;  /* 0x0000002e292e7223 */ /* 0x000fe20000000030 */
[----:B------:R-:W-:Y:S01]  /*22060*/  FSEL R48, -R25, -0.026868773624300956726, P4 ;  /* 0xbcdc1be719307808 */ /* 0x000fe20002000100 */
[----:B------:R-:W-:Y:S01]  /*22070*/  FFMA R38, R37, R38, R40 ;  /* 0x0000002625267223 */ /* 0x000fe20000000028 */
[----:B------:R-:W-:Y:S01]  /*22080*/  FSEL R42, R20, -0.37612664699554443359, P1 ;  /* 0xbec093ac142a7808 */ /* 0x000fe20000800000 */
[----:B------:R-:W-:Y:S01]  /*22090*/  FFMA R54, R47, R50, R54 ;  /* 0x000000322f367223 */ /* 0x000fe20000000036 */
[----:B------:R-:W-:Y:S01]  /*220a0*/  FSEL R50, R24, 0.11284004896879196167, P4 ;  /* 0x3de718af18327808 */ /* 0x000fe20002000000 */
[----:B------:R-:W-:Y:S01]  /*220b0*/  FFMA R46, R41, R46, R48 ;  /* 0x0000002e292e7223 */ /* 0x000fe20000000030 */
[----:B------:R-:W-:Y:S01]  /*220c0*/  FSEL R40, R15, 0.12837915122509002686, P1 ;  /* 0x3e0375d30f287808 */ /* 0x000fe20000800000 */
[----:B------:R-:W-:Y:S01]  /*220d0*/  FFMA R38, R37, R38, R42 ;  /* 0x0000002625267223 */ /* 0x000fe2000000002a */
[----:B------:R-:W-:Y:S01]  /*220e0*/  FSEL R52, -R25, -0.026868773624300956726, P5 ;  /* 0xbcdc1be719347808 */ /* 0x000fe20002800100 */
[----:B------:R-:W-:Y:S01]  /*220f0*/  FFMA R46, R41, R46, R50 ;  /* 0x0000002e292e7223 */ /* 0x000fe20000000032 */
[----:B------:R-:W-:Y:S01]  /*22100*/  FSEL R42, R20, -0.37612664699554443359, P4 ;  /* 0xbec093ac142a7808 */ /* 0x000fe20002000000 */
[----:B------:R-:W-:Y:S01]  /*22110*/  FFMA R38, R37, R38, R40 ;  /* 0x0000002625267223 */ /* 0x000fe20000000028 */
[----:B------:R-:W-:Y:S01]  /*22120*/  FSEL R39, -|R44|, R44, P1 ;  /* 0x0000002c2c277208 */ /* 0x000fe20000800300 */
[----:B------:R-:W-:Y:S01]  /*22130*/  FFMA R52, R47, R54, R52 ;  /* 0x000000362f347223 */ /* 0x000fe20000000034 */
[----:B------:R-:W-:Y:S01]  /*22140*/  FSEL R48, R24, 0.11284004896879196167, P5 ;  /* 0x3de718af18307808 */ /* 0x000fe20002800000 */
[----:B------:R-:W-:Y:S01]  /*22150*/  FFMA R42, R41, R46, R42 ;  /* 0x0000002e292a7223 */ /* 0x000fe2000000002a */
[----:B------:R-:W-:Y:S01]  /*22160*/  FSEL R40, R15, 0.12837915122509002686, P4 ;  /* 0x3e0375d30f287808 */ /* 0x000fe20002000000 */
[----:B------:R-:W-:Y:S01]  /*22170*/  FFMA R39, R38, R39, R39 ;  /* 0x0000002726277223 */ /* 0x000fe20000000027 */
[----:B------:R-:W-:Y:S01]  /*22180*/  FSEL R38, R20, -0.37612664699554443359, P5 ;  /* 0xbec093ac14267808 */ /* 0x000fe20002800000 */
[----:B------:R-:W-:-:S02]  /*22190*/  FFMA R48, R47, R52, R48 ;  /* 0x000000342f307223 */ /* 0x000fc40000000030 */
[----:B------:R-:W-:Y:S01]  /*221a0*/  FFMA R42, R41, R42, R40 ;  /* 0x0000002a292a7223 */ /* 0x000fe20000000028 */
[----:B------:R-:W-:Y:S01]  /*221b0*/  FSEL R41, R15, 0.12837915122509002686, P5 ;  /* 0x3e0375d30f297808 */ /* 0x000fe20002800000 */
[----:B------:R-:W-:-:S04]  /*221c0*/  FFMA R38, R47, R48, R38 ;  /* 0x000000302f267223 */ /* 0x000fc80000000026 */
[----:B------:R-:W-:Y:S01]  /*221d0*/  FFMA R38, R47, R38, R41 ;  /* 0x000000262f267223 */ /* 0x000fe20000000029 */
[----:B------:R-:W-:-:S05]  /*221e0*/  F2FP.F16.E4M3.UNPACK_B R41, R5 ;  /* 0x00000005ff29723e */ /* 0x000fca00020006ff */
[--C-:B------:R-:W-:Y:S02]  /*221f0*/  HADD2.F32 R48, -RZ, R41.reuse.H0_H0 ;  /* 0x20000029ff307230 */ /* 0x100fe40000004100 */
[----:B------:R-:W-:Y:S02]  /*22200*/  HADD2.F32 R52, -RZ, R41.H1_H1 ;  /* 0x30000029ff347230 */ /* 0x000fe40000004100 */
[----:B------:R-:W-:Y:S02]  /*22210*/  FMUL R41, R16, R55 ;  /* 0x0000003710297220 */ /* 0x000fe40000400000 */
[----:B------:R-:W3:Y:S04]  /*22220*/  LDL.LU R55, [R1+0x39c] ;  /* 0x00039c0001377983 */ /* 0x000ee80000300800 */
[----:B------:R-:W4:Y:S04]  /*22230*/  LDL.LU R59, [R1+0x360] ;  /* 0x00036000013b7983 */ /* 0x000f280000300800 */
[----:B------:R-:W5:Y:S01]  /*22240*/  LDL.LU R57, [R1+0x364] ;  /* 0x0003640001397983 */ /* 0x000f620000300800 */
[----:B------:R-:W-:Y:S01]  /*22250*/  FSEL R49, -|R43|, R43, P5 ;  /* 0x0000002b2b317208 */ /* 0x000fe20002800300 */
[----:B------:R-:W1:Y:S01]  /*22260*/  @P1 MUFU.EX2 R40, R39 ;  /* 0x0000002700281308 */ /* 0x000e620000000800 */
[----:B------:R-:W-:-:S03]  /*22270*/  FSEL R37, -|R45|, R45, P4 ;  /* 0x0000002d2d257208 */ /* 0x000fc60002000300 */
[----:B------:R-:W-:Y:S02]  /*22280*/  FFMA R38, R38, R49, R49 ;  /* 0x0000003126267223 */ /* 0x000fe40000000031 */
[----:B------:R-:W-:Y:S02]  /*22290*/  FFMA R37, R42, R37, R37 ;  /* 0x000000252a257223 */ /* 0x000fe40000000025 */
[----:B------:R-:W1:Y:S08]  /*222a0*/  @P5 MUFU.EX2 R50, R38 ;  /* 0x0000002600325308 */ /* 0x000e700000000800 */
[----:B------:R-:W1:Y:S01]  /*222b0*/  @P4 MUFU.EX2 R42, R37 ;  /* 0x00000025002a4308 */ /* 0x000e620000000800 */
[----:B------:R-:W-:Y:S01]  /*222c0*/  FMUL R47, R16, R53 ;  /* 0x00000035102f7220 */ /* 0x000fe20000400000 */
[----:B------:R-:W-:-:S05]  /*222d0*/  F2FP.F16.E4M3.UNPACK_B R46, R5.H1 ;  /* 0x00000005ff2e723e */ /* 0x000fca00030006ff */
[--C-:B------:R-:W-:Y:S02]  /*222e0*/  HADD2.F32 R54, -RZ, R46.reuse.H0_H0 ;  /* 0x2000002eff367230 */ /* 0x100fe40000004100 */
[----:B------:R-:W-:Y:S02]  /*222f0*/  HADD2.F32 R46, -RZ, R46.H1_H1 ;  /* 0x3000002eff2e7230 */ /* 0x000fe40000004100 */
[----:B------:R-:W-:Y:S01]  /*22300*/  FMUL R10, R10, 0.5 ;  /* 0x3f0000000a0a7820 */ /* 0x000fe20000400000 */
[----:B------:R-:W-:Y:S01]  /*22310*/  FADD R9, R9, 1 ;  /* 0x3f80000009097421 */ /* 0x000fe20000000000 */
[----:B--2---:R-:W-:Y:S01]  /*22320*/  FMUL R49, R16, R51 ;  /* 0x0000003310317220 */ /* 0x004fe20000400000 */
[----:B-1----:R-:W-:Y:S01]  /*22330*/  @P1 FADD R51, -R40, 1 ;  /* 0x3f80000028331421 */ /* 0x002fe20000000100 */
[C---:B------:R-:W-:Y:S01]  /*22340*/  FFMA R40, R2.reuse, R48, R41 ;  /* 0x0000003002287223 */ /* 0x040fe20000000029 */
[----:B------:R-:W-:-:S03]  /*22350*/  FFMA R41, R2, R52, R47 ;  /* 0x0000003402297223 */ /* 0x000fc6000000002f */
[----:B------:R-:W-:Y:S01]  /*22360*/  @P1 LOP3.LUT R39, R51, 0x80000000, R44, 0xb8, !PT ;  /* 0x8000000033271812 */ /* 0x000fe200078eb82c */
[----:B------:R-:W-:Y:S01]  /*22370*/  @P5 FADD R44, -R50, 1 ;  /* 0x3f800000322c5421 */ /* 0x000fe20000000100 */
[----:B------:R-:W-:Y:S01]  /*22380*/  FMUL R50, R40, 0.70710676908493041992 ;  /* 0x3f3504f328327820 */ /* 0x000fe20000400000 */
[----:B------:R-:W-:Y:S01]  /*22390*/  @P4 FADD R48, -R42, 1 ;  /* 0x3f8000002a304421 */ /* 0x000fe20000000100 */
[----:B------:R-:W-:Y:S02]  /*223a0*/  FMUL R51, R41, 0.70710676908493041992 ;  /* 0x3f3504f329337820 */ /* 0x000fe40000400000 */
[----:B------:R-:W-:Y:S01]  /*223b0*/  @P5 LOP3.LUT R38, R44, 0x80000000, R43, 0xb8, !PT ;  /* 0x800000002c265812 */ /* 0x000fe200078eb82b */
[C---:B------:R-:W-:Y:S01]  /*223c0*/  FMUL R43, R50.reuse, R50 ;  /* 0x00000032322b7220 */ /* 0x040fe20000400000 */
[----:B------:R-:W-:Y:S01]  /*223d0*/  FSETP.GE.AND P1, PT, |R50|, 1.0029599666595458984, PT ;  /* 0x3f8060fe3200780b */ /* 0x000fe20003f26200 */
[----:B------:R-:W-:Y:S01]  /*223e0*/  FFMA R42, R2, R54, R49 ;  /* 0x00000036022a7223 */ /* 0x000fe20000000031 */
[----:B------:R-:W-:Y:S01]  /*223f0*/  @P4 LOP3.LUT R37, R48, 0x80000000, R45, 0xb8, !PT ;  /* 0x8000000030254812 */ /* 0x000fe200078eb82d */
        /* <DEDUP_REMOVED lines=47> */
[----:B------:R-:W-:Y:S01]  /*226f0*/  FFMA R56, R53, R56, R44 ;  /* 0x0000003835387223 */ /* 0x000fe2000000002c */
[----:B------:R-:W-:Y:S02]  /*22700*/  FSEL R43, -|R51|, R51, P4 ;  /* 0x00000033332b7208 */ /* 0x000fe40002000300 */
[----:B------:R-:W-:Y:S01]  /*22710*/  FSEL R54, -|R49|, R49, P5 ;  /* 0x0000003131367208 */ /* 0x000fe20002800300 */
[----:B------:R-:W-:Y:S02]  /*22720*/  FFMA R47, R53, R56, R47 ;  /* 0x00000038352f7223 */ /* 0x000fe4000000002f */
[----:B------:R-:W-:Y:S01]  /*22730*/  FFMA R44, R52, R43, R43 ;  /* 0x0000002b342c7223 */ /* 0x000fe2000000002b */
[----:B------:R-:W-:Y:S01]  /*22740*/  @P1 MUFU.EX2 R48, R45 ;  /* 0x0000002d00301308 */ /* 0x000fe20000000800 */
[----:B------:R-:W-:-:S07]  /*22750*/  FFMA R43, R47, R54, R54 ;  /* 0x000000362f2b7223 */ /* 0x000fce0000000036 */
[----:B------:R-:W1:Y:S01]  /*22760*/  @P4 MUFU.EX2 R52, R44 ;  /* 0x0000002c00344308 */ /* 0x000e620000000800 */
[----:B------:R-:W-:-:S07]  /*22770*/  F2FP.F16.E4M3.UNPACK_B R47, R0 ;  /* 0x00000000ff2f723e */ /* 0x000fce00020006ff */
[----:B------:R-:W2:Y:S01]  /*22780*/  @P5 MUFU.EX2 R54, R43 ;  /* 0x0000002b00365308 */ /* 0x000ea20000000800 */
[--C-:B------:R-:W-:Y:S02]  /*22790*/  HADD2.F32 R56, -RZ, R47.reuse.H0_H0 ;  /* 0x2000002fff387230 */ /* 0x100fe40000004100 */
[----:B------:R-:W-:Y:S02]  /*227a0*/  HADD2.F32 R58, -RZ, R47.H1_H1 ;  /* 0x3000002fff3a7230 */ /* 0x000fe40000004100 */
[----:B---3--:R-:W-:Y:S01]  /*227b0*/  FMUL R55, R16, R55 ;  /* 0x0000003710377220 */ /* 0x008fe20000400000 */
[----:B-1----:R-:W-:Y:S01]  /*227c0*/  @P4 FADD R52, -R52, 1 ;  /* 0x3f80000034344421 */ /* 0x002fe20000000100 */
[----:B----4-:R-:W-:Y:S02]  /*227d0*/  FMUL R47, R16, R59 ;  /* 0x0000003b102f7220 */ /* 0x010fe40000400000 */
[----:B------:R-:W-:Y:S01]  /*227e0*/  FFMA R46, R2, R46, R55 ;  /* 0x0000002e022e7223 */ /* 0x000fe20000000037 */
[----:B-----5:R-:W-:Y:S01]  /*227f0*/  FMUL R53, R16, R57 ;  /* 0x0000003910357220 */ /* 0x020fe20000400000 */
[----:B------:R-:W-:Y:S01]  /*22800*/  @P1 FADD R57, -R48, 1 ;  /* 0x3f80000030391421 */ /* 0x000fe20000000100 */
[----:B------:R-:W-:Y:S01]  /*22810*/  FFMA R47, R2, R56, R47 ;  /* 0x00000038022f7223 */ /* 0x000fe2000000002f */
[----:B--2---:R-:W-:Y:S01]  /*22820*/  @P5 FADD R54, -R54, 1 ;  /* 0x3f80000036365421 */ /* 0x004fe20000000100 */
[----:B------:R-:W-:-:S02]  /*22830*/  FFMA R48, R2, R58, R53 ;  /* 0x0000003a02307223 */ /* 0x000fc40000000035 */
[----:B------:R-:W-:Y:S01]  /*22840*/  @P1 LOP3.LUT R45, R57, 0x80000000, R50, 0xb8, !PT ;  /* 0x80000000392d1812 */ /* 0x000fe200078eb832 */
[----:B------:R-:W-:Y:S01]  /*22850*/  FMUL R50, R46, 0.70710676908493041992 ;  /* 0x3f3504f32e327820 */ /* 0x000fe20000400000 */
[----:B------:R-:W-:Y:S01]  /*22860*/  @P4 LOP3.LUT R44, R52, 0x80000000, R51, 0xb8, !PT ;  /* 0x80000000342c4812 */ /* 0x000fe200078eb833 */
[----:B------:R-:W-:Y:S01]  /*22870*/  FMUL R52, R47, 0.70710676908493041992 ;  /* 0x3f3504f32f347820 */ /* 0x000fe20000400000 */
[----:B------:R-:W-:Y:S01]  /*22880*/  @P5 LOP3.LUT R43, R54, 0x80000000, R49, 0xb8, !PT ;  /* 0x80000000362b5812 */ /* 0x000fe200078eb831 */
[----:B------:R-:W-:Y:S01]  /*22890*/  FMUL R53, R50, R50 ;  /* 0x0000003232357220 */ /* 0x000fe20000400000 */
[----:B------:R-:W-:Y:S01]  /*228a0*/  FMUL R51, R48, 0.70710676908493041992 ;  /* 0x3f3504f330337820 */ /* 0x000fe20000400000 */
[----:B------:R-:W-:Y:S01]  /*228b0*/  FSETP.GE.AND P5, PT, |R50|, 1.0029599666595458984, PT ;  /* 0x3f8060fe3200780b */ /* 0x000fe20003fa6200 */
[C---:B------:R-:W-:Y:S01]  /*228c0*/  FMUL R49, R52.reuse, R52 ;  /* 0x0000003434317220 */ /* 0x040fe20000400000 */
[----:B------:R-:W-:Y:S01]  /*228d0*/  FSETP.GE.AND P1, PT, |R52|, 1.0029599666595458984, PT ;  /* 0x3f8060fe3400780b */ /* 0x000fe20003f26200 */
[----:B------:R-:W-:Y:S01]  /*228e0*/  FMUL R58, R51, R51 ;  /* 0x00000033333a7220 */ /* 0x000fe20000400000 */
[----:B------:R-:W-:-:S02]  /*228f0*/  FSEL R57, |R50|, R53, P5 ;  /* 0x0000003532397208 */ /* 0x000fc40002800200 */
[----:B------:R-:W-:Y:S02]  /*22900*/  FSEL R60, R28, 8.4834944573231041431e-05, P5 ;  /* 0x38b1e96a1c3c7808 */ /* 0x000fe40002800000 */
[----:B------:R-:W-:Y:S02]  /*22910*/  FSEL R62, -R27, -0.00082130916416645050049, P5 ;  /* 0xba574d201b3e7808 */ /* 0x000fe40002800100 */
[----:B------:R-:W-:Y:S02]  /*22920*/  FSETP.GE.AND P4, PT, |R51|, 1.0029599666595458984, PT ;  /* 0x3f8060fe3300780b */ /* 0x000fe40003f86200 */
[----:B------:R-:W-:Y:S02]  /*22930*/  FSEL R53, |R52|, R49, P1 ;  /* 0x0000003134357208 */ /* 0x000fe40000800200 */
[----:B------:R-:W-:Y:S02]  /*22940*/  FSEL R54, R28, 8.4834944573231041431e-05, P1 ;  /* 0x38b1e96a1c367808 */ /* 0x000fe40000800000 */
[----:B------:R-:W-:Y:S01]  /*22950*/  FSEL R56, -R27, -0.00082130916416645050049, P1 ;  /* 0xba574d201b387808 */ /* 0x000fe20000800100 */
[----:B------:R-:W-:Y:S01]  /*22960*/  FFMA R64, R57, R60, R62 ;  /* 0x0000003c39407223 */ /* 0x000fe2000000003e */
[----:B------:R-:W-:-:S02]  /*22970*/  FSEL R55, |R51|, R58, P4 ;  /* 0x0000003a33377208 */ /* 0x000fc40002000200 */
[----:B------:R-:W-:Y:S01]  /*22980*/  FSEL R58, R28, 8.4834944573231041431e-05, P4 ;  /* 0x38b1e96a1c3a7808 */ /* 0x000fe20002000000 */
[----:B------:R-:W-:Y:S01]  /*22990*/  FFMA R54, R53, R54, R56 ;  /* 0x0000003635367223 */ /* 0x000fe20000000038 */
[----:B------:R-:W-:Y:S02]  /*229a0*/  FSEL R60, -R27, -0.00082130916416645050049, P4 ;  /* 0xba574d201b3c7808 */ /* 0x000fe40002000100 */
[C---:B------:R-:W-:Y:S02]  /*229b0*/  FSEL R66, R26.reuse, 0.0052134888246655464172, P5 ;  /* 0x3baad5ea1a427808 */ /* 0x040fe40002800000 */
[----:B------:R-:W-:Y:S01]  /*229c0*/  FSEL R56, R26, 0.0052134888246655464172, P1 ;  /* 0x3baad5ea1a387808 */ /* 0x000fe20000800000 */
[----:B------:R-:W-:Y:S01]  /*229d0*/  FFMA R58, R55, R58, R60 ;  /* 0x0000003a373a7223 */ /* 0x000fe2000000003c */
[----:B------:R-:W-:Y:S01]  /*229e0*/  FSEL R60, -R25, -0.026868773624300956726, P5 ;  /* 0xbcdc1be7193c7808 */ /* 0x000fe20002800100 */
[----:B------:R-:W-:Y:S02]  /*229f0*/  FFMA R64, R57, R64, R66 ;  /* 0x0000004039407223 */ /* 0x000fe40000000042 */
[----:B------:R-:W-:Y:S01]  /*22a00*/  FFMA R54, R53, R54, R56 ;  /* 0x0000003635367223 */ /* 0x000fe20000000038 */
[----:B------:R-:W-:-:S02]  /*22a10*/  FSEL R56, -R25, -0.026868773624300956726, P1 ;  /* 0xbcdc1be719387808 */ /* 0x000fc40000800100 */
[----:B------:R-:W-:Y:S01]  /*22a20*/  FSEL R62, R26, 0.0052134888246655464172, P4 ;  /* 0x3baad5ea1a3e7808 */ /* 0x000fe20002000000 */
[----:B------:R-:W-:Y:S01]  /*22a30*/  FFMA R64, R57, R64, R60 ;  /* 0x0000004039407223 */ /* 0x000fe2000000003c */
[----:B------:R-:W-:Y:S01]  /*22a40*/  FSEL R66, R24, 0.11284004896879196167, P5 ;  /* 0x3de718af18427808 */ /* 0x000fe20002800000 */
[----:B------:R-:W-:Y:S01]  /*22a50*/  FFMA R54, R53, R54, R56 ;  /* 0x0000003635367223 */ /* 0x000fe20000000038 */
[----:B------:R-:W-:Y:S01]  /*22a60*/  FSEL R56, R20, -0.37612664699554443359, P5 ;  /* 0xbec093ac14387808 */ /* 0x000fe20002800000 */
[----:B------:R-:W-:Y:S01]  /*22a70*/  FFMA R62, R55, R58, R62 ;  /* 0x0000003a373e7223 */ /* 0x000fe2000000003e */
[----:B------:R-:W-:Y:S01]  /*22a80*/  FSEL R58, R24, 0.11284004896879196167, P1 ;  /* 0x3de718af183a7808 */ /* 0x000fe20000800000 */
[----:B------:R-:W-:Y:S01]  /*22a90*/  FFMA R64, R57, R64, R66 ;  /* 0x0000004039407223 */ /* 0x000fe20000000042 */
[----:B------:R-:W-:-:S03]  /*22aa0*/  FSEL R60, -R25, -0.026868773624300956726, P4 ;  /* 0xbcdc1be7193c7808 */ /* 0x000fc60002000100 */
[----:B------:R-:W-:Y:S01]  /*22ab0*/  FFMA R64, R57, R64, R56 ;  /* 0x0000004039407223 */ /* 0x000fe20000000038 */
[----:B------:R-:W-:Y:S01]  /*22ac0*/  FFMA R54, R53, R54, R58 ;  /* 0x0000003635367223 */ /* 0x000fe2000000003a */
[----:B------:R-:W-:Y:S01]  /*22ad0*/  FSEL R56, R20, -0.37612664699554443359, P1 ;  /* 0xbec093ac14387808 */ /* 0x000fe20000800000 */
[----:B------:R-:W-:Y:S01]  /*22ae0*/  FFMA R60, R55, R62, R60 ;  /* 0x0000003e373c7223 */ /* 0x000fe2000000003c */
[----:B------:R-:W-:Y:S02]  /*22af0*/  FSEL R58, R15, 0.12837915122509002686, P5 ;  /* 0x3e0375d30f3a7808 */ /* 0x000fe40002800000 */
[----:B------:R-:W-:Y:S01]  /*22b00*/  FSEL R62, R24, 0.11284004896879196167, P4 ;  /* 0x3de718af183e7808 */ /* 0x000fe20002000000 */
[----:B------:R-:W-:Y:S01]  /*22b10*/  FFMA R54, R53, R54, R56 ;  /* 0x0000003635367223 */ /* 0x000fe20000000038 */
[----:B------:R-:W-:Y:S01]  /*22b20*/  FSEL R56, R20, -0.37612664699554443359, P4 ;  /* 0xbec093ac14387808 */ /* 0x000fe20002000000 */
[----:B------:R-:W-:Y:S01]  /*22b30*/  FFMA R64, R57, R64, R58 ;  /* 0x0000004039407223 */ /* 0x000fe2000000003a */
[----:B------:R-:W-:Y:S01]  /*22b40*/  FSEL R49, -|R50|, R50, P5 ;  /* 0x0000003232317208 */ /* 0x000fe20002800300 */
[----:B------:R-:W-:Y:S01]  /*22b50*/  FFMA R60, R55, R60, R62 ;  /* 0x0000003c373c7223 */ /* 0x000fe2000000003e */
[----:B------:R-:W-:-:S02]  /*22b60*/  FSEL R58, R15, 0.12837915122509002686, P1 ;  /* 0x3e0375d30f3a7808 */ /* 0x000fc40000800000 */
[----:B------:R-:W-:Y:S01]  /*22b70*/  FSEL R57, R15, 0.12837915122509002686, P4 ;  /* 0x3e0375d30f397808 */ /* 0x000fe20002000000 */
[----:B------:R-:W-:Y:S01]  /*22b80*/  FFMA R56, R55, R60, R56 ;  /* 0x0000003c37387223 */ /* 0x000fe20000000038 */
[----:B------:R-:W-:Y:S01]  /*22b90*/  FFMA R49, R64, R49, R49 ;  /* 0x0000003140317223 */ /* 0x000fe20000000031 */
[----:B------:R-:W-:Y:S01]  /*22ba0*/  FFMA R53, R53, R54, R58 ;  /* 0x0000003635357223 */ /* 0x000fe2000000003a */
[----:B------:R-:W-:Y:S01]  /*22bb0*/  FSEL R54, -|R52|, R52, P1 ;  /* 0x0000003434367208 */ /* 0x000fe20000800300 */
[----:B------:R-:W-:Y:S01]  /*22bc0*/  FFMA R56, R55, R56, R57 ;  /* 0x0000003837387223 */ /* 0x000fe20000000039 */
[----:B------:R-:W-:Y:S01]  /*22bd0*/  FSEL R59, -|R51|, R51, P4 ;  /* 0x00000033333b7208 */ /* 0x000fe20002000300 */
[----:B------:R-:W1:Y:S02]  /*22be0*/  @P5 MUFU.EX2 R58, R49 ;  /* 0x00000031003a5308 */ /* 0x000e640000000800 */
[----:B------:R-:W-:Y:S02]  /*22bf0*/  FFMA R53, R53, R54, R54 ;  /* 0x0000003635357223 */ /* 0x000fe40000000036 */
[----:B------:R-:W-:-:S04]  /*22c00*/  FFMA R54, R56, R59, R59 ;  /* 0x0000003b38367223 */ /* 0x000fc8000000003b */
[----:B------:R-:W2:Y:S08]  /*22c10*/  @P1 MUFU.EX2 R55, R53 ;  /* 0x0000003500371308 */ /* 0x000eb00000000800 */
[----:B------:R-:W3:Y:S01]  /*22c20*/  @P4 MUFU.EX2 R56, R54 ;  /* 0x0000003600384308 */ /* 0x000ee20000000800 */
[----:B-1----:R-:W-:Y:S01]  /*22c30*/  @P5 FADD R57, -R58, 1 ;  /* 0x3f8000003a395421 */ /* 0x002fe20000000100 */
[----:B------:R-:W-:Y:S01]  /*22c40*/  FADD R31, R31, 1 ;  /* 0x3f8000001f1f7421 */ /* 0x000fe20000000000 */
[----:B------:R-:W-:-:S03]  /*22c50*/  FADD R32, R32, 1 ;  /* 0x3f80000020207421 */ /* 0x000fc60000000000 */
[----:B------:R-:W-:Y:S01]  /*22c60*/  @P5 LOP3.LUT R49, R57, 0x80000000, R50, 0xb8, !PT ;  /* 0x8000000039315812 */ /* 0x000fe200078eb832 */
[----:B------:R-:W-:Y:S01]  /*22c70*/  FMUL R50, R9, R10 ;  /* 0x0000000a09327220 */ /* 0x000fe20000400000 */
[----:B------:R-:W-:Y:S01]  /*22c80*/  FMUL R10, R23, 0.5 ;  /* 0x3f000000170a7820 */ /* 0x000fe20000400000 */
[----:B--2---:R-:W-:Y:S01]  /*22c90*/  @P1 FADD R55, -R55, 1 ;  /* 0x3f80000037371421 */ /* 0x004fe20000000100 */
[----:B------:R-:W-:Y:S01]  /*22ca0*/  FMUL R9, R30, 0.5 ;  /* 0x3f0000001e097820 */ /* 0x000fe20000400000 */
[----:B------:R-:W-:Y:S01]  /*22cb0*/  FMUL R12, R12, 0.5 ;  /* 0x3f0000000c0c7820 */ /* 0x000fe20000400000 */
[----:B------:R-:W-:Y:S01]  /*22cc0*/  FMUL R31, R31, R10 ;  /* 0x0000000a1f1f7220 */ /* 0x000fe20000400000 */
[----:B---3--:R-:W-:Y:S01]  /*22cd0*/  @P4 FADD R56, -R56, 1 ;  /* 0x3f80000038384421 */ /* 0x008fe20000000100 */
[----:B------:R-:W-:Y:S01]  /*22ce0*/  FMUL R32, R32, R9 ;  /* 0x0000000920207220 */ /* 0x000fe20000400000 */
[----:B------:R-:W-:Y:S01]  /*22cf0*/  @P1 LOP3.LUT R53, R55, 0x80000000, R52, 0xb8, !PT ;  /* 0x8000000037351812 */ /* 0x000fe200078eb834 */
[----:B------:R-:W-:Y:S01]  /*22d00*/  FADD R21, R21, 1 ;  /* 0x3f80000015157421 */ /* 0x000fe20000000000 */
[----:B------:R-:W-:Y:S01]  /*22d10*/  FMUL R10, R35, 0.5 ;  /* 0x3f000000230a7820 */ /* 0x000fe20000400000 */
[----:B------:R-:W-:Y:S01]  /*22d20*/  @P4 LOP3.LUT R54, R56, 0x80000000, R51, 0xb8, !PT ;  /* 0x8000000038364812 */ /* 0x000fe200078eb833 */
[----:B------:R-:W-:Y:S01]  /*22d30*/  FMUL R9, R36, 0.5 ;  /* 0x3f00000024097820 */ /* 0x000fe20000400000 */
[----:B------:R-:W-:Y:S01]  /*22d40*/  FADD R37, R37, 1 ;  /* 0x3f80000025257421 */ /* 0x000fe20000000000 */
[----:B------:R-:W-:Y:S01]  /*22d50*/  FADD R38, R38, 1 ;  /* 0x3f80000026267421 */ /* 0x000fe20000000000 */
[----:B------:R-:W-:Y:S01]  /*22d60*/  FMUL R21, R21, R12 ;  /* 0x0000000c15157220 */ /* 0x000fe20000400000 */
[----:B------:R-:W-:Y:S01]  /*22d70*/  FMUL R11, R11, 0.5 ;  /* 0x3f0000000b0b7820 */ /* 0x000fe20000400000 */
[----:B------:R-:W-:Y:S01]  /*22d80*/  FMUL R37, R37, R10 ;  /* 0x0000000a25257220 */ /* 0x000fe20000400000 */
[----:B------:R-:W-:Y:S01]  /*22d90*/  FMUL R38, R38, R9 ;  /* 0x0000000926267220 */ /* 0x000fe20000400000 */
[----:B------:R-:W-:Y:S01]  /*22da0*/  FMUL R13, R13, 0.5 ;  /* 0x3f0000000d0d7820 */ /* 0x000fe20000400000 */
[----:B------:R-:W-:Y:S01]  /*22db0*/  FADD R22, R22, 1 ;  /* 0x3f80000016167421 */ /* 0x000fe20000000000 */
[----:B------:R-:W-:Y:S01]  /*22dc0*/  FADD R14, R14, 1 ;  /* 0x3f8000000e0e7421 */ /* 0x000fe20000000000 */
[----:B------:R-:W-:Y:S01]  /*22dd0*/  FMUL R12, R29, 0.5 ;  /* 0x3f0000001d0c7820 */ /* 0x000fe20000400000 */
        /* <DEDUP_REMOVED lines=35> */
.L_x_131:
        /* <DEDUP_REMOVED lines=27> */
.L_x_133:
[----:B------:R-:W-:Y:S05]  /*231c0*/  BSYNC B0 ;  /* 0x0000000000007941 */ /* 0x000fea0003800000 */
.L_x_132:
[----:B------:R-:W-:Y:S04]  /*231d0*/  BSSY B0, `(.L_x_134) ;  /* 0x000003a000007945 */ /* 0x000fe80003800000 */
[----:B------:R-:W-:Y:S05]  /*231e0*/  @P2 BRA `(.L_x_135) ;  /* 0x0000000000e02947 */ /* 0x000fea0003800000 */
[----:B------:R-:W2:Y:S02]  /*231f0*/  LDL R9, [R1+0x4a8] ;  /* 0x0004a80001097983 */ /* 0x000ea40000100800 */
[----:B--2---:R-:W-:-:S13]  /*23200*/  ISETP.NE.AND P4, PT, R9, 0x3, PT ;  /* 0x000000030900780c */ /* 0x004fda0003f85270 */
[----:B------:R-:W-:Y:S05]  /*23210*/  @!P4 BRA `(.L_x_136) ;  /* 0x000000000004c947 */ /* 0x000fea0003800000 */
[----:B------:R-:W-:Y:S01]  /*23220*/  BPT.TRAP 0x1 ;  /* 0x000000040000795c */ /* 0x000fe20000300000 */
.L_x_136:
[----:B------:R-:W-:Y:S01]  /*23230*/  LEA R9, R18, UR42, 0x3 ;  /* 0x0000002a12097c11 */ /* 0x000fe2000f8e18ff */
[----:B------:R-:W-:Y:S01]  /*23240*/  BSSY B1, `(.L_x_137) ;  /* 0x0000004000017945 */ /* 0x000fe20003800000 */
[----:B------:R-:W-:-:S04]  /*23250*/  SHF.L.U32 R10, R19, 0x1f, RZ ;  /* 0x0000001f130a7819 */ /* 0x000fc800000006ff */
[----:B------:R-:W1:Y:S02]  /*23260*/  SYNCS.PHASECHK.TRANS64.TRYWAIT P1, [R9+URZ+0x60], R10 ;  /* 0x0000600a090075a7 */ /* 0x000e64000802017f */
[----:B-1----:R-:W-:Y:S05]  /*23270*/  @!P1 BRA `(.L_x_138) ;  /* 0x0000016000289947 */ /* 0x002fea0003800000 */
.L_x_380:
[----:B------:R-:W-:Y:S05]  /*23280*/  BSYNC B1 ;  /* 0x0000000000017941 */ /* 0x000fea0003800000 */
.L_x_137:
        /* <DEDUP_REMOVED lines=22> */
.L_x_140:
[----:B------:R-:W-:Y:S05]  /*233f0*/  BSYNC B1 ;  /* 0x0000000000017941 */ /* 0x000fea0003800000 */
.L_x_139:
        /* <DEDUP_REMOVED lines=8> */
.L_x_141:
        /* <DEDUP_REMOVED lines=15> */
.L_x_135:
[----:B------:R-:W-:Y:S05]  /*23570*/  BSYNC B0 ;  /* 0x0000000000007941 */ /* 0x000fea0003800000 */
.L_x_134:
        /* <DEDUP_REMOVED lines=10> */
[----:B------:R-:W-:-:S04]  /*23620*/  FFMA R10, R2, R10, R9 ;  /* 0x0000000a020a7223 */ /* 0x000fc80000000009 */
        /* <DEDUP_REMOVED lines=20> */
[----:B------:R-:W-:-:S03]  /*23770*/  F2FP.F16.E4M3.UNPACK_B R11, R3 ;  /* 0x00000003ff0b723e */ /* 0x000fc600020006ff */
[----:B------:R-:W-:Y:S02]  /*23780*/  FFMA R9, R9, R14, R14 ;  /* 0x0000000e09097223 */ /* 0x000fe4000000000e */
[--C-:B------:R-:W-:Y:S02]  /*23790*/  HADD2.F32 R12, -RZ, R11.reuse.H0_H0 ;  /* 0x2000000bff0c7230 */ /* 0x100fe40000004100 */
[----:B------:R-:W1:Y:S01]  /*237a0*/  @P1 MUFU.EX2 R14, R9 ;  /* 0x00000009000e1308 */ /* 0x000e620000000800 */
[----:B------:R-:W-:Y:S02]  /*237b0*/  HADD2.F32 R30, -RZ, R11.H1_H1 ;  /* 0x3000000bff1e7230 */ /* 0x000fe40000004100 */
[----:B------:R-:W-:Y:S01]  /*237c0*/  FMUL R11, R16, R217 ;  /* 0x000000d9100b7220 */ /* 0x000fe20000400000 */
[----:B------:R-:W-:-:S03]  /*237d0*/  FFMA R12, R2, R12, R13 ;  /* 0x0000000c020c7223 */ /* 0x000fc6000000000d */
[----:B------:R-:W-:Y:S01]  /*237e0*/  FFMA R11, R2, R22, R11 ;  /* 0x00000016020b7223 */ /* 0x000fe2000000000b */
[----:B------:R-:W-:Y:S01]  /*237f0*/  FMUL R36, R12, 0.70710676908493041992 ;  /* 0x3f3504f30c247820 */ /* 0x000fe20000400000 */
[----:B------:R-:W-:Y:S01]  /*23800*/  FFMA R13, R2, R30, R219 ;  /* 0x0000001e020d7223 */ /* 0x000fe200000000db */
[----:B------:R-:W-:Y:S01]  /*23810*/  FMUL R12, R12, 0.5 ;  /* 0x3f0000000c0c7820 */ /* 0x000fe20000400000 */
[----:B------:R-:W-:Y:S01]  /*23820*/  FMUL R41, R11, 0.70710676908493041992 ;  /* 0x3f3504f30b297820 */ /* 0x000fe20000400000 */
[C---:B------:R-:W-:Y:S01]  /*23830*/  FMUL R22, R36.reuse, R36 ;  /* 0x0000002424167220 */ /* 0x040fe20000400000 */
[C---:B------:R-:W-:Y:S01]  /*23840*/  FSETP.GE.AND P4, PT, |R36|.reuse, 1.0029599666595458984, PT ;  /* 0x3f8060fe2400780b */ /* 0x040fe20003f86200 */
[----:B------:R-:W-:Y:S01]  /*23850*/  FMUL R38, R13, 0.70710676908493041992 ;  /* 0x3f3504f30d267820 */ /* 0x000fe20000400000 */
[----:B------:R-:W-:Y:S01]  /*23860*/  FMUL R11, R11, 0.5 ;  /* 0x3f0000000b0b7820 */ /* 0x000fe20000400000 */
[----:B------:R-:W-:Y:S01]  /*23870*/  FMUL R13, R13, 0.5 ;  /* 0x3f0000000d0d7820 */ /* 0x000fe20000400000 */
[----:B------:R-:W-:Y:S01]  /*23880*/  FSEL R30, |R36|, R22, P4 ;  /* 0x00000016241e7208 */ /* 0x000fe20002000200 */
[----:B-1----:R-:W-:Y:S01]  /*23890*/  @P1 FADD R14, -R14, 1 ;  /* 0x3f8000000e0e1421 */ /* 0x002fe20000000100 */
[----:B------:R-:W-:Y:S01]  /*238a0*/  FSEL R29, R28, 8.4834944573231041431e-05, P4 ;  /* 0x38b1e96a1c1d7808 */ /* 0x000fe20002000000 */
[----:B------:R-:W-:Y:S01]  /*238b0*/  FMUL R32, R38, R38 ;  /* 0x0000002626207220 */ /* 0x000fe20000400000 */
[----:B------:R-:W-:-:S02]  /*238c0*/  FSEL R31, -R27, -0.00082130916416645050049, P4 ;  /* 0xba574d201b1f7808 */ /* 0x000fc40002000100 */
[----:B------:R-:W-:Y:S01]  /*238d0*/  @P1 LOP3.LUT R9, R14, 0x80000000, R21, 0xb8, !PT ;  /* 0x800000000e091812 */ /* 0x000fe200078eb815 */
[C---:B------:R-:W-:Y:S01]  /*238e0*/  FMUL R14, R41.reuse, R41 ;  /* 0x00000029290e7220 */ /* 0x040fe20000400000 */
[----:B------:R-:W-:Y:S01]  /*238f0*/  FSETP.GE.AND P1, PT, |R41|, 1.0029599666595458984, PT ;  /* 0x3f8060fe2900780b */ /* 0x000fe20003f26200 */
[----:B------:R-:W-:Y:S01]  /*23900*/  FFMA R31, R30, R29, R31 ;  /* 0x0000001d1e1f7223 */ /* 0x000fe2000000001f */
[----:B------:R-:W-:Y:S01]  /*23910*/  FSETP.GE.AND P5, PT, |R38|, 1.0029599666595458984, PT ;  /* 0x3f8060fe2600780b */ /* 0x000fe20003fa6200 */
[----:B------:R-:W-:Y:S01]  /*23920*/  FADD R9, R9, 1 ;  /* 0x3f80000009097421 */ /* 0x000fe20000000000 */
[----:B------:R-:W-:Y:S02]  /*23930*/  FSEL R14, |R41|, R14, P1 ;  /* 0x0000000e290e7208 */ /* 0x000fe40000800200 */
[----:B------:R-:W-:Y:S02]  /*23940*/  FSEL R21, R28, 8.4834944573231041431e-05, P1 ;  /* 0x38b1e96a1c157808 */ /* 0x000fe40000800000 */
[----:B------:R-:W-:-:S02]  /*23950*/  FSEL R23, -R27, -0.00082130916416645050049, P1 ;  /* 0xba574d201b177808 */ /* 0x000fc40000800100 */
[----:B------:R-:W-:Y:S02]  /*23960*/  FSEL R29, -R25, -0.026868773624300956726, P1 ;  /* 0xbcdc1be7191d7808 */ /* 0x000fe40000800100 */
[----:B------:R-:W-:Y:S01]  /*23970*/  FSEL R32, |R38|, R32, P5 ;  /* 0x0000002026207208 */ /* 0x000fe20002800200 */
[----:B------:R-:W-:Y:S01]  /*23980*/  FFMA R21, R14, R21, R23 ;  /* 0x000000150e157223 */ /* 0x000fe20000000017 */
[----:B------:R-:W-:Y:S02]  /*23990*/  FSEL R23, R26, 0.0052134888246655464172, P1 ;  /* 0x3baad5ea1a177808 */ /* 0x000fe40000800000 */
[----:B------:R-:W-:Y:S02]  /*239a0*/  FSEL R35, R28, 8.4834944573231041431e-05, P5 ;  /* 0x38b1e96a1c237808 */ /* 0x000fe40002800000 */
[----:B------:R-:W-:Y:S01]  /*239b0*/  FSEL R37, -R27, -0.00082130916416645050049, P5 ;  /* 0xba574d201b257808 */ /* 0x000fe20002800100 */
[----:B------:R-:W-:Y:S01]  /*239c0*/  FFMA R21, R14, R21, R23 ;  /* 0x000000150e157223 */ /* 0x000fe20000000017 */
[----:B------:R-:W-:-:S02]  /*239d0*/  FSEL R33, R26, 0.0052134888246655464172, P4 ;  /* 0x3baad5ea1a217808 */ /* 0x000fc40002000000 */
[----:B------:R-:W-:Y:S01]  /*239e0*/  FSEL R23, R24, 0.11284004896879196167, P1 ;  /* 0x3de718af18177808 */ /* 0x000fe20000800000 */
[----:B------:R-:W-:Y:S01]  /*239f0*/  FFMA R21, R14, R21, R29 ;  /* 0x000000150e157223 */ /* 0x000fe2000000001d */
[----:B------:R-:W-:Y:S01]  /*23a00*/  FSEL R39, R26, 0.0052134888246655464172, P5 ;  /* 0x3baad5ea1a277808 */ /* 0x000fe20002800000 */
[----:B------:R-:W-:Y:S01]  /*23a10*/  FFMA R35, R32, R35, R37 ;  /* 0x0000002320237223 */ /* 0x000fe20000000025 */
        /* <DEDUP_REMOVED lines=29> */
[C---:B------:R-:W-:Y:S01]  /*23bf0*/  FMUL R29, R16.reuse, R221 ;  /* 0x000000dd101d7220 */ /* 0x040fe20000400000 */
[----:B------:R-:W-:-:S02]  /*23c00*/  FMUL R31, R16, R222 ;  /* 0x000000de101f7220 */ /* 0x000fc40000400000 */
[----:B------:R-:W-:Y:S01]  /*23c10*/  FFMA R14, R34, R23, R23 ;  /* 0x00000017220e7223 */ /* 0x000fe20000000017 */
[----:B------:R-:W2:Y:S01]  /*23c20*/  @P4 MUFU.EX2 R33, R21 ;  /* 0x0000001500214308 */ /* 0x000ea20000000800 */
[----:B------:R-:W-:Y:S02]  /*23c30*/  F2FP.F16.E4M3.UNPACK_B R23, R3.H1 ;  /* 0x00000003ff17723e */ /* 0x000fe400030006ff */
[----:B------:R-:W-:-:S03]  /*23c40*/  F2FP.F16.E4M3.UNPACK_B R34, R4 ;  /* 0x00000004ff22723e */ /* 0x000fc600020006ff */
[--C-:B------:R-:W-:Y:S02]  /*23c50*/  HADD2.F32 R37, -RZ, R23.reuse.H0_H0 ;  /* 0x20000017ff257230 */ /* 0x100fe40000004100 */
[----:B------:R-:W3:Y:S01]  /*23c60*/  @P5 MUFU.EX2 R35, R14 ;  /* 0x0000000e00235308 */ /* 0x000ee20000000800 */
[----:B------:R-:W-:Y:S02]  /*23c70*/  HADD2.F32 R40, -RZ, R23.H1_H1 ;  /* 0x30000017ff287230 */ /* 0x000fe40000004100 */
[----:B------:R-:W-:Y:S01]  /*23c80*/  FMUL R23, R16, R220 ;  /* 0x000000dc10177220 */ /* 0x000fe20000400000 */
[--C-:B------:R-:W-:Y:S02]  /*23c90*/  HADD2.F32 R42, -RZ, R34.reuse.H0_H0 ;  /* 0x20000022ff2a7230 */ /* 0x100fe40000004100 */
[----:B-1----:R-:W-:Y:S01]  /*23ca0*/  @P1 FADD R32, -R30, 1 ;  /* 0x3f8000001e201421 */ /* 0x002fe20000000100 */
[----:B------:R-:W-:Y:S02]  /*23cb0*/  HADD2.F32 R34, -RZ, R34.H1_H1 ;  /* 0x30000022ff227230 */ /* 0x000fe40000004100 */
[C---:B------:R-:W-:Y:S01]  /*23cc0*/  FFMA R23, R2.reuse, R37, R23 ;  /* 0x0000002502177223 */ /* 0x040fe20000000017 */
[C---:B------:R-:W-:Y:S01]  /*23cd0*/  FFMA R29, R2.reuse, R40, R29 ;  /* 0x00000028021d7223 */ /* 0x040fe2000000001d */
[----:B------:R-:W-:Y:S01]  /*23ce0*/  FFMA R30, R2, R42, R31 ;  /* 0x0000002a021e7223 */ /* 0x000fe2000000001f */
[----:B--2---:R-:W-:Y:S01]  /*23cf0*/  @P4 FADD R33, -R33, 1 ;  /* 0x3f80000021214421 */ /* 0x004fe20000000100 */
[----:B------:R-:W-:Y:S01]  /*23d00*/  FMUL R50, R23, 0.70710676908493041992 ;  /* 0x3f3504f317327820 */ /* 0x000fe20000400000 */
[----:B------:R-:W-:Y:S01]  /*23d10*/  @P1 LOP3.LUT R22, R32, 0x80000000, R41, 0xb8, !PT ;  /* 0x8000000020161812 */ /* 0x000fe200078eb829 */
[----:B------:R-:W-:Y:S01]  /*23d20*/  FMUL R41, R29, 0.70710676908493041992 ;  /* 0x3f3504f31d297820 */ /* 0x000fe20000400000 */
[----:B------:R-:W-:Y:S01]  /*23d30*/  FMUL R52, R30, 0.70710676908493041992 ;  /* 0x3f3504f31e347820 */ /* 0x000fe20000400000 */
[C---:B------:R-:W-:Y:S01]  /*23d40*/  FMUL R31, R50.reuse, R50 ;  /* 0x00000032321f7220 */ /* 0x040fe20000400000 */
[----:B------:R-:W-:Y:S01]  /*23d50*/  FSETP.GE.AND P1, PT, |R50|, 1.0029599666595458984, PT ;  /* 0x3f8060fe3200780b */ /* 0x000fe20003f26200 */
[----:B------:R-:W-:Y:S01]  /*23d60*/  FFMA R34, R2, R34, R223 ;  /* 0x0000002202227223 */ /* 0x000fe200000000df */
[----:B---3--:R-:W-:Y:S01]  /*23d70*/  @P5 FADD R35, -R35, 1 ;  /* 0x3f80000023235421 */ /* 0x008fe20000000100 */
[----:B------:R-:W-:Y:S01]  /*23d80*/  @P4 LOP3.LUT R21, R33, 0x80000000, R36, 0xb8, !PT ;  /* 0x8000000021154812 */ /* 0x000fe200078eb824 */
[C---:B------:R-:W-:Y:S01]  /*23d90*/  FMUL R33, R41.reuse, R41 ;  /* 0x0000002929217220 */ /* 0x040fe20000400000 */
[----:B------:R-:W-:Y:S01]  /*23da0*/  FSETP.GE.AND P4, PT, |R41|, 1.0029599666595458984, PT ;  /* 0x3f8060fe2900780b */ /* 0x000fe20003f86200 */
[----:B------:R-:W-:Y:S01]  /*23db0*/  FMUL R49, R34, 0.70710676908493041992 ;  /* 0x3f3504f322317820 */ /* 0x000fe20000400000 */
[----:B------:R-:W-:Y:S01]  /*23dc0*/  FSEL R31, |R50|, R31, P1 ;  /* 0x0000001f321f7208 */ /* 0x000fe20000800200 */
[----:B------:R-:W-:Y:S01]  /*23dd0*/  FADD R22, R22, 1 ;  /* 0x3f80000016167421 */ /* 0x000fe20000000000 */
[----:B------:R-:W-:Y:S01]  /*23de0*/  FSEL R32, R28, 8.4834944573231041431e-05, P1 ;  /* 0x38b1e96a1c207808 */ /* 0x000fe20000800000 */
[----:B------:R-:W-:Y:S01]  /*23df0*/  FADD R21, R21, 1 ;  /* 0x3f80000015157421 */ /* 0x000fe20000000000 */
[----:B------:R-:W-:Y:S01]  /*23e00*/  FSEL R36, -R27, -0.00082130916416645050049, P1 ;  /* 0xba574d201b247808 */ /* 0x000fe20000800100 */
[----:B------:R-:W-:Y:S01]  /*23e10*/  FMUL R34, R34, 0.5 ;  /* 0x3f00000022227820 */ /* 0x000fe20000400000 */
[----:B------:R-:W-:Y:S01]  /*23e20*/  @P5 LOP3.LUT R14, R35, 0x80000000, R38, 0xb8, !PT ;  /* 0x80000000230e5812 */ /* 0x000fe200078eb826 */
[----:B------:R-:W-:Y:S01]  /*23e30*/  FMUL R35, R52, R52 ;  /* 0x0000003434237220 */ /* 0x000fe20000400000 */
[----:B------:R-:W-:Y:S01]  /*23e40*/  FSEL R33, |R41|, R33, P4 ;  /* 0x0000002129217208 */ /* 0x000fe20002000200 */
[----:B------:R-:W-:Y:S01]  /*23e50*/  FFMA R32, R31, R32, R36 ;  /* 0x000000201f207223 */ /* 0x000fe20000000024 */
[----:B------:R-:W-:Y:S01]  /*23e60*/  FSEL R38, R28, 8.4834944573231041431e-05, P4 ;  /* 0x38b1e96a1c267808 */ /* 0x000fe20002000000 */
[----:B------:R-:W-:Y:S01]  /*23e70*/  FMUL R21, R21, R12 ;  /* 0x0000000c15157220 */ /* 0x000fe20000400000 */
[----:B------:R-:W-:Y:S01]  /*23e80*/  FSEL R40, -R27, -0.00082130916416645050049, P4 ;  /* 0xba574d201b287808 */ /* 0x000fe20002000100 */
[----:B------:R-:W-:Y:S01]  /*23e90*/  FMUL R12, R29, 0.5 ;  /* 0x3f0000001d0c7820 */ /* 0x000fe20000400000 */
[----:B------:R-:W-:Y:S01]  /*23ea0*/  FSETP.GE.AND P5, PT, |R52|, 1.0029599666595458984, PT ;  /* 0x3f8060fe3400780b */ /* 0x000fe20003fa6200 */
[----:B------:R-:W-:Y:S01]  /*23eb0*/  FADD R14, R14, 1 ;  /* 0x3f8000000e0e7421 */ /* 0x000fe20000000000 */
[----:B------:R-:W-:Y:S01]  /*23ec0*/  FSEL R36, R26, 0.0052134888246655464172, P1 ;  /* 0x3baad5ea1a247808 */ /* 0x000fe20000800000 */
[----:B------:R-:W-:Y:S01]  /*23ed0*/  FFMA R40, R33, R38, R40 ;  /* 0x0000002621287223 */ /* 0x000fe20000000028 */
[----:B------:R-:W-:Y:S01]  /*23ee0*/  FSEL R35, |R52|, R35, P5 ;  /* 0x0000002334237208 */ /* 0x000fe20002800200 */
[----:B------:R-:W-:Y:S01]  /*23ef0*/  FMUL R14, R14, R13 ;  /* 0x0000000d0e0e7220 */ /* 0x000fe20000400000 */
        /* <DEDUP_REMOVED lines=30> */
[----:B------:R-:W-:Y:S01]  /*240e0*/  FSEL R37, R15, 0.12837915122509002686, P5 ;  /* 0x3e0375d30f257808 */ /* 0x000fe20002800000 */
[----:B------:R-:W-:Y:S01]  /*240f0*/  FFMA R32, R33, R40, R32 ;  /* 0x0000002821207223 */ /* 0x000fe20000000020 */
[----:B------:R-:W-:Y:S01]  /*24100*/  FSEL R33, -|R41|, R41, P4 ;  /* 0x0000002929217208 */ /* 0x000fe20002000300 */
[----:B------:R-:W-:Y:S01]  /*24110*/  FFMA R38, R35, R44, R38 ;  /* 0x0000002c23267223 */ /* 0x000fe20000000026 */
[----:B------:R-:W1:Y:S01]  /*24120*/  @P1 MUFU.EX2 R36, R31 ;  /* 0x0000001f00241308 */ /* 0x000e620000000800 */
[----:B------:R-:W-:-:S02]  /*24130*/  F2FP.SATFINITE.E4M3.F32.PACK_AB_MERGE_C R14, R14, R21, RZ ;  /* 0x000000150e0e723e */ /* 0x000fc400048070ff */
[----:B------:R-:W-:Y:S01]  /*24140*/  FFMA R33, R32, R33, R33 ;  /* 0x0000002120217223 */ /* 0x000fe20000000021 */
[----:B------:R-:W-:Y:S01]  /*24150*/  FSEL R32, -|R52|, R52, P5 ;  /* 0x0000003434207208 */ /* 0x000fe20002800300 */
[----:B------:R-:W-:Y:S01]  /*24160*/  FFMA R37, R35, R38, R37 ;  /* 0x0000002623257223 */ /* 0x000fe20000000025 */
[----:B------:R-:W-:Y:S02]  /*24170*/  F2FP.F16.E4M3.UNPACK_B R35, R4.H1 ;  /* 0x00000004ff23723e */ /* 0x000fe400030006ff */
[----:B------:R-:W2:Y:S01]  /*24180*/  @P4 MUFU.EX2 R38, R33 ;  /* 0x0000002100264308 */ /* 0x000ea20000000800 */
[----:B------:R-:W-:Y:S02]  /*24190*/  FFMA R32, R37, R32, R32 ;  /* 0x0000002025207223 */ /* 0x000fe40000000020 */
[--C-:B------:R-:W-:Y:S02]  /*241a0*/  HADD2.F32 R40, -RZ, R35.reuse.H0_H0 ;  /* 0x20000023ff287230 */ /* 0x100fe40000004100 */
[----:B------:R-:W-:-:S02]  /*241b0*/  HADD2.F32 R42, -RZ, R35.H1_H1 ;  /* 0x30000023ff2a7230 */ /* 0x000fc40000004100 */
[----:B------:R-:W-:Y:S01]  /*241c0*/  FMUL R35, R16, R224 ;  /* 0x000000e010237220 */ /* 0x000fe20000400000 */
[----:B------:R-:W3:Y:S01]  /*241d0*/  @P5 MUFU.EX2 R39, R32 ;  /* 0x0000002000275308 */ /* 0x000ee20000000800 */
[----:B-1----:R-:W-:Y:S02]  /*241e0*/  @P1 FADD R37, -R36, 1 ;  /* 0x3f80000024251421 */ /* 0x002fe40000000100 */
[C---:B------:R-:W-:Y:S01]  /*241f0*/  FFMA R35, R2.reuse, R40, R35 ;  /* 0x0000002802237223 */ /* 0x040fe20000000023 */
[----:B------:R-:W-:Y:S02]  /*24200*/  FFMA R36, R2, R42, R225 ;  /* 0x0000002a02247223 */ /* 0x000fe400000000e1 */
[----:B------:R-:W-:Y:S01]  /*24210*/  @P1 LOP3.LUT R31, R37, 0x80000000, R50, 0xb8, !PT ;  /* 0x80000000251f1812 */ /* 0x000fe200078eb832 */
[----:B------:R-:W-:Y:S01]  /*24220*/  FMUL R54, R35, 0.70710676908493041992 ;  /* 0x3f3504f323367820 */ /* 0x000fe20000400000 */
[C---:B------:R-:W-:Y:S01]  /*24230*/  FMUL R37, R49.reuse, R49 ;  /* 0x0000003131257220 */ /* 0x040fe20000400000 */
[----:B--2---:R-:W-:Y:S01]  /*24240*/  @P4 FADD R38, -R38, 1 ;  /* 0x3f80000026264421 */ /* 0x004fe20000000100 */
[----:B------:R-:W-:Y:S01]  /*24250*/  FSETP.GE.AND P1, PT, |R49|, 1.0029599666595458984, PT ;  /* 0x3f8060fe3100780b */ /* 0x000fe20003f26200 */
[----:B------:R-:W-:Y:S01]  /*24260*/  FMUL R43, R36, 0.70710676908493041992 ;  /* 0x3f3504f3242b7820 */ /* 0x000fe20000400000 */
[----:B------:R-:W-:-:S02]  /*24270*/  FADD R31, R31, 1 ;  /* 0x3f8000001f1f7421 */ /* 0x000fc40000000000 */
[----:B------:R-:W-:Y:S01]  /*24280*/  @P4 LOP3.LUT R33, R38, 0x80000000, R41, 0xb8, !PT ;  /* 0x8000000026214812 */ /* 0x000fe200078eb829 */
[----:B------:R-:W-:Y:S01]  /*24290*/  FMUL R46, R43, R43 ;  /* 0x0000002b2b2e7220 */ /* 0x000fe20000400000 */
[----:B------:R-:W-:Y:S01]  /*242a0*/  FSETP.GE.AND P4, PT, |R54|, 1.0029599666595458984, PT ;  /* 0x3f8060fe3600780b */ /* 0x000fe20003f86200 */
[----:B---3--:R-:W-:Y:S01]  /*242b0*/  @P5 FADD R39, -R39, 1 ;  /* 0x3f80000027275421 */ /* 0x008fe20000000100 */
[----:B------:R-:W-:Y:S01]  /*242c0*/  FSEL R37, |R49|, R37, P1 ;  /* 0x0000002531257208 */ /* 0x000fe20000800200 */
[----:B------:R-:W-:Y:S01]  /*242d0*/  FADD R33, R33, 1 ;  /* 0x3f80000021217421 */ /* 0x000fe20000000000 */
[----:B------:R-:W-:Y:S02]  /*242e0*/  FSEL R38, R28, 8.4834944573231041431e-05, P1 ;  /* 0x38b1e96a1c267808 */ /* 0x000fe40000800000 */
[----:B------:R-:W-:Y:S01]  /*242f0*/  @P5 LOP3.LUT R32, R39, 0x80000000, R52, 0xb8, !PT ;  /* 0x8000000027205812 */ /* 0x000fe200078eb834 */
[----:B------:R-:W-:Y:S01]  /*24300*/  FMUL R39, R54, R54 ;  /* 0x0000003636277220 */ /* 0x000fe20000400000 */
[----:B------:R-:W-:-:S02]  /*24310*/  FSEL R40, -R27, -0.00082130916416645050049, P1 ;  /* 0xba574d201b287808 */ /* 0x000fc40000800100 */
[----:B------:R-:W-:Y:S01]  /*24320*/  FSEL R42, R28, 8.4834944573231041431e-05, P4 ;  /* 0x38b1e96a1c2a7808 */ /* 0x000fe20002000000 */
[----:B------:R-:W-:Y:S01]  /*24330*/  FADD R32, R32, 1 ;  /* 0x3f80000020207421 */ /* 0x000fe20000000000 */
[----:B------:R-:W-:Y:S01]  /*24340*/  FSEL R41, |R54|, R39, P4 ;  /* 0x0000002736297208 */ /* 0x000fe20002000200 */
[----:B------:R-:W-:Y:S01]  /*24350*/  FFMA R38, R37, R38, R40 ;  /* 0x0000002625267223 */ /* 0x000fe20000000028 */
[----:B------:R-:W-:Y:S02]  /*24360*/  FSEL R44, -R27, -0.00082130916416645050049, P4 ;  /* 0xba574d201b2c7808 */ /* 0x000fe40002000100 */
[----:B------:R-:W-:Y:S02]  /*24370*/  FSEL R40, R26, 0.0052134888246655464172, P1 ;  /* 0x3baad5ea1a287808 */ /* 0x000fe40000800000 */
[----:B------:R-:W-:Y:S01]  /*24380*/  FSETP.GE.AND P5, PT, |R43|, 1.0029599666595458984, PT ;  /* 0x3f8060fe2b00780b */ /* 0x000fe20003fa6200 */
[----:B------:R-:W-:Y:S01]  /*24390*/  FFMA R44, R41, R42, R44 ;  /* 0x0000002a292c7223 */ /* 0x000fe2000000002c */
[----:B------:R-:W-:Y:S01]  /*243a0*/  FSEL R42, -R25, -0.026868773624300956726, P1 ;  /* 0xbcdc1be7192a7808 */ /* 0x000fe20000800100 */
[----:B------:R-:W-:Y:S01]  /*243b0*/  FFMA R38, R37, R38, R40 ;  /* 0x0000002625267223 */ /* 0x000fe20000000028 */
[----:B------:R-:W-:-:S02]  /*243c0*/  FSEL R45, |R43|, R46, P5 ;  /* 0x0000002e2b2d7208 */ /* 0x000fc40002800200 */
[----:B------:R-:W-:Y:S01]  /*243d0*/  FSEL R48, R28, 8.4834944573231041431e-05, P5 ;  /* 0x38b1e96a1c307808 */ /* 0x000fe20002800000 */
[----:B------:R-:W-:Y:S01]  /*243e0*/  FFMA R38, R37, R38, R42 ;  /* 0x0000002625267223 */ /* 0x000fe2000000002a */
[----:B------:R-:W-:Y:S02]  /*243f0*/  FSEL R50, -R27, -0.00082130916416645050049, P5 ;  /* 0xba574d201b327808 */ /* 0x000fe40002800100 */
[----:B------:R-:W-:Y:S02]  /*24400*/  FSEL R46, R26, 0.0052134888246655464172, P4 ;  /* 0x3baad5ea1a2e7808 */ /* 0x000fe40002000000 */
        /* <DEDUP_REMOVED lines=30> */
[----:B------:R-:W1:Y:S01]  /*245f0*/  @P1 MUFU.EX2 R40, R39 ;  /* 0x0000002700281308 */ /* 0x000e620000000800 */
[----:B------:R-:W-:Y:S01]  /*24600*/  FFMA R38, R45, R38, R41 ;  /* 0x000000262d267223 */ /* 0x000fe20000000029 */
[-C--:B------:R-:W-:Y:S01]  /*24610*/  F2FP.F16.E4M3.UNPACK_B R41, R5.reuse ;  /* 0x00000005ff29723e */ /* 0x080fe200020006ff */
[----:B------:R-:W-:Y:S01]  /*24620*/  FMUL R45, R16, R228 ;  /* 0x000000e4102d7220 */ /* 0x000fe20000400000 */
[----:B------:R-:W-:Y:S01]  /*24630*/  F2FP.F16.E4M3.UNPACK_B R46, R5.H1 ;  /* 0x00000005ff2e723e */ /* 0x000fe200030006ff */
[----:B------:R-:W-:-:S02]  /*24640*/  FFMA R38, R38, R47, R47 ;  /* 0x0000002f26267223 */ /* 0x000fc4000000002f */
[--C-:B------:R-:W-:Y:S01]  /*24650*/  HADD2.F32 R47, -RZ, R41.reuse.H0_H0 ;  /* 0x20000029ff2f7230 */ /* 0x100fe20000004100 */
[----:B------:R-:W2:Y:S01]  /*24660*/  @P4 MUFU.EX2 R42, R37 ;  /* 0x00000025002a4308 */ /* 0x000ea20000000800 */
[----:B------:R-:W-:Y:S02]  /*24670*/  HADD2.F32 R50, -RZ, R41.H1_H1 ;  /* 0x30000029ff327230 */ /* 0x000fe40000004100 */
[----:B------:R-:W-:Y:S01]  /*24680*/  FMUL R41, R16, R226 ;  /* 0x000000e210297220 */ /* 0x000fe20000400000 */
[--C-:B------:R-:W-:Y:S02]  /*24690*/  HADD2.F32 R52, -RZ, R46.reuse.H0_H0 ;  /* 0x2000002eff347230 */ /* 0x100fe40000004100 */
[----:B------:R-:W-:Y:S02]  /*246a0*/  HADD2.F32 R46, -RZ, R46.H1_H1 ;  /* 0x3000002eff2e7230 */ /* 0x000fe40000004100 */
[----:B------:R-:W3:Y:S01]  /*246b0*/  @P5 MUFU.EX2 R48, R38 ;  /* 0x0000002600305308 */ /* 0x000ee20000000800 */
[----:B-1----:R-:W-:Y:S01]  /*246c0*/  @P1 FADD R44, -R40, 1 ;  /* 0x3f800000282c1421 */ /* 0x002fe20000000100 */
[C---:B------:R-:W-:Y:S01]  /*246d0*/  FFMA R40, R2.reuse, R47, R41 ;  /* 0x0000002f02287223 */ /* 0x040fe20000000029 */
[C---:B------:R-:W-:Y:S01]  /*246e0*/  FFMA R41, R2.reuse, R52, R45 ;  /* 0x0000003402297223 */ /* 0x040fe2000000002d */
[----:B------:R-:W-:-:S02]  /*246f0*/  FFMA R46, R2, R46, R229 ;  /* 0x0000002e022e7223 */ /* 0x000fc400000000e5 */
[----:B------:R-:W-:Y:S01]  /*24700*/  FMUL R51, R40, 0.70710676908493041992 ;  /* 0x3f3504f328337820 */ /* 0x000fe20000400000 */
[----:B------:R-:W-:Y:S01]  /*24710*/  @P1 LOP3.LUT R39, R44, 0x80000000, R49, 0xb8, !PT ;  /* 0x800000002c271812 */ /* 0x000fe200078eb831 */
[----:B------:R-:W-:Y:S01]  /*24720*/  FMUL R49, R41, 0.70710676908493041992 ;  /* 0x3f3504f329317820 */ /* 0x000fe20000400000 */
[----:B--2---:R-:W-:Y:S01]  /*24730*/  @P4 FADD R47, -R42, 1 ;  /* 0x3f8000002a2f4421 */ /* 0x004fe20000000100 */
[----:B------:R-:W-:Y:S01]  /*24740*/  FFMA R42, R2, R50, R227 ;  /* 0x00000032022a7223 */ /* 0x000fe200000000e3 */
[C---:B------:R-:W-:Y:S01]  /*24750*/  FMUL R44, R51.reuse, R51 ;  /* 0x00000033332c7220 */ /* 0x040fe20000400000 */
[----:B------:R-:W-:Y:S01]  /*24760*/  FSETP.GE.AND P1, PT, |R51|, 1.0029599666595458984, PT ;  /* 0x3f8060fe3300780b */ /* 0x000fe20003f26200 */
[----:B------:R-:W-:Y:S01]  /*24770*/  FADD R39, R39, 1 ;  /* 0x3f80000027277421 */ /* 0x000fe20000000000 */
[C---:B------:R-:W-:Y:S01]  /*24780*/  FMUL R50, R42.reuse, 0.70710676908493041992 ;  /* 0x3f3504f32a327820 */ /* 0x040fe20000400000 */
[----:B------:R-:W-:Y:S01]  /*24790*/  @P4 LOP3.LUT R37, R47, 0x80000000, R54, 0xb8, !PT ;  /* 0x800000002f254812 */ /* 0x000fe200078eb836 */
[----:B------:R-:W-:Y:S01]  /*247a0*/  FMUL R42, R42, 0.5 ;  /* 0x3f0000002a2a7820 */ /* 0x000fe20000400000 */
[----:B---3--:R-:W-:Y:S01]  /*247b0*/  @P5 FADD R48, -R48, 1 ;  /* 0x3f80000030305421 */ /* 0x008fe20000000100 */
[C---:B------:R-:W-:Y:S01]  /*247c0*/  FMUL R47, R50.reuse, R50 ;  /* 0x00000032322f7220 */ /* 0x040fe20000400000 */
[----:B------:R-:W-:Y:S01]  /*247d0*/  FSETP.GE.AND P4, PT, |R50|, 1.0029599666595458984, PT ;  /* 0x3f8060fe3200780b */ /* 0x000fe20003f86200 */
[----:B------:R-:W-:Y:S01]  /*247e0*/  FADD R37, R37, 1 ;  /* 0x3f80000025257421 */ /* 0x000fe20000000000 */
[----:B------:R-:W-:Y:S01]  /*247f0*/  FSEL R44, |R51|, R44, P1 ;  /* 0x0000002c332c7208 */ /* 0x000fe20000800200 */
[----:B------:R-:W-:Y:S01]  /*24800*/  FMUL R39, R39, R34 ;  /* 0x0000002227277220 */ /* 0x000fe20000400000 */
[----:B------:R-:W-:Y:S01]  /*24810*/  @P5 LOP3.LUT R38, R48, 0x80000000, R43, 0xb8, !PT ;  /* 0x8000000030265812 */ /* 0x000fe200078eb82b */
[----:B------:R-:W-:Y:S01]  /*24820*/  FMUL R48, R49, R49 ;  /* 0x0000003131307220 */ /* 0x000fe20000400000 */
[----:B------:R-:W-:-:S02]  /*24830*/  FSEL R43, R28, 8.4834944573231041431e-05, P1 ;  /* 0x38b1e96a1c2b7808 */ /* 0x000fc40000800000 */
[C---:B------:R-:W-:Y:S01]  /*24840*/  FSEL R45, -R27.reuse, -0.00082130916416645050049, P1 ;  /* 0xba574d201b2d7808 */ /* 0x040fe20000800100 */
[----:B------:R-:W-:Y:S01]  /*24850*/  FADD R38, R38, 1 ;  /* 0x3f80000026267421 */ /* 0x000fe20000000000 */
[----:B------:R-:W-:Y:S02]  /*24860*/  FSEL R52, |R50|, R47, P4 ;  /* 0x0000002f32347208 */ /* 0x000fe40002000200 */
[----:B------:R-:W-:Y:S01]  /*24870*/  FSEL R47, R28, 8.4834944573231041431e-05, P4 ;  /* 0x38b1e96a1c2f7808 */ /* 0x000fe20002000000 */
[----:B------:R-:W-:Y:S01]  /*24880*/  FFMA R43, R44, R43, R45 ;  /* 0x0000002b2c2b7223 */ /* 0x000fe2000000002d */
[----:B------:R-:W-:Y:S02]  /*24890*/  FSEL R53, -R27, -0.00082130916416645050049, P4 ;  /* 0xba574d201b357808 */ /* 0x000fe40002000100 */
[C---:B------:R-:W-:Y:S02]  /*248a0*/  FSETP.GE.AND P5, PT, |R49|.reuse, 1.0029599666595458984, PT ;  /* 0x3f8060fe3100780b */ /* 0x040fe40003fa6200 */
[----:B------:R-:W-:Y:S01]  /*248b0*/  FSEL R45, R26, 0.0052134888246655464172, P1 ;  /* 0x3baad5ea1a2d7808 */ /* 0x000fe20000800000 */
[----:B------:R-:W-:Y:S01]  /*248c0*/  FFMA R53, R52, R47, R53 ;  /* 0x0000002f34357223 */ /* 0x000fe20000000035 */
[----:B------:R-:W-:-:S02]  /*248d0*/  FSEL R54, |R49|, R48, P5 ;  /* 0x0000003031367208 */ /* 0x000fc40002800200 */
        /* <DEDUP_REMOVED lines=35> */
[----:B------:R-:W-:Y:S01]  /*24b10*/  F2FP.F16.E4M3.UNPACK_B R47, R0 ;  /* 0x00000000ff2f723e */ /* 0x000fe200020006ff */
[----:B------:R-:W-:Y:S01]  /*24b20*/  FMUL R59, R46, 0.70710676908493041992 ;  /* 0x3f3504f32e3b7820 */ /* 0x000fe20000400000 */
[----:B------:R-:W-:Y:S01]  /*24b30*/  FFMA R45, R45, R52, R52 ;  /* 0x000000342d2d7223 */ /* 0x000fe20000000034 */
[----:B------:R-:W-:Y:S01]  /*24b40*/  FSEL R52, -|R49|, R49, P5 ;  /* 0x0000003131347208 */ /* 0x000fe20002800300 */
[----:B------:R-:W-:Y:S01]  /*24b50*/  FFMA R43, R54, R43, R56 ;  /* 0x0000002b362b7223 */ /* 0x000fe20000000038 */
[----:B------:R-:W-:-:S02]  /*24b60*/  HADD2.F32 R56, -RZ, R47.H0_H0 ;  /* 0x2000002fff387230 */ /* 0x000fc40000004100 */
[----:B------:R-:W2:Y:S01]  /*24b70*/  @P4 MUFU.EX2 R53, R45 ;  /* 0x0000002d00354308 */ /* 0x000ea20000000800 */
[----:B------:R-:W-:Y:S01]  /*24b80*/  FFMA R43, R43, R52, R52 ;  /* 0x000000342b2b7223 */ /* 0x000fe20000000034 */
[----:B------:R-:W-:Y:S02]  /*24b90*/  HADD2.F32 R58, -RZ, R47.H1_H1 ;  /* 0x3000002fff3a7230 */ /* 0x000fe40000004100 */
[----:B------:R-:W-:-:S04]  /*24ba0*/  FMUL R47, R16, R214 ;  /* 0x000000d6102f7220 */ /* 0x000fc80000400000 */
[----:B------:R-:W-:Y:S01]  /*24bb0*/  FFMA R47, R2, R56, R47 ;  /* 0x00000038022f7223 */ /* 0x000fe2000000002f */
[----:B------:R-:W3:Y:S01]  /*24bc0*/  @P5 MUFU.EX2 R54, R43 ;  /* 0x0000002b00365308 */ /* 0x000ee20000000800 */
[----:B-1----:R-:W-:Y:S01]  /*24bd0*/  @P1 FADD R52, -R48, 1 ;  /* 0x3f80000030341421 */ /* 0x002fe20000000100 */
[----:B------:R-:W-:Y:S01]  /*24be0*/  FFMA R48, R2, R58, R215 ;  /* 0x0000003a02307223 */ /* 0x000fe200000000d7 */
[----:B------:R-:W-:-:S03]  /*24bf0*/  FMUL R57, R47, 0.70710676908493041992 ;  /* 0x3f3504f32f397820 */ /* 0x000fc60000400000 */
[----:B------:R-:W-:Y:S01]  /*24c00*/  @P1 LOP3.LUT R44, R52, 0x80000000, R51, 0xb8, !PT ;  /* 0x80000000342c1812 */ /* 0x000fe200078eb833 */
[----:B------:R-:W-:Y:S01]  /*24c10*/  FMUL R64, R48, 0.70710676908493041992 ;  /* 0x3f3504f330407820 */ /* 0x000fe20000400000 */
[----:B------:R-:W-:Y:S01]  /*24c20*/  FSETP.GE.AND P1, PT, |R57|, 1.0029599666595458984, PT ;  /* 0x3f8060fe3900780b */ /* 0x000fe20003f26200 */
[----:B--2---:R-:W-:Y:S02]  /*24c30*/  @P4 FADD R53, -R53, 1 ;  /* 0x3f80000035354421 */ /* 0x004fe40000000100 */
[----:B------:R-:W-:Y:S01]  /*24c40*/  FMUL R51, R64, R64 ;  /* 0x0000004040337220 */ /* 0x000fe20000400000 */
[----:B------:R-:W-:Y:S01]  /*24c50*/  FSEL R52, -R27, -0.00082130916416645050049, P1 ;  /* 0xba574d201b347808 */ /* 0x000fe20000800100 */
[----:B------:R-:W-:Y:S01]  /*24c60*/  FADD R44, R44, 1 ;  /* 0x3f8000002c2c7421 */ /* 0x000fe20000000000 */
[----:B------:R-:W-:Y:S01]  /*24c70*/  @P4 LOP3.LUT R45, R53, 0x80000000, R50, 0xb8, !PT ;  /* 0x80000000352d4812 */ /* 0x000fe200078eb832 */
[----:B------:R-:W-:Y:S01]  /*24c80*/  FMUL R50, R59, R59 ;  /* 0x0000003b3b327220 */ /* 0x000fe20000400000 */
[----:B------:R-:W-:Y:S01]  /*24c90*/  FSETP.GE.AND P4, PT, |R64|, 1.0029599666595458984, PT ;  /* 0x3f8060fe4000780b */ /* 0x000fe20003f86200 */
[----:B---3--:R-:W-:-:S02]  /*24ca0*/  @P5 FADD R54, -R54, 1 ;  /* 0x3f80000036365421 */ /* 0x008fc40000000100 */
[----:B------:R-:W-:Y:S01]  /*24cb0*/  FADD R45, R45, 1 ;  /* 0x3f8000002d2d7421 */ /* 0x000fe20000000000 */
[----:B------:R-:W-:Y:S02]  /*24cc0*/  FSEL R51, |R64|, R51, P4 ;  /* 0x0000003340337208 */ /* 0x000fe40002000200 */
[----:B------:R-:W-:Y:S01]  /*24cd0*/  @P5 LOP3.LUT R43, R54, 0x80000000, R49, 0xb8, !PT ;  /* 0x80000000362b5812 */ /* 0x000fe200078eb831 */
[----:B------:R-:W-:Y:S01]  /*24ce0*/  FMUL R49, R57, R57 ;  /* 0x0000003939317220 */ /* 0x000fe20000400000 */
[----:B------:R-:W-:Y:S01]  /*24cf0*/  FSETP.GE.AND P5, PT, |R59|, 1.0029599666595458984, PT ;  /* 0x3f8060fe3b00780b */ /* 0x000fe20003fa6200 */
[----:B------:R-:W-:Y:S01]  /*24d00*/  FMUL R45, R45, R42 ;  /* 0x0000002a2d2d7220 */ /* 0x000fe20000400000 */
[----:B------:R-:W-:Y:S01]  /*24d10*/  FSEL R58, R26, 0.0052134888246655464172, P4 ;  /* 0x3baad5ea1a3a7808 */ /* 0x000fe20002000000 */
[----:B------:R-:W-:Y:S01]  /*24d20*/  FADD R43, R43, 1 ;  /* 0x3f8000002b2b7421 */ /* 0x000fe20000000000 */
[----:B------:R-:W-:Y:S02]  /*24d30*/  FSEL R53, |R59|, R50, P5 ;  /* 0x000000323b357208 */ /* 0x000fe40002800200 */
[----:B------:R-:W-:-:S02]  /*24d40*/  FSEL R54, R28, 8.4834944573231041431e-05, P5 ;  /* 0x38b1e96a1c367808 */ /* 0x000fc40002800000 */
[----:B------:R-:W-:Y:S02]  /*24d50*/  FSEL R56, -R27, -0.00082130916416645050049, P5 ;  /* 0xba574d201b387808 */ /* 0x000fe40002800100 */
[----:B------:R-:W-:Y:S02]  /*24d60*/  FSEL R49, |R57|, R49, P1 ;  /* 0x0000003139317208 */ /* 0x000fe40000800200 */
[C---:B------:R-:W-:Y:S01]  /*24d70*/  FSEL R50, R28.reuse, 8.4834944573231041431e-05, P1 ;  /* 0x38b1e96a1c327808 */ /* 0x040fe20000800000 */
[----:B------:R-:W-:Y:S01]  /*24d80*/  FFMA R60, R53, R54, R56 ;  /* 0x00000036353c7223 */ /* 0x000fe20000000038 */
[----:B------:R-:W-:Y:S02]  /*24d90*/  FSEL R54, R28, 8.4834944573231041431e-05, P4 ;  /* 0x38b1e96a1c367808 */ /* 0x000fe40002000000 */
[----:B------:R-:W-:Y:S01]  /*24da0*/  FSEL R56, -R27, -0.00082130916416645050049, P4 ;  /* 0xba574d201b387808 */ /* 0x000fe20002000100 */
[----:B------:R-:W-:Y:S01]  /*24db0*/  FFMA R50, R49, R50, R52 ;  /* 0x0000003231327223 */ /* 0x000fe20000000034 */
[----:B------:R-:W-:-:S02]  /*24dc0*/  FSEL R62, R26, 0.0052134888246655464172, P5 ;  /* 0x3baad5ea1a3e7808 */ /* 0x000fc40002800000 */
[----:B------:R-:W-:Y:S01]  /*24dd0*/  FSEL R52, R26, 0.0052134888246655464172, P1 ;  /* 0x3baad5ea1a347808 */ /* 0x000fe20000800000 */
[----:B------:R-:W-:Y:S01]  /*24de0*/  FFMA R54, R51, R54, R56 ;  /* 0x0000003633367223 */ /* 0x000fe20000000038 */
[----:B------:R-:W-:Y:S01]  /*24df0*/  FSEL R56, -R25, -0.026868773624300956726, P5 ;  /* 0xbcdc1be719387808 */ /* 0x000fe20002800100 */
[----:B------:R-:W-:Y:S01]  /*24e00*/  FFMA R60, R53, R60, R62 ;  /* 0x0000003c353c7223 */ /* 0x000fe2000000003e */
[C---:B------:R-:W-:Y:S01]  /*24e10*/  FSEL R62, R24.reuse, 0.11284004896879196167, P5 ;  /* 0x3de718af183e7808 */ /* 0x040fe20002800000 */
[----:B------:R-:W-:Y:S01]  /*24e20*/  FFMA R50, R49, R50, R52 ;  /* 0x0000003231327223 */ /* 0x000fe20000000034 */
[----:B------:R-:W-:Y:S01]  /*24e30*/  FSEL R52, -R25, -0.026868773624300956726, P1 ;  /* 0xbcdc1be719347808 */ /* 0x000fe20000800100 */
[----:B------:R-:W-:Y:S01]  /*24e40*/  FFMA R58, R51, R54, R58 ;  /* 0x00000036333a7223 */ /* 0x000fe2000000003a */
[----:B------:R-:W-:Y:S01]  /*24e50*/  FFMA R60, R53, R60, R56 ;  /* 0x0000003c353c7223 */ /* 0x000fe20000000038 */
[----:B------:R-:W-:Y:S02]  /*24e60*/  FSEL R54, R24, 0.11284004896879196167, P1 ;  /* 0x3de718af18367808 */ /* 0x000fe40000800000 */
[----:B------:R-:W-:Y:S01]  /*24e70*/  FFMA R50, R49, R50, R52 ;  /* 0x0000003231327223 */ /* 0x000fe20000000034 */
[C---:B------:R-:W-:Y:S01]  /*24e80*/  FSEL R52, R20.reuse, -0.37612664699554443359, P5 ;  /* 0xbec093ac14347808 */ /* 0x040fe20002800000 */
        /* <DEDUP_REMOVED lines=15> */
[----:B------:R-:W-:Y:S01]  /*24f80*/  FSEL R49, -|R57|, R57, P1 ;  /* 0x0000003939317208 */ /* 0x000fe20000800300 */
[----:B------:R-:W-:Y:S01]  /*24f90*/  FFMA R52, R51, R56, R52 ;  /* 0x0000003833347223 */ /* 0x000fe20000000034 */
[----:B------:R-:W-:Y:S01]  /*24fa0*/  FSEL R53, R15, 0.12837915122509002686, P4 ;  /* 0x3e0375d30f357808 */ /* 0x000fe20002000000 */
[----:B------:R-:W-:Y:S01]  /*24fb0*/  FFMA R60, R60, R55, R55 ;  /* 0x000000373c3c7223 */ /* 0x000fe20000000037 */
[----:B------:R-:W-:Y:S01]  /*24fc0*/  FSEL R55, -|R64|, R64, P4 ;  /* 0x0000004040377208 */ /* 0x000fe20002000300 */
[----:B------:R-:W-:-:S02]  /*24fd0*/  FFMA R49, R50, R49, R49 ;  /* 0x0000003132317223 */ /* 0x000fc40000000031 */
[----:B------:R-:W-:Y:S01]  /*24fe0*/  FFMA R52, R51, R52, R53 ;  /* 0x0000003433347223 */ /* 0x000fe20000000035 */
[----:B------:R-:W1:Y:S03]  /*24ff0*/  @P5 MUFU.EX2 R54, R60 ;  /* 0x0000003c00365308 */ /* 0x000e660000000800 */
[----:B------:R-:W-:-:S05]  /*25000*/  FFMA R52, R52, R55, R55 ;  /* 0x0000003734347223 */ /* 0x000fca0000000037 */
[----:B------:R-:W2:Y:S08]  /*25010*/  @P1 MUFU.EX2 R50, R49 ;  /* 0x0000003100321308 */ /* 0x000eb00000000800 */
[----:B------:R-:W3:Y:S01]  /*25020*/  @P4 MUFU.EX2 R51, R52 ;  /* 0x0000003400334308 */ /* 0x000ee20000000800 */
[----:B-1----:R-:W-:-:S05]  /*25030*/  @P5 FADD R54, -R54, 1 ;  /* 0x3f80000036365421 */ /* 0x002fca0000000100 */
[----:B------:R-:W-:Y:S01]  /*25040*/  @P5 LOP3.LUT R60, R54, 0x80000000, R59, 0xb8, !PT ;  /* 0x80000000363c5812 */ /* 0x000fe200078eb83b */
[----:B--2---:R-:W-:-:S04]  /*25050*/  @P1 FADD R50, -R50, 1 ;  /* 0x3f80000032321421 */ /* 0x004fc80000000100 */
[----:B------:R-:W-:Y:S01]  /*25060*/  FADD R60, R60, 1 ;  /* 0x3f8000003c3c7421 */ /* 0x000fe20000000000 */
[----:B------:R-:W-:Y:S01]  /*25070*/  @P1 LOP3.LUT R49, R50, 0x80000000, R57, 0xb8, !PT ;  /* 0x8000000032311812 */ /* 0x000fe200078eb839 */
[----:B------:R-:W-:Y:S01]  /*25080*/  FMUL R50, R9, R10 ;  /* 0x0000000a09327220 */ /* 0x000fe20000400000 */
[----:B------:R-:W-:Y:S01]  /*25090*/  FMUL R10, R23, 0.5 ;  /* 0x3f000000170a7820 */ /* 0x000fe20000400000 */
[----:B---3--:R-:W-:Y:S01]  /*250a0*/  @P4 FADD R51, -R51, 1 ;  /* 0x3f80000033334421 */ /* 0x008fe20000000100 */
[----:B------:R-:W-:Y:S01]  /*250b0*/  FMUL R9, R30, 0.5 ;  /* 0x3f0000001e097820 */ /* 0x000fe20000400000 */
[----:B------:R-:W-:Y:S01]  /*250c0*/  FADD R49, R49, 1 ;  /* 0x3f80000031317421 */ /* 0x000fe20000000000 */
[----:B------:R-:W-:Y:S01]  /*250d0*/  FMUL R31, R31, R10 ;  /* 0x0000000a1f1f7220 */ /* 0x000fe20000400000 */
[----:B------:R-:W-:Y:S01]  /*250e0*/  FMUL R10, R35, 0.5 ;  /* 0x3f000000230a7820 */ /* 0x000fe20000400000 */
[----:B------:R-:W-:Y:S01]  /*250f0*/  @P4 LOP3.LUT R52, R51, 0x80000000, R64, 0xb8, !PT ;  /* 0x8000000033344812 */ /* 0x000fe200078eb840 */
[----:B------:R-:W-:Y:S01]  /*25100*/  FMUL R51, R22, R11 ;  /* 0x0000000b16337220 */ /* 0x000fe20000400000 */
[----:B------:R-:W-:Y:S01]  /*25110*/  FMUL R32, R32, R9 ;  /* 0x0000000920207220 */ /* 0x000fe20000400000 */
[----:B------:R-:W-:Y:S01]  /*25120*/  FMUL R9, R36, 0.5 ;  /* 0x3f00000024097820 */ /* 0x000fe20000400000 */
[----:B------:R-:W-:Y:S01]  /*25130*/  FMUL R11, R40, 0.5 ;  /* 0x3f000000280b7820 */ /* 0x000fe20000400000 */
[----:B------:R-:W-:Y:S01]  /*25140*/  FMUL R22, R33, R12 ;  /* 0x0000000c21167220 */ /* 0x000fe20000400000 */
[----:B------:R-:W-:Y:S01]  /*25150*/  FMUL R37, R37, R10 ;  /* 0x0000000a25257220 */ /* 0x000fe20000400000 */
[----:B------:R-:W-:Y:S01]  /*25160*/  FMUL R38, R38, R9 ;  /* 0x0000000926267220 */ /* 0x000fe20000400000 */
[----:B------:R-:W-:Y:S01]  /*25170*/  FMUL R44, R44, R11 ;  /* 0x0000000b2c2c7220 */ /* 0x000fe20000400000 */
[----:B------:R-:W-:Y:S01]  /*25180*/  FMUL R12, R41, 0.5 ;  /* 0x3f000000290c7820 */ /* 0x000fe20000400000 */
[----:B------:R-:W-:Y:S01]  /*25190*/  FMUL R11, R46, 0.5 ;  /* 0x3f0000002e0b7820 */ /* 0x000fe20000400000 */
[----:B------:R-:W-:Y:S01]  /*251a0*/  FMUL R10, R47, 0.5 ;  /* 0x3f0000002f0a7820 */ /* 0x000fe20000400000 */
[----:B------:R-:W-:Y:S01]  /*251b0*/  FMUL R9, R48, 0.5 ;  /* 0x3f00000030097820 */ /* 0x000fe20000400000 */
[----:B------:R-:W-:Y:S01]  /*251c0*/  FADD R52, R52, 1 ;  /* 0x3f80000034347421 */ /* 0x000fe20000000000 */
        /* <DEDUP_REMOVED lines=10> */
[----:B------:R-:W-:Y:S01]  /*25270*/  F2FP.SATFINITE.E4M3.F32.PACK_AB_MERGE_C R10, R9, R10, RZ ;  /* 0x0000000a090a723e */ /* 0x000fe200048070ff */
[----:B------:R-:W-:Y:S06]  /*25280*/  @P0 BRA `(.L_x_142) ;  /* 0x0000000000040947 */ /* 0x000fec0003800000 */
[----:B------:R-:W-:-:S04]  /*25290*/  DEPBAR.LE SB0, 0x1 ;  /* 0x000080400000791a */ /* 0x000fc80000000000 */
.L_x_142:
        /* <DEDUP_REMOVED lines=27> */
.L_x_144:
[----:B------:R-:W-:Y:S05]  /*25450*/  BSYNC B0 ;  /* 0x0000000000007941 */ /* 0x000fea0003800000 */
.L_x_143:
[----:B------:R-:W-:Y:S04]  /*25460*/  BSSY B0, `(.L_x_145) ;  /* 0x000003a000007945 */ /* 0x000fe80003800000 */
[----:B------:R-:W-:Y:S05]  /*25470*/  @P2 BRA `(.L_x_146) ;  /* 0x0000000000e02947 */ /* 0x000fea0003800000 */
[----:B------:R-:W2:Y:S02]  /*25480*/  LDL R9, [R1+0x4a8] ;  /* 0x0004a80001097983 */ /* 0x000ea40000100800 */
[----:B--2---:R-:W-:-:S13]  /*25490*/  ISETP.NE.AND P4, PT, R9, 0x3, PT ;  /* 0x000000030900780c */ /* 0x004fda0003f85270 */
[----:B------:R-:W-:Y:S05]  /*254a0*/  @!P4 BRA `(.L_x_147) ;  /* 0x000000000004c947 */ /* 0x000fea0003800000 */
[----:B------:R-:W-:Y:S01]  /*254b0*/  BPT.TRAP 0x1 ;  /* 0x000000040000795c */ /* 0x000fe20000300000 */
.L_x_147:
[----:B------:R-:W-:Y:S01]  /*254c0*/  LEA R9, R18, UR42, 0x3 ;  /* 0x0000002a12097c11 */ /* 0x000fe2000f8e18ff */
[----:B------:R-:W-:Y:S01]  /*254d0*/  BSSY B1, `(.L_x_148) ;  /* 0x0000004000017945 */ /* 0x000fe20003800000 */
[----:B------:R-:W-:-:S04]  /*254e0*/  SHF.L.U32 R10, R19, 0x1f, RZ ;  /* 0x0000001f130a7819 */ /* 0x000fc800000006ff */
[----:B------:R-:W1:Y:S02]  /*254f0*/  SYNCS.PHASECHK.TRANS64.TRYWAIT P1, [R9+URZ+0x60], R10 ;  /* 0x0000600a090075a7 */ /* 0x000e64000802017f */
[----:B-1----:R-:W-:Y:S05]  /*25500*/  @!P1 BRA `(.L_x_149) ;  /* 0x0000013c00989947 */ /* 0x002fea0003800000 */
.L_x_381:
[----:B------:R-:W-:Y:S05]  /*25510*/  BSYNC B1 ;  /* 0x0000000000017941 */ /* 0x000fea0003800000 */
.L_x_148:
        /* <DEDUP_REMOVED lines=22> */
.L_x_151:
[----:B------:R-:W-:Y:S05]  /*25680*/  BSYNC B1 ;  /* 0x0000000000017941 */ /* 0x000fea0003800000 */
.L_x_150:
        /* <DEDUP_REMOVED lines=8> */
.L_x_152:
        /* <DEDUP_REMOVED lines=15> */
.L_x_146:
[----:B------:R-:W-:Y:S05]  /*25800*/  BSYNC B0 ;  /* 0x0000000000007941 */ /* 0x000fea0003800000 */
.L_x_145:
        /* <DEDUP_REMOVED lines=36> */
[----:B------:R-:W-:-:S04]  /*25a50*/  FFMA R11, R10, R11, R14 ;  /* 0x0000000b0a0b7223 */ /* 0x000fc8000000000e */
[----:B------:R-:W-:Y:S01]  /*25a60*/  FFMA R10, R10, R11, R12 ;  /* 0x0000000b0a0a7223 */ /* 0x000fe2000000000c */
[----:B------:R-:W-:Y:S01]  /*25a70*/  F2FP.F16.E4M3.UNPACK_B R11, R3 ;  /* 0x00000003ff0b723e */ /* 0x000fe200020006ff */
[----:B------:R-:W-:Y:S02]  /*25a80*/  HADD2.F32 R12, -RZ, R21.H1_H1 ;  /* 0x30000015ff0c7230 */ /* 0x000fe40000004100 */
[----:B-----5:R-:W-:Y:S01]  /*25a90*/  FMUL R21, R16, R29 ;  /* 0x0000001d10157220 */ /* 0x020fe20000400000 */
[----:B------:R-:W-:Y:S01]  /*25aa0*/  FFMA R10, R10, R13, R13 ;  /* 0x0000000d0a0a7223 */ /* 0x000fe2000000000d */
[----:B----4-:R-:W-:Y:S01]  /*25ab0*/  FMUL R13, R16, R31 ;  /* 0x0000001f100d7220 */ /* 0x010fe20000400000 */
[--C-:B------:R-:W-:Y:S02]  /*25ac0*/  HADD2.F32 R22, -RZ, R11.reuse.H0_H0 ;  /* 0x2000000bff167230 */ /* 0x100fe40000004100 */
[----:B------:R-:W1:Y:S01]  /*25ad0*/  @P1 MUFU.EX2 R14, R10 ;  /* 0x0000000a000e1308 */ /* 0x000e620000000800 */
[----:B------:R-:W-:-:S02]  /*25ae0*/  HADD2.F32 R30, -RZ, R11.H1_H1 ;  /* 0x3000000bff1e7230 */ /* 0x000fc40000004100 */
[----:B---3--:R-:W-:-:S04]  /*25af0*/  FMUL R11, R16, R32 ;  /* 0x00000020100b7220 */ /* 0x008fc80000400000 */
[C---:B------:R-:W-:Y:S01]  /*25b00*/  FFMA R11, R2.reuse, R12, R11 ;  /* 0x0000000c020b7223 */ /* 0x040fe2000000000b */
[----:B------:R-:W-:-:S03]  /*25b10*/  FFMA R12, R2, R22, R13 ;  /* 0x00000016020c7223 */ /* 0x000fc6000000000d */
[----:B------:R-:W-:Y:S01]  /*25b20*/  FMUL R41, R11, 0.70710676908493041992 ;  /* 0x3f3504f30b297820 */ /* 0x000fe20000400000 */
[----:B------:R-:W-:Y:S01]  /*25b30*/  FMUL R36, R12, 0.70710676908493041992 ;  /* 0x3f3504f30c247820 */ /* 0x000fe20000400000 */
[----:B-1----:R-:W-:Y:S01]  /*25b40*/  @P1 FADD R14, -R14, 1 ;  /* 0x3f8000000e0e1421 */ /* 0x002fe20000000100 */
[----:B------:R-:W-:-:S04]  /*25b50*/  FFMA R13, R2, R30, R21 ;  /* 0x0000001e020d7223 */ /* 0x000fc80000000015 */
[----:B------:R-:W-:Y:S01]  /*25b60*/  @P1 LOP3.LUT R10, R14, 0x80000000, R23, 0xb8, !PT ;  /* 0x800000000e0a1812 */ /* 0x000fe200078eb817 */
[C---:B------:R-:W-:Y:S01]  /*25b70*/  FMUL R14, R41.reuse, R41 ;  /* 0x00000029290e7220 */ /* 0x040fe20000400000 */
[----:B------:R-:W-:Y:S01]  /*25b80*/  FSETP.GE.AND P1, PT, |R41|, 1.0029599666595458984, PT ;  /* 0x3f8060fe2900780b */ /* 0x000fe20003f26200 */
[C---:B------:R-:W-:Y:S01]  /*25b90*/  FMUL R22, R36.reuse, R36 ;  /* 0x0000002424167220 */ /* 0x040fe20000400000 */
[----:B------:R-:W-:Y:S01]  /*25ba0*/  FSETP.GE.AND P4, PT, |R36|, 1.0029599666595458984, PT ;  /* 0x3f8060fe2400780b */ /* 0x000fe20003f86200 */
[----:B------:R-:W-:Y:S01]  /*25bb0*/  FMUL R43, R13, 0.70710676908493041992 ;  /* 0x3f3504f30d2b7820 */ /* 0x000fe20000400000 */
        /* <DEDUP_REMOVED lines=8> */
[C---:B------:R-:W-:Y:S02]  /*25c40*/  FSETP.GE.AND P5, PT, |R43|.reuse, 1.0029599666595458984, PT ;  /* 0x3f8060fe2b00780b */ /* 0x040fe40003fa6200 */
[----:B------:R-:W-:Y:S01]  /*25c50*/  FSEL R23, R26, 0.0052134888246655464172, P1 ;  /* 0x3baad5ea1a177808 */ /* 0x000fe20000800000 */
[----:B------:R-:W-:Y:S01]  /*25c60*/  FFMA R31, R22, R29, R31 ;  /* 0x0000001d161f7223 */ /* 0x000fe2000000001f */
[----:B------:R-:W-:Y:S02]  /*25c70*/  FSEL R32, |R43|, R30, P5 ;  /* 0x0000001e2b207208 */ /* 0x000fe40002800200 */
[----:B------:R-:W-:Y:S01]  /*25c80*/  FSEL R35, R28, 8.4834944573231041431e-05, P5 ;  /* 0x38b1e96a1c237808 */ /* 0x000fe20002800000 */
[----:B------:R-:W-:Y:S01]  /*25c90*/  FFMA R21, R14, R21, R23 ;  /* 0x000000150e157223 */ /* 0x000fe20000000017 */
[----:B------:R-:W-:-:S02]  /*25ca0*/  FSEL R37, -R27, -0.00082130916416645050049, P5 ;  /* 0xba574d201b257808 */ /* 0x000fc40002800100 */
        /* <DEDUP_REMOVED lines=26> */
[----:B------:R-:W-:Y:S01]  /*25e50*/  FSEL R22, -|R36|, R36, P4 ;  /* 0x0000002424167208 */ /* 0x000fe20002000300 */
[----:B------:R-:W-:Y:S01]  /*25e60*/  FFMA R23, R32, R35, R23 ;  /* 0x0000002320177223 */ /* 0x000fe20000000017 */
[----:B------:R-:W-:Y:S02]  /*25e70*/  FSEL R29, -|R41|, R41, P1 ;  /* 0x00000029291d7208 */ /* 0x000fe40000800300 */
[----:B------:R-:W-:Y:S01]  /*25e80*/  FSEL R34, R15, 0.12837915122509002686, P5 ;  /* 0x3e0375d30f227808 */ /* 0x000fe20002800000 */
[----:B------:R-:W-:Y:S01]  /*25e90*/  FFMA R21, R21, R22, R22 ;  /* 0x0000001615157223 */ /* 0x000fe20000000016 */
[----:B------:R-:W-:Y:S01]  /*25ea0*/  FSEL R22, -|R43|, R43, P5 ;  /* 0x0000002b2b167208 */ /* 0x000fe20002800300 */
[----:B------:R-:W-:Y:S02]  /*25eb0*/  FFMA R14, R14, R29, R29 ;  /* 0x0000001d0e0e7223 */ /* 0x000fe4000000001d */
[----:B------:R-:W-:-:S02]  /*25ec0*/  FFMA R23, R32, R23, R34 ;  /* 0x0000001720177223 */ /* 0x000fc40000000022 */
[----:B------:R-:W1:Y:S02]  /*25ed0*/  @P1 MUFU.EX2 R30, R14 ;  /* 0x0000000e001e1308 */ /* 0x000e640000000800 */
[----:B------:R-:W-:Y:S01]  /*25ee0*/  FFMA R22, R23, R22, R22 ;  /* 0x0000001617167223 */ /* 0x000fe20000000016 */
[----:B------:R-:W-:-:S05]  /*25ef0*/  F2FP.F16.E4M3.UNPACK_B R23, R3.H1 ;  /* 0x00000003ff17723e */ /* 0x000fca00030006ff */
[----:B------:R-:W2:Y:S01]  /*25f00*/  @P4 MUFU.EX2 R33, R21 ;  /* 0x0000001500214308 */ /* 0x000ea20000000800 */
[--C-:B------:R-:W-:Y:S02]  /*25f10*/  HADD2.F32 R35, -RZ, R23.reuse.H0_H0 ;  /* 0x20000017ff237230 */ /* 0x100fe40000004100 */
[----:B------:R-:W-:-:S05]  /*25f20*/  HADD2.F32 R38, -RZ, R23.H1_H1 ;  /* 0x30000017ff267230 */ /* 0x000fca0000004100 */
[----:B------:R-:W3:Y:S01]  /*25f30*/  @P5 MUFU.EX2 R34, R22 ;  /* 0x0000001600225308 */ /* 0x000ee20000000800 */
[C---:B------:R-:W-:Y:S01]  /*25f40*/  FMUL R23, R16.reuse, R44 ;  /* 0x0000002c10177220 */ /* 0x040fe20000400000 */
[----:B------:R-:W-:Y:S01]  /*25f50*/  F2FP.F16.E4M3.UNPACK_B R39, R4 ;  /* 0x00000004ff27723e */ /* 0x000fe200020006ff */
[C---:B------:R-:W-:Y:S01]  /*25f60*/  FMUL R29, R16.reuse, R42 ;  /* 0x0000002a101d7220 */ /* 0x040fe20000400000 */
[----:B------:R-:W-:Y:S01]  /*25f70*/  FMUL R31, R16, R40 ;  /* 0x00000028101f7220 */ /* 0x000fe20000400000 */
[----:B------:R-:W-:Y:S01]  /*25f80*/  FFMA R23, R2, R35, R23 ;  /* 0x0000002302177223 */ /* 0x000fe20000000017 */
[----:B-1----:R-:W-:Y:S01]  /*25f90*/  @P1 FADD R32, -R30, 1 ;  /* 0x3f8000001e201421 */ /* 0x002fe20000000100 */
[----:B------:R-:W-:Y:S02]  /*25fa0*/  HADD2.F32 R40, -RZ, R39.H0_H0 ;  /* 0x20000027ff287230 */ /* 0x000fe40000004100 */
[----:B------:R-:W-:Y:S01]  /*25fb0*/  FFMA R29, R2, R38, R29 ;  /* 0x00000026021d7223 */ /* 0x000fe2000000001d */
[----:B------:R-:W-:Y:S01]  /*25fc0*/  FMUL R45, R23, 0.70710676908493041992 ;  /* 0x3f3504f3172d7820 */ /* 0x000fe20000400000 */
[----:B--2---:R-:W-:Y:S01]  /*25fd0*/  @P4 FADD R33, -R33, 1 ;  /* 0x3f80000021214421 */ /* 0x004fe20000000100 */
[----:B------:R-:W-:Y:S01]  /*25fe0*/  @P1 LOP3.LUT R14, R32, 0x80000000, R41, 0xb8, !PT ;  /* 0x80000000200e1812 */ /* 0x000fe200078eb829 */
[----:B------:R-:W-:Y:S01]  /*25ff0*/  FFMA R30, R2, R40, R31 ;  /* 0x00000028021e7223 */ /* 0x000fe2000000001f */
[----:B------:R-:W-:Y:S01]  /*26000*/  FMUL R47, R29, 0.70710676908493041992 ;  /* 0x3f3504f31d2f7820 */ /* 0x000fe20000400000 */
[C---:B------:R-:W-:Y:S01]  /*26010*/  FMUL R31, R45.reuse, R45 ;  /* 0x0000002d2d1f7220 */ /* 0x040fe20000400000 */
[----:B------:R-:W-:Y:S01]  /*26020*/  FSETP.GE.AND P1, PT, |R45|, 1.0029599666595458984, PT ;  /* 0x3f8060fe2d00780b */ /* 0x000fe20003f26200 */
[----:B---3--:R-:W-:Y:S01]  /*26030*/  @P5 FADD R34, -R34, 1 ;  /* 0x3f80000022225421 */ /* 0x008fe20000000100 */
[----:B------:R-:W-:Y:S01]  /*26040*/  @P4 LOP3.LUT R21, R33, 0x80000000, R36, 0xb8, !PT ;  /* 0x8000000021154812 */ /* 0x000fe200078eb824 */
[C---:B------:R-:W-:Y:S01]  /*26050*/  FMUL R33, R47.reuse, R47 ;  /* 0x0000002f2f217220 */ /* 0x040fe20000400000 */
[----:B------:R-:W-:-:S02]  /*26060*/  FSETP.GE.AND P4, PT, |R47|, 1.0029599666595458984, PT ;  /* 0x3f8060fe2f00780b */ /* 0x000fc40003f86200 */
[----:B------:R-:W-:Y:S02]  /*26070*/  @P5 LOP3.LUT R22, R34, 0x80000000, R43, 0xb8, !PT ;  /* 0x8000000022165812 */ /* 0x000fe400078eb82b */
        /* <DEDUP_REMOVED lines=10> */
[C---:B------:R-:W-:Y:S01]  /*26120*/  FSETP.GE.AND P5, PT, |R48|.reuse, 1.0029599666595458984, PT ;  /* 0x3f8060fe3000780b */ /* 0x040fe20003fa6200 */
        /* <DEDUP_REMOVED lines=35> */
[----:B------:R-:W-:Y:S01]  /*26360*/  FSEL R37, R15, 0.12837915122509002686, P5 ;  /* 0x3e0375d30f257808 */ /* 0x000fe20002800000 */
[----:B------:R-:W1:Y:S01]  /*26370*/  @P1 MUFU.EX2 R34, R31 ;  /* 0x0000001f00221308 */ /* 0x000e620000000800 */
[----:B------:R-:W-:Y:S01]  /*26380*/  FSEL R38, -|R48|, R48, P5 ;  /* 0x0000003030267208 */ /* 0x000fe20002800300 */
[----:B------:R-:W-:Y:S02]  /*26390*/  FFMA R32, R32, R33, R33 ;  /* 0x0000002120207223 */ /* 0x000fe40000000021 */
[----:B------:R-:W-:Y:S01]  /*263a0*/  FFMA R37, R35, R36, R37 ;  /* 0x0000002423257223 */ /* 0x000fe20000000025 */
[----:B------:R-:W-:-:S03]  /*263b0*/  F2FP.F16.E4M3.UNPACK_B R35, R4.H1 ;  /* 0x00000004ff23723e */ /* 0x000fc600030006ff */
[----:B------:R-:W2:Y:S01]  /*263c0*/  @P4 MUFU.EX2 R36, R32 ;  /* 0x0000002000244308 */ /* 0x000ea20000000800 */
[----:B------:R-:W-:Y:S01]  /*263d0*/  FFMA R33, R37, R38, R38 ;  /* 0x0000002625217223 */ /* 0x000fe20000000026 */
[----:B------:R-:W-:Y:S02]  /*263e0*/  HADD2.F32 R40, -RZ, R39.H1_H1 ;  /* 0x30000027ff287230 */ /* 0x000fe40000004100 */
[--C-:B------:R-:W-:Y:S02]  /*263f0*/  HADD2.F32 R42, -RZ, R35.reuse.H0_H0 ;  /* 0x20000023ff2a7230 */ /* 0x100fe40000004100 */
[----:B------:R-:W-:Y:S02]  /*26400*/  HADD2.F32 R44, -RZ, R35.H1_H1 ;  /* 0x30000023ff2c7230 */ /* 0x000fe40000004100 */
[C---:B------:R-:W-:Y:S01]  /*26410*/  FMUL R35, R16.reuse, R51 ;  /* 0x0000003310237220 */ /* 0x040fe20000400000 */
[----:B------:R-:W3:Y:S01]  /*26420*/  @P5 MUFU.EX2 R41, R33 ;  /* 0x0000002100295308 */ /* 0x000ee20000000800 */
[----:B------:R-:W-:-:S02]  /*26430*/  FMUL R37, R16, R50 ;  /* 0x0000003210257220 */ /* 0x000fc40000400000 */
[----:B------:R-:W-:Y:S01]  /*26440*/  FFMA R35, R2, R40, R35 ;  /* 0x0000002802237223 */ /* 0x000fe20000000023 */
[----:B------:R-:W-:Y:S01]  /*26450*/  FMUL R39, R16, R49 ;  /* 0x0000003110277220 */ /* 0x000fe20000400000 */
[----:B-1----:R-:W-:Y:S01]  /*26460*/  @P1 FADD R38, -R34, 1 ;  /* 0x3f80000022261421 */ /* 0x002fe20000000100 */
[----:B------:R-:W-:Y:S01]  /*26470*/  FFMA R34, R2, R42, R37 ;  /* 0x0000002a02227223 */ /* 0x000fe20000000025 */
[----:B------:R-:W-:Y:S01]  /*26480*/  FMUL R49, R35, 0.70710676908493041992 ;  /* 0x3f3504f323317820 */ /* 0x000fe20000400000 */
[----:B--2---:R-:W-:Y:S02]  /*26490*/  @P4 FADD R40, -R36, 1 ;  /* 0x3f80000024284421 */ /* 0x004fe40000000100 */
[----:B------:R-:W-:Y:S01]  /*264a0*/  @P1 LOP3.LUT R31, R38, 0x80000000, R45, 0xb8, !PT ;  /* 0x80000000261f1812 */ /* 0x000fe200078eb82d */
[----:B------:R-:W-:Y:S01]  /*264b0*/  FMUL R51, R34, 0.70710676908493041992 ;  /* 0x3f3504f322337820 */ /* 0x000fe20000400000 */
[C---:B------:R-:W-:Y:S01]  /*264c0*/  FMUL R37, R49.reuse, R49 ;  /* 0x0000003131257220 */ /* 0x040fe20000400000 */
[----:B------:R-:W-:Y:S01]  /*264d0*/  FSETP.GE.AND P1, PT, |R49|, 1.0029599666595458984, PT ;  /* 0x3f8060fe3100780b */ /* 0x000fe20003f26200 */
[----:B------:R-:W-:Y:S01]  /*264e0*/  FFMA R36, R2, R44, R39 ;  /* 0x0000002c02247223 */ /* 0x000fe20000000027 */
[----:B------:R-:W-:Y:S01]  /*264f0*/  @P4 LOP3.LUT R32, R40, 0x80000000, R47, 0xb8, !PT ;  /* 0x8000000028204812 */ /* 0x000fe200078eb82f */
[----:B------:R-:W-:Y:S01]  /*26500*/  FMUL R39, R51, R51 ;  /* 0x0000003333277220 */ /* 0x000fe20000400000 */
[----:B---3--:R-:W-:Y:S01]  /*26510*/  @P5 FADD R41, -R41, 1 ;  /* 0x3f80000029295421 */ /* 0x008fe20000000100 */
[----:B------:R-:W-:Y:S01]  /*26520*/  FSETP.GE.AND P4, PT, |R51|, 1.0029599666595458984, PT ;  /* 0x3f8060fe3300780b */ /* 0x000fe20003f86200 */
[----:B------:R-:W-:Y:S01]  /*26530*/  FMUL R54, R36, 0.70710676908493041992 ;  /* 0x3f3504f324367820 */ /* 0x000fe20000400000 */
[----:B------:R-:W-:-:S02]  /*26540*/  FSEL R37, |R49|, R37, P1 ;  /* 0x0000002531257208 */ /* 0x000fc40000800200 */
[----:B------:R-:W-:Y:S02]  /*26550*/  FSEL R38, R28, 8.4834944573231041431e-05, P1 ;  /* 0x38b1e96a1c267808 */ /* 0x000fe40000800000 */
[----:B------:R-:W-:Y:S02]  /*26560*/  FSEL R40, -R27, -0.00082130916416645050049, P1 ;  /* 0xba574d201b287808 */ /* 0x000fe40000800100 */
[----:B------:R-:W-:Y:S01]  /*26570*/  @P5 LOP3.LUT R33, R41, 0x80000000, R48, 0xb8, !PT ;  /* 0x8000000029215812 */ /* 0x000fe200078eb830 */
[----:B------:R-:W-:Y:S01]  /*26580*/  FMUL R41, R54, R54 ;  /* 0x0000003636297220 */ /* 0x000fe20000400000 */
[----:B------:R-:W-:Y:S01]  /*26590*/  FSEL R39, |R51|, R39, P4 ;  /* 0x0000002733277208 */ /* 0x000fe20002000200 */
[----:B------:R-:W-:Y:S01]  /*265a0*/  FFMA R38, R37, R38, R40 ;  /* 0x0000002625267223 */ /* 0x000fe20000000028 */
[----:B------:R-:W-:Y:S02]  /*265b0*/  FSEL R42, R28, 8.4834944573231041431e-05, P4 ;  /* 0x38b1e96a1c2a7808 */ /* 0x000fe40002000000 */
[----:B------:R-:W-:-:S02]  /*265c0*/  FSEL R44, -R27, -0.00082130916416645050049, P4 ;  /* 0xba574d201b2c7808 */ /* 0x000fc40002000100 */
[----:B------:R-:W-:Y:S02]  /*265d0*/  FSETP.GE.AND P5, PT, |R54|, 1.0029599666595458984, PT ;  /* 0x3f8060fe3600780b */ /* 0x000fe40003fa6200 */
[----:B------:R-:W-:Y:S01]  /*265e0*/  FSEL R40, R26, 0.0052134888246655464172, P1 ;  /* 0x3baad5ea1a287808 */ /* 0x000fe20000800000 */
[----:B------:R-:W-:Y:S01]  /*265f0*/  FFMA R44, R39, R42, R44 ;  /* 0x0000002a272c7223 */ /* 0x000fe2000000002c */
[----:B------:R-:W-:Y:S02]  /*26600*/  FSEL R41, |R54|, R41, P5 ;  /* 0x0000002936297208 */ /* 0x000fe40002800200 */
[----:B------:R-:W-:Y:S01]  /*26610*/  FSEL R48, R28, 8.4834944573231041431e-05, P5 ;  /* 0x38b1e96a1c307808 */ /* 0x000fe20002800000 */
[----:B------:R-:W-:Y:S01]  /*26620*/  FFMA R38, R37, R38, R40 ;  /* 0x0000002625267223 */ /* 0x000fe20000000028 */
[----:B------:R-:W-:Y:S02]  /*26630*/  FSEL R50, -R27, -0.00082130916416645050049, P5 ;  /* 0xba574d201b327808 */ /* 0x000fe40002800100 */
[----:B------:R-:W-:-:S02]  /*26640*/  FSEL R46, R26, 0.0052134888246655464172, P4 ;  /* 0x3baad5ea1a2e7808 */ /* 0x000fc40002000000 */
        /* <DEDUP_REMOVED lines=30> */
[----:B------:R-:W1:Y:S02]  /*26830*/  @P1 MUFU.EX2 R40, R37 ;  /* 0x0000002500281308 */ /* 0x000e640000000800 */
[----:B------:R-:W-:Y:S02]  /*26840*/  FFMA R38, R38, R39, R39 ;  /* 0x0000002726267223 */ /* 0x000fe40000000027 */
[----:B------:R-:W-:Y:S01]  /*26850*/  FFMA R43, R41, R42, R43 ;  /* 0x0000002a292b7223 */ /* 0x000fe2000000002b */
[----:B------:R-:W-:-:S03]  /*26860*/  FSEL R44, -|R54|, R54, P5 ;  /* 0x00000036362c7208 */ /* 0x000fc60002800300 */
[----:B------:R-:W2:Y:S01]  /*26870*/  @P4 MUFU.EX2 R42, R38 ;  /* 0x00000026002a4308 */ /* 0x000ea20000000800 */
[----:B------:R-:W-:Y:S01]  /*26880*/  F2FP.F16.E4M3.UNPACK_B R41, R5 ;  /* 0x00000005ff29723e */ /* 0x000fe200020006ff */
[----:B------:R-:W-:-:S04]  /*26890*/  FFMA R39, R43, R44, R44 ;  /* 0x0000002c2b277223 */ /* 0x000fc8000000002c */
[--C-:B------:R-:W-:Y:S02]  /*268a0*/  HADD2.F32 R46, -RZ, R41.reuse.H0_H0 ;  /* 0x20000029ff2e7230 */ /* 0x100fe40000004100 */
[----:B------:R-:W-:Y:S02]  /*268b0*/  HADD2.F32 R48, -RZ, R41.H1_H1 ;  /* 0x30000029ff307230 */ /* 0x000fe40000004100 */
[----:B------:R-:W-:Y:S01]  /*268c0*/  FMUL R41, R16, R56 ;  /* 0x0000003810297220 */ /* 0x000fe20000400000 */
[----:B------:R-:W3:Y:S01]  /*268d0*/  @P5 MUFU.EX2 R47, R39 ;  /* 0x00000027002f5308 */ /* 0x000ee20000000800 */
[----:B-1----:R-:W-:Y:S01]  /*268e0*/  @P1 FADD R44, -R40, 1 ;  /* 0x3f800000282c1421 */ /* 0x002fe20000000100 */
[----:B------:R-:W-:Y:S01]  /*268f0*/  FMUL R43, R16, R55 ;  /* 0x00000037102b7220 */ /* 0x000fe20000400000 */
[----:B------:R-:W-:Y:S01]  /*26900*/  FFMA R40, R2, R46, R41 ;  /* 0x0000002e02287223 */ /* 0x000fe20000000029 */
[----:B------:R-:W-:Y:S01]  /*26910*/  F2FP.F16.E4M3.UNPACK_B R57, R5.H1 ;  /* 0x00000005ff39723e */ /* 0x000fe200030006ff */
[----:B------:R-:W-:Y:S01]  /*26920*/  FMUL R45, R16, R53 ;  /* 0x00000035102d7220 */ /* 0x000fe20000400000 */
[----:B--2---:R-:W-:Y:S01]  /*26930*/  @P4 FADD R46, -R42, 1 ;  /* 0x3f8000002a2e4421 */ /* 0x004fe20000000100 */
[----:B------:R-:W-:Y:S01]  /*26940*/  FFMA R42, R2, R48, R43 ;  /* 0x00000030022a7223 */ /* 0x000fe2000000002b */
[----:B------:R-:W-:Y:S01]  /*26950*/  FMUL R53, R40, 0.70710676908493041992 ;  /* 0x3f3504f328357820 */ /* 0x000fe20000400000 */
[----:B------:R-:W-:Y:S01]  /*26960*/  HADD2.F32 R50, -RZ, R57.H0_H0 ;  /* 0x20000039ff327230 */ /* 0x000fe20000004100 */
[----:B------:R-:W-:Y:S01]  /*26970*/  @P1 LOP3.LUT R37, R44, 0x80000000, R49, 0xb8, !PT ;  /* 0x800000002c251812 */ /* 0x000fe200078eb831 */
[----:B------:R-:W-:Y:S01]  /*26980*/  FMUL R60, R42, 0.70710676908493041992 ;  /* 0x3f3504f32a3c7820 */ /* 0x000fe20000400000 */
[C---:B------:R-:W-:Y:S01]  /*26990*/  FMUL R43, R53.reuse, R53 ;  /* 0x00000035352b7220 */ /* 0x040fe20000400000 */
[----:B------:R-:W-:Y:S01]  /*269a0*/  FSETP.GE.AND P1, PT, |R53|, 1.0029599666595458984, PT ;  /* 0x3f8060fe3500780b */ /* 0x000fe20003f26200 */
[----:B------:R-:W-:Y:S01]  /*269b0*/  FFMA R41, R2, R50, R45 ;  /* 0x0000003202297223 */ /* 0x000fe2000000002d */
[----:B------:R-:W-:Y:S01]  /*269c0*/  @P4 LOP3.LUT R38, R46, 0x80000000, R51, 0xb8, !PT ;  /* 0x800000002e264812 */ /* 0x000fe200078eb833 */
[C---:B------:R-:W-:Y:S01]  /*269d0*/  FMUL R45, R60.reuse, R60 ;  /* 0x0000003c3c2d7220 */ /* 0x040fe20000400000 */
[----:B------:R-:W-:Y:S01]  /*269e0*/  FSETP.GE.AND P4, PT, |R60|, 1.0029599666595458984, PT ;  /* 0x3f8060fe3c00780b */ /* 0x000fe20003f86200 */
[----:B---3--:R-:W-:Y:S01]  /*269f0*/  @P5 FADD R47, -R47, 1 ;  /* 0x3f8000002f2f5421 */ /* 0x008fe20000000100 */
[----:B------:R-:W-:-:S02]  /*26a00*/  FSEL R43, |R53|, R43, P1 ;  /* 0x0000002b352b7208 */ /* 0x000fc40000800200 */
[----:B------:R-:W-:Y:S02]  /*26a10*/  FSEL R44, R28, 8.4834944573231041431e-05, P1 ;  /* 0x38b1e96a1c2c7808 */ /* 0x000fe40000800000 */
[----:B------:R-:W-:Y:S01]  /*26a20*/  FSEL R46, -R27, -0.00082130916416645050049, P1 ;  /* 0xba574d201b2e7808 */ /* 0x000fe20000800100 */
[----:B------:R-:W-:Y:S01]  /*26a30*/  FMUL R55, R41, 0.70710676908493041992 ;  /* 0x3f3504f329377820 */ /* 0x000fe20000400000 */
[----:B------:R-:W-:Y:S02]  /*26a40*/  FSEL R45, |R60|, R45, P4 ;  /* 0x0000002d3c2d7208 */ /* 0x000fe40002000200 */
[----:B------:R-:W-:Y:S01]  /*26a50*/  FSEL R48, R28, 8.4834944573231041431e-05, P4 ;  /* 0x38b1e96a1c307808 */ /* 0x000fe20002000000 */
[----:B------:R-:W-:Y:S01]  /*26a60*/  FFMA R44, R43, R44, R46 ;  /* 0x0000002c2b2c7223 */ /* 0x000fe2000000002e */
[----:B------:R-:W-:Y:S02]  /*26a70*/  FSEL R50, -R27, -0.00082130916416645050049, P4 ;  /* 0xba574d201b327808 */ /* 0x000fe40002000100 */
[----:B------:R-:W-:Y:S01]  /*26a80*/  @P5 LOP3.LUT R39, R47, 0x80000000, R54, 0xb8, !PT ;  /* 0x800000002f275812 */ /* 0x000fe200078eb836 */
[----:B------:R-:W-:Y:S01]  /*26a90*/  FMUL R47, R55, R55 ;  /* 0x00000037372f7220 */ /* 0x000fe20000400000 */
[----:B------:R-:W-:Y:S01]  /*26aa0*/  FSEL R46, R26, 0.0052134888246655464172, P1 ;  /* 0x3baad5ea1a2e7808 */ /* 0x000fe20000800000 */
[----:B------:R-:W-:Y:S01]  /*26ab0*/  FFMA R50, R45, R48, R50 ;  /* 0x000000302d327223 */ /* 0x000fe20000000032 */
[----:B------:R-:W-:-:S02]  /*26ac0*/  FSETP.GE.AND P5, PT, |R55|, 1.0029599666595458984, PT ;  /* 0x3f8060fe3700780b */ /* 0x000fc40003fa6200 */
        /* <DEDUP_REMOVED lines=15> */
[C---:B------:R-:W-:Y:S01]  /*26bc0*/  FSEL R54, R24.reuse, 0.11284004896879196167, P4 ;  /* 0x3de718af18367808 */ /* 0x040fe20002000000 */
[----:B------:R-:W-:Y:S01]  /*26bd0*/  FFMA R50, R45, R50, R52 ;  /* 0x000000322d327223 */ /* 0x000fe20000000034 */
[----:B------:R-:W-:Y:S01]  /*26be0*/  FSEL R46, R15, 0.12837915122509002686, P1 ;  /* 0x3e0375d30f2e7808 */ /* 0x000fe20000800000 */
[----:B------:R-:W-:Y:S01]  /*26bf0*/  FFMA R44, R43, R44, R48 ;  /* 0x0000002c2b2c7223 */ /* 0x000fe20000000030 */
[----:B------:R-:W-:Y:S01]  /*26c00*/  FSEL R56, -R25, -0.026868773624300956726, P5 ;  /* 0xbcdc1be719387808 */ /* 0x000fe20002800100 */
[----:B------:R-:W-:Y:S01]  /*26c10*/  FFMA R50, R45, R50, R54 ;  /* 0x000000322d327223 */ /* 0x000fe20000000036 */
[----:B------:R-:W-:Y:S01]  /*26c20*/  FSEL R48, -|R53|, R53, P1 ;  /* 0x0000003535307208 */ /* 0x000fe20000800300 */
[----:B------:R-:W-:Y:S01]  /*26c30*/  FFMA R43, R43, R44, R46 ;  /* 0x0000002c2b2b7223 */ /* 0x000fe2000000002e */
[----:B------:R-:W-:Y:S01]  /*26c40*/  FSEL R54, R24, 0.11284004896879196167, P5 ;  /* 0x3de718af18367808 */ /* 0x000fe20002800000 */
[----:B------:R-:W-:Y:S01]  /*26c50*/  FFMA R56, R47, R58, R56 ;  /* 0x0000003a2f387223 */ /* 0x000fe20000000038 */
[C---:B------:R-:W-:Y:S01]  /*26c60*/  FSEL R52, R20.reuse, -0.37612664699554443359, P4 ;  /* 0xbec093ac14347808 */ /* 0x040fe20002000000 */
[----:B------:R-:W-:Y:S01]  /*26c70*/  FFMA R43, R43, R48, R48 ;  /* 0x000000302b2b7223 */ /* 0x000fe20000000030 */
[----:B------:R-:W-:Y:S01]  /*26c80*/  FSEL R48, R20, -0.37612664699554443359, P5 ;  /* 0xbec093ac14307808 */ /* 0x000fe20002800000 */
[----:B------:R-:W-:Y:S01]  /*26c90*/  FFMA R54, R47, R56, R54 ;  /* 0x000000382f367223 */ /* 0x000fe20000000036 */
[----:B------:R-:W-:Y:S01]  /*26ca0*/  FSEL R44, R15, 0.12837915122509002686, P4 ;  /* 0x3e0375d30f2c7808 */ /* 0x000fe20002000000 */
[----:B------:R-:W-:Y:S01]  /*26cb0*/  FFMA R50, R45, R50, R52 ;  /* 0x000000322d327223 */ /* 0x000fe20000000034 */
[----:B------:R-:W-:Y:S01]  /*26cc0*/  FSEL R49, R15, 0.12837915122509002686, P5 ;  /* 0x3e0375d30f317808 */ /* 0x000fe20002800000 */
[----:B------:R-:W-:-:S02]  /*26cd0*/  FFMA R48, R47, R54, R48 ;  /* 0x000000362f307223 */ /* 0x000fc40000000030 */
[----:B------:R-:W-:Y:S01]  /*26ce0*/  FFMA R44, R45, R50, R44 ;  /* 0x000000322d2c7223 */ /* 0x000fe2000000002c */
[----:B------:R-:W-:Y:S01]  /*26cf0*/  FSEL R45, -|R60|, R60, P4 ;  /* 0x0000003c3c2d7208 */ /* 0x000fe20002000300 */
[----:B------:R-:W-:Y:S01]  /*26d00*/  FFMA R49, R47, R48, R49 ;  /* 0x000000302f317223 */ /* 0x000fe20000000031 */
[----:B------:R-:W-:Y:S01]  /*26d10*/  FSEL R50, -|R55|, R55, P5 ;  /* 0x0000003737327208 */ /* 0x000fe20002800300 */
[----:B------:R-:W1:Y:S02]  /*26d20*/  @P1 MUFU.EX2 R46, R43 ;  /* 0x0000002b002e1308 */ /* 0x000e640000000800 */
[----:B------:R-:W-:Y:S02]  /*26d30*/  FFMA R44, R44, R45, R45 ;  /* 0x0000002d2c2c7223 */ /* 0x000fe4000000002d */
[----:B------:R-:W-:-:S04]  /*26d40*/  FFMA R45, R49, R50, R50 ;  /* 0x00000032312d7223 */ /* 0x000fc80000000032 */
[----:B------:R-:W2:Y:S01]  /*26d50*/  @P5 MUFU.EX2 R52, R45 ;  /* 0x0000002d00345308 */ /* 0x000ea20000000800 */
[----:B------:R-:W-:-:S07]  /*26d60*/  F2FP.F16.E4M3.UNPACK_B R47, R0 ;  /* 0x00000000ff2f723e */ /* 0x000fce00020006ff */
[----:B------:R-:W3:Y:S01]  /*26d70*/  @P4 MUFU.EX2 R48, R44 ;  /* 0x0000002c00304308 */ /* 0x000ee20000000800 */
[----:B------:R-:W-:Y:S02]  /*26d80*/  HADD2.F32 R57, -RZ, R57.H1_H1 ;  /* 0x30000039ff397230 */ /* 0x000fe40000004100 */
[C---:B------:R-:W-:Y:S01]  /*26d90*/  FMUL R51, R16.reuse, R62 ;  /* 0x0000003e10337220 */ /* 0x040fe20000400000 */
[--C-:B------:R-:W-:Y:S02]  /*26da0*/  HADD2.F32 R54, -RZ, R47.reuse.H0_H0 ;  /* 0x2000002fff367230 */ /* 0x100fe40000004100 */
[----:B------:R-:W-:Y:S02]  /*26db0*/  HADD2.F32 R56, -RZ, R47.H1_H1 ;  /* 0x3000002fff387230 */ /* 0x000fe40000004100 */
[----:B------:R-:W-:Y:S01]  /*26dc0*/  FMUL R47, R16, R61 ;  /* 0x0000003d102f7220 */ /* 0x000fe20000400000 */
[----:B-1----:R-:W-:Y:S01]  /*26dd0*/  @P1 FADD R50, -R46, 1 ;  /* 0x3f8000002e321421 */ /* 0x002fe20000000100 */
[----:B------:R-:W-:Y:S01]  /*26de0*/  FFMA R46, R2, R57, R51 ;  /* 0x00000039022e7223 */ /* 0x000fe20000000033 */
[----:B------:R-:W-:Y:S01]  /*26df0*/  FMUL R49, R16, R59 ;  /* 0x0000003b10317220 */ /* 0x000fe20000400000 */
[----:B------:R-:W-:Y:S01]  /*26e00*/  FFMA R47, R2, R54, R47 ;  /* 0x00000036022f7223 */ /* 0x000fe2000000002f */
[----:B--2---:R-:W-:Y:S01]  /*26e10*/  @P5 FADD R52, -R52, 1 ;  /* 0x3f80000034345421 */ /* 0x004fe20000000100 */
[----:B------:R-:W-:Y:S01]  /*26e20*/  FMUL R59, R46, 0.70710676908493041992 ;  /* 0x3f3504f32e3b7820 */ /* 0x000fe20000400000 */
[----:B------:R-:W-:Y:S01]  /*26e30*/  @P1 LOP3.LUT R43, R50, 0x80000000, R53, 0xb8, !PT ;  /* 0x80000000322b1812 */ /* 0x000fe200078eb835 */
[----:B------:R-:W-:Y:S01]  /*26e40*/  FMUL R57, R47, 0.70710676908493041992 ;  /* 0x3f3504f32f397820 */ /* 0x000fe20000400000 */
[----:B---3--:R-:W-:Y:S01]  /*26e50*/  @P4 FADD R51, -R48, 1 ;  /* 0x3f80000030334421 */ /* 0x008fe20000000100 */
[----:B------:R-:W-:Y:S01]  /*26e60*/  FFMA R48, R2, R56, R49 ;  /* 0x0000003802307223 */ /* 0x000fe20000000031 */
[----:B------:R-:W-:Y:S01]  /*26e70*/  @P5 LOP3.LUT R45, R52, 0x80000000, R55, 0xb8, !PT ;  /* 0x80000000342d5812 */ /* 0x000fe200078eb837 */
[C---:B------:R-:W-:Y:S01]  /*26e80*/  FMUL R50, R59.reuse, R59 ;  /* 0x0000003b3b327220 */ /* 0x040fe20000400000 */
[----:B------:R-:W-:Y:S01]  /*26e90*/  FSETP.GE.AND P5, PT, |R59|, 1.0029599666595458984, PT ;  /* 0x3f8060fe3b00780b */ /* 0x000fe20003fa6200 */
[----:B------:R-:W-:Y:S01]  /*26ea0*/  FMUL R64, R48, 0.70710676908493041992 ;  /* 0x3f3504f330407820 */ /* 0x000fe20000400000 */
[C---:B------:R-:W-:Y:S01]  /*26eb0*/  FMUL R49, R57.reuse, R57 ;  /* 0x0000003939317220 */ /* 0x040fe20000400000 */
[----:B------:R-:W-:-:S02]  /*26ec0*/  FSETP.GE.AND P1, PT, |R57|, 1.0029599666595458984, PT ;  /* 0x3f8060fe3900780b */ /* 0x000fc40003f26200 */
[----:B------:R-:W-:Y:S01]  /*26ed0*/  @P4 LOP3.LUT R44, R51, 0x80000000, R60, 0xb8, !PT ;  /* 0x80000000332c4812 */ /* 0x000fe200078eb83c */
[----:B------:R-:W-:Y:S01]  /*26ee0*/  FMUL R51, R64, R64 ;  /* 0x0000004040337220 */ /* 0x000fe20000400000 */
[----:B------:R-:W-:Y:S02]  /*26ef0*/  FSEL R53, |R59|, R50, P5 ;  /* 0x000000323b357208 */ /* 0x000fe40002800200 */
[----:B------:R-:W-:Y:S02]  /*26f00*/  FSEL R54, R28, 8.4834944573231041431e-05, P5 ;  /* 0x38b1e96a1c367808 */ /* 0x000fe40002800000 */
[----:B------:R-:W-:Y:S02]  /*26f10*/  FSEL R56, -R27, -0.00082130916416645050049, P5 ;  /* 0xba574d201b387808 */ /* 0x000fe40002800100 */
[----:B------:R-:W-:Y:S02]  /*26f20*/  FSETP.GE.AND P4, PT, |R64|, 1.0029599666595458984, PT ;  /* 0x3f8060fe4000780b */ /* 0x000fe40003f86200 */
[----:B------:R-:W-:-:S02]  /*26f30*/  FSEL R49, |R57|, R49, P1 ;  /* 0x0000003139317208 */ /* 0x000fc40000800200 */
[----:B------:R-:W-:Y:S02]  /*26f40*/  FSEL R50, R28, 8.4834944573231041431e-05, P1 ;  /* 0x38b1e96a1c327808 */ /* 0x000fe40000800000 */
[----:B------:R-:W-:Y:S01]  /*26f50*/  FSEL R52, -R27, -0.00082130916416645050049, P1 ;  /* 0xba574d201b347808 */ /* 0x000fe20000800100 */
[----:B------:R-:W-:Y:S01]  /*26f60*/  FFMA R60, R53, R54, R56 ;  /* 0x00000036353c7223 */ /* 0x000fe20000000038 */
[----:B------:R-:W-:Y:S02]  /*26f70*/  FSEL R51, |R64|, R51, P4 ;  /* 0x0000003340337208 */ /* 0x000fe40002000200 */
[----:B------:R-:W-:Y:S01]  /*26f80*/  FSEL R54, R28, 8.4834944573231041431e-05, P4 ;  /* 0x38b1e96a1c367808 */ /* 0x000fe20002000000 */
[----:B------:R-:W-:Y:S01]  /*26f90*/  FFMA R50, R49, R50, R52 ;  /* 0x0000003231327223 */ /* 0x000fe20000000034 */
[----:B------:R-:W-:Y:S02]  /*26fa0*/  FSEL R56, -R27, -0.00082130916416645050049, P4 ;  /* 0xba574d201b387808 */ /* 0x000fe40002000100 */
[----:B------:R-:W-:-:S02]  /*26fb0*/  FSEL R62, R26, 0.0052134888246655464172, P5 ;  /* 0x3baad5ea1a3e7808 */ /* 0x000fc40002800000 */
[C---:B------:R-:W-:Y:S01]  /*26fc0*/  FSEL R52, R26.reuse, 0.0052134888246655464172, P1 ;  /* 0x3baad5ea1a347808 */ /* 0x040fe20000800000 */
[----:B------:R-:W-:Y:S01]  /*26fd0*/  FFMA R54, R51, R54, R56 ;  /* 0x0000003633367223 */ /* 0x000fe20000000038 */
[----:B------:R-:W-:Y:S01]  /*26fe0*/  FSEL R56, -R25, -0.026868773624300956726, P5 ;  /* 0xbcdc1be719387808 */ /* 0x000fe20002800100 */
[----:B------:R-:W-:Y:S02]  /*26ff0*/  FFMA R60, R53, R60, R62 ;  /* 0x0000003c353c7223 */ /* 0x000fe4000000003e */
[----:B------:R-:W-:Y:S01]  /*27000*/  FFMA R50, R49, R50, R52 ;  /* 0x0000003231327223 */ /* 0x000fe20000000034 */
[----:B------:R-:W-:Y:S01]  /*27010*/  FSEL R52, -R25, -0.026868773624300956726, P1 ;  /* 0xbcdc1be719347808 */ /* 0x000fe20000800100 */
[----:B------:R-:W-:Y:S01]  /*27020*/  FFMA R60, R53, R60, R56 ;  /* 0x0000003c353c7223 */ /* 0x000fe20000000038 */
[----:B------:R-:W-:Y:S02]  /*27030*/  FSEL R58, R26, 0.0052134888246655464172, P4 ;  /* 0x3baad5ea1a3a7808 */ /* 0x000fe40002000000 */
[----:B------:R-:W-:Y:S01]  /*27040*/  FSEL R62, R24, 0.11284004896879196167, P5 ;  /* 0x3de718af183e7808 */ /* 0x000fe20002800000 */
[----:B------:R-:W-:Y:S01]  /*27050*/  FFMA R50, R49, R50, R52 ;  /* 0x0000003231327223 */ /* 0x000fe20000000034 */
[----:B------:R-:W-:Y:S01]  /*27060*/  FSEL R52, R20, -0.37612664699554443359, P5 ;  /* 0xbec093ac14347808 */ /* 0x000fe20002800000 */
[----:B------:R-:W-:Y:S01]  /*27070*/  FFMA R58, R51, R54, R58 ;  /* 0x00000036333a7223 */ /* 0x000fe2000000003a */
[----:B------:R-:W-:Y:S01]  /*27080*/  FSEL R56, -R25, -0.026868773624300956726, P4 ;  /* 0xbcdc1be719387808 */ /* 0x000fe20002000100 */
[----:B------:R-:W-:Y:S01]  /*27090*/  FFMA R60, R53, R60, R62 ;  /* 0x0000003c353c7223 */ /* 0x000fe2000000003e */
[----:B------:R-:W-:-:S03]  /*270a0*/  FSEL R54, R24, 0.11284004896879196167, P1 ;  /* 0x3de718af18367808 */ /* 0x000fc60000800000 */
[----:B------:R-:W-:Y:S01]  /*270b0*/  FFMA R60, R53, R60, R52 ;  /* 0x0000003c353c7223 */ /* 0x000fe20000000034 */
[----:B------:R-:W-:Y:S01]  /*270c0*/  FSEL R52, R20, -0.37612664699554443359, P1 ;  /* 0xbec093ac14347808 */ /* 0x000fe20000800000 */
[----:B------:R-:W-:Y:S01]  /*270d0*/  FFMA R56, R51, R58, R56 ;  /* 0x0000003a33387223 */ /* 0x000fe20000000038 */
        /* <DEDUP_REMOVED lines=15> */
[----:B------:R-:W-:-:S03]  /*271d0*/  FSEL R55, -|R64|, R64, P4 ;  /* 0x0000004040377208 */ /* 0x000fc60002000300 */
[----:B------:R-:W-:Y:S02]  /*271e0*/  FFMA R49, R50, R49, R49 ;  /* 0x0000003132317223 */ /* 0x000fe40000000031 */
[----:B------:R-:W-:Y:S02]  /*271f0*/  FFMA R52, R52, R55, R55 ;  /* 0x0000003734347223 */ /* 0x000fe40000000037 */
[----:B------:R-:W1:Y:S08]  /*27200*/  @P1 MUFU.EX2 R50, R49 ;  /* 0x0000003100321308 */ /* 0x000e700000000800 */
[----:B------:R-:W2:Y:S08]  /*27210*/  @P4 MUFU.EX2 R51, R52 ;  /* 0x0000003400334308 */ /* 0x000eb00000000800 */
[----:B------:R-:W3:Y:S01]  /*27220*/  @P5 MUFU.EX2 R54, R60 ;  /* 0x0000003c00365308 */ /* 0x000ee20000000800 */
[----:B-1----:R-:W-:Y:S01]  /*27230*/  @P1 FADD R50, -R50, 1 ;  /* 0x3f80000032321421 */ /* 0x002fe20000000100 */
[----:B------:R-:W-:Y:S01]  /*27240*/  FMUL R9, R9, 0.5 ;  /* 0x3f00000009097820 */ /* 0x000fe20000400000 */
[----:B------:R-:W-:Y:S01]  /*27250*/  FMUL R11, R11, 0.5 ;  /* 0x3f0000000b0b7820 */ /* 0x000fe20000400000 */
[----:B------:R-:W-:Y:S01]  /*27260*/  FMUL R12, R12, 0.5 ;  /* 0x3f0000000c0c7820 */ /* 0x000fe20000400000 */
[----:B------:R-:W-:Y:S01]  /*27270*/  FADD R10, R10, 1 ;  /* 0x3f8000000a0a7421 */ /* 0x000fe20000000000 */
[----:B------:R-:W-:Y:S01]  /*27280*/  FADD R14, R14, 1 ;  /* 0x3f8000000e0e7421 */ /* 0x000fe20000000000 */
[----:B------:R-:W-:Y:S01]  /*27290*/  FADD R21, R21, 1 ;  /* 0x3f80000015157421 */ /* 0x000fe20000000000 */
[----:B--2---:R-:W-:Y:S01]  /*272a0*/  @P4 FADD R51, -R51, 1 ;  /* 0x3f80000033334421 */ /* 0x004fe20000000100 */
[----:B------:R-:W-:Y:S01]  /*272b0*/  @P1 LOP3.LUT R49, R50, 0x80000000, R57, 0xb8, !PT ;  /* 0x8000000032311812 */ /* 0x000fe200078eb839 */
[----:B------:R-:W-:Y:S01]  /*272c0*/  FMUL R13, R13, 0.5 ;  /* 0x3f0000000d0d7820 */ /* 0x000fe20000400000 */
[----:B------:R-:W-:Y:S01]  /*272d0*/  FADD R22, R22, 1 ;  /* 0x3f80000016167421 */ /* 0x000fe20000000000 */
[----:B------:R-:W-:Y:S01]  /*272e0*/  FMUL R50, R10, R9 ;  /* 0x000000090a327220 */ /* 0x000fe20000400000 */
[----:B------:R-:W-:Y:S01]  /*272f0*/  @P4 LOP3.LUT R52, R51, 0x80000000, R64, 0xb8, !PT ;  /* 0x8000000033344812 */ /* 0x000fe200078eb840 */
[----:B---3--:R-:W-:Y:S01]  /*27300*/  @P5 FADD R54, -R54, 1 ;  /* 0x3f80000036365421 */ /* 0x008fe20000000100 */
[----:B------:R-:W-:Y:S01]  /*27310*/  FMUL R51, R14, R11 ;  /* 0x0000000b0e337220 */ /* 0x000fe20000400000 */
[----:B------:R-:W-:Y:S01]  /*27320*/  FMUL R21, R21, R12 ;  /* 0x0000000c15157220 */ /* 0x000fe20000400000 */
[----:B------:R-:W-:Y:S01]  /*27330*/  FMUL R10, R23, 0.5 ;  /* 0x3f000000170a7820 */ /* 0x000fe20000400000 */
[----:B------:R-:W-:Y:S01]  /*27340*/  FMUL R12, R35, 0.5 ;  /* 0x3f000000230c7820 */ /* 0x000fe20000400000 */
[----:B------:R-:W-:Y:S01]  /*27350*/  @P5 LOP3.LUT R60, R54, 0x80000000, R59, 0xb8, !PT ;  /* 0x80000000363c5812 */ /* 0x000fe200078eb83b */
        /* <DEDUP_REMOVED lines=45> */
.L_x_153:
        /* <DEDUP_REMOVED lines=27> */
.L_x_155:
[----:B------:R-:W-:Y:S05]  /*277e0*/  BSYNC B0 ;  /* 0x0000000000007941 */ /* 0x000fea0003800000 */
.L_x_154:
[----:B------:R-:W-:Y:S04]  /*277f0*/  BSSY B0, `(.L_x_156) ;  /* 0x000003a000007945 */ /* 0x000fe80003800000 */
[----:B------:R-:W-:Y:S05]  /*27800*/  @P2 BRA `(.L_x_157) ;  /* 0x0000000000e02947 */ /* 0x000fea0003800000 */
[----:B------:R-:W2:Y:S02]  /*27810*/  LDL R9, [R1+0x4a8] ;  /* 0x0004a80001097983 */ /* 0x000ea40000100800 */
[----:B--2---:R-:W-:-:S13]  /*27820*/  ISETP.NE.AND P4, PT, R9, 0x3, PT ;  /* 0x000000030900780c */ /* 0x004fda0003f85270 */
[----:B------:R-:W-:Y:S05]  /*27830*/  @!P4 BRA `(.L_x_158) ;  /* 0x000000000004c947 */ /* 0x000fea0003800000 */
[----:B------:R-:W-:Y:S01]  /*27840*/  BPT.TRAP 0x1 ;  /* 0x000000040000795c */ /* 0x000fe20000300000 */
.L_x_158:
[----:B------:R-:W-:Y:S01]  /*27850*/  LEA R9, R18, UR42, 0x3 ;  /* 0x0000002a12097c11 */ /* 0x000fe2000f8e18ff */
[----:B------:R-:W-:Y:S01]  /*27860*/  BSSY B1, `(.L_x_159) ;  /* 0x0000004000017945 */ /* 0x000fe20003800000 */
[----:B------:R-:W-:-:S04]  /*27870*/  SHF.L.U32 R10, R19, 0x1f, RZ ;  /* 0x0000001f130a7819 */ /* 0x000fc800000006ff */
[----:B------:R-:W1:Y:S02]  /*27880*/  SYNCS.PHASECHK.TRANS64.TRYWAIT P1, [R9+URZ+0x60], R10 ;  /* 0x0000600a090075a7 */ /* 0x000e64000802017f */
[----:B-1----:R-:W-:Y:S05]  /*27890*/  @!P1 BRA `(.L_x_160) ;  /* 0x0000011800c89947 */ /* 0x002fea0003800000 */
.L_x_382:
[----:B------:R-:W-:Y:S05]  /*278a0*/  BSYNC B1 ;  /* 0x0000000000017941 */ /* 0x000fea0003800000 */
.L_x_159:
        /* <DEDUP_REMOVED lines=22> */
.L_x_162:
[----:B------:R-:W-:Y:S05]  /*27a10*/  BSYNC B1 ;  /* 0x0000000000017941 */ /* 0x000fea0003800000 */
.L_x_161:
        /* <DEDUP_REMOVED lines=8> */
.L_x_163:
        /* <DEDUP_REMOVED lines=15> */
.L_x_157:
[----:B------:R-:W-:Y:S05]  /*27b90*/  BSYNC B0 ;  /* 0x0000000000007941 */ /* 0x000fea0003800000 */
.L_x_156:
[----:B------:R-:W2:Y:S01]  /*27ba0*/  LDL.LU R40, [R1+0x200] ;  /* 0x0002000001287983 */ /* 0x000ea20000300800 */
[----:B------:R-:W-:Y:S01]  /*27bb0*/  F2FP.F16.E4M3.UNPACK_B R22, R0.H1 ;  /* 0x00000000ff16723e */ /* 0x000fe200030006ff */
[C---:B------:R-:W-:Y:S01]  /*27bc0*/  FMUL R9, R16.reuse, R232 ;  /* 0x000000e810097220 */ /* 0x040fe20000400000 */
[----:B------:R-:W-:Y:S01]  /*27bd0*/  FMUL R233, R16, R233 ;  /* 0x000000e910e97220 */ /* 0x000fe20000400000 */
[----:B------:R-:W3:Y:S02]  /*27be0*/  LDL.LU R51, [R1+0x204] ;  /* 0x0002040001337983 */ /* 0x000ee40000300800 */
[----:B------:R-:W-:Y:S02]  /*27bf0*/  HADD2.F32 R10, -RZ, R22.H0_H0 ;  /* 0x20000016ff0a7230 */ /* 0x000fe40000004100 */
[----:B------:R-:W4:Y:S03]  /*27c00*/  LDL.LU R50, [R1+0x208] ;  /* 0x0002080001327983 */ /* 0x000f260000300800 */
[----:B------:R-:W-:Y:S01]  /*27c10*/  FFMA R9, R2, R10, R9 ;  /* 0x0000000a02097223 */ /* 0x000fe20000000009 */
[----:B------:R-:W5:Y:S03]  /*27c20*/  LDL.LU R49, [R1+0x20c] ;  /* 0x00020c0001317983 */ /* 0x000f660000300800 */
[----:B------:R-:W-:Y:S01]  /*27c30*/  FMUL R21, R9, 0.70710676908493041992 ;  /* 0x3f3504f309157820 */ /* 0x000fe20000400000 */
[----:B------:R-:W5:Y:S03]  /*27c40*/  LDL.LU R57, [R1+0x210] ;  /* 0x0002100001397983 */ /* 0x000f660000300800 */
[C---:B------:R-:W-:Y:S01]  /*27c50*/  FMUL R10, R21.reuse, R21 ;  /* 0x00000015150a7220 */ /* 0x040fe20000400000 */
[C---:B------:R-:W-:Y:S01]  /*27c60*/  FSETP.GE.AND P1, PT, |R21|.reuse, 1.0029599666595458984, PT ;  /* 0x3f8060fe1500780b */ /* 0x040fe20003f26200 */
[----:B------:R-:W5:Y:S03]  /*27c70*/  LDL.LU R56, [R1+0x214] ;  /* 0x0002140001387983 */ /* 0x000f660000300800 */
[----:B------:R-:W-:Y:S01]  /*27c80*/  FSEL R10, |R21|, R10, P1 ;  /* 0x0000000a150a7208 */ /* 0x000fe20000800200 */
[----:B------:R-:W5:Y:S01]  /*27c90*/  LDL.LU R53, [R1+0x218] ;  /* 0x0002180001357983 */ /* 0x000f620000300800 */
[----:B------:R-:W-:-:S02]  /*27ca0*/  FSEL R11, R28, 8.4834944573231041431e-05, P1 ;  /* 0x38b1e96a1c0b7808 */ /* 0x000fc40000800000 */
        /* <DEDUP_REMOVED lines=15> */
[----:B------:R-:W-:Y:S01]  /*27da0*/  FFMA R10, R10, R13, R13 ;  /* 0x0000000d0a0a7223 */ /* 0x000fe2000000000d */
[----:B------:R-:W-:Y:S01]  /*27db0*/  FMUL R13, R16, R235 ;  /* 0x000000eb100d7220 */ /* 0x000fe20000400000 */
[--C-:B------:R-:W-:Y:S02]  /*27dc0*/  HADD2.F32 R22, -RZ, R11.reuse.H0_H0 ;  /* 0x2000000bff167230 */ /* 0x100fe40000004100 */
[----:B------:R-:W-:Y:S01]  /*27dd0*/  FFMA R12, R2, R12, R233 ;  /* 0x0000000c020c7223 */ /* 0x000fe200000000e9 */
[----:B------:R-:W1:Y:S01]  /*27de0*/  @P1 MUFU.EX2 R14, R10 ;  /* 0x0000000a000e1308 */ /* 0x000e620000000800 */
[----:B------:R-:W-:-:S02]  /*27df0*/  HADD2.F32 R30, -RZ, R11.H1_H1 ;  /* 0x3000000bff1e7230 */ /* 0x000fc40000004100 */
[----:B------:R-:W-:Y:S01]  /*27e00*/  FMUL R11, R16, R234 ;  /* 0x000000ea100b7220 */ /* 0x000fe20000400000 */
[----:B------:R-:W-:-:S03]  /*27e10*/  FMUL R41, R12, 0.70710676908493041992 ;  /* 0x3f3504f30c297820 */ /* 0x000fc60000400000 */
        /* <DEDUP_REMOVED lines=13> */
[C---:B------:R-:W-:Y:S02]  /*27ef0*/  FSEL R29, R28.reuse, 8.4834944573231041431e-05, P4 ;  /* 0x38b1e96a1c1d7808 */ /* 0x040fe40002000000 */
[----:B------:R-:W-:Y:S02]  /*27f00*/  FSEL R14, |R41|, R14, P1 ;  /* 0x0000000e290e7208 */ /* 0x000fe40000800200 */
[----:B------:R-:W-:Y:S02]  /*27f10*/  FSEL R21, R28, 8.4834944573231041431e-05, P1 ;  /* 0x38b1e96a1c157808 */ /* 0x000fe40000800000 */
        /* <DEDUP_REMOVED lines=40> */
[----:B------:R-:W-:Y:S01]  /*281a0*/  F2FP.F16.E4M3.UNPACK_B R39, R4 ;  /* 0x00000004ff27723e */ /* 0x000fe200020006ff */
[----:B------:R-:W-:Y:S01]  /*281b0*/  FFMA R21, R21, R22, R22 ;  /* 0x0000001615157223 */ /* 0x000fe20000000016 */
[----:B------:R-:W-:Y:S01]  /*281c0*/  FSEL R22, -|R43|, R43, P5 ;  /* 0x0000002b2b167208 */ /* 0x000fe20002800300 */
[----:B------:R-:W-:Y:S01]  /*281d0*/  FFMA R23, R32, R23, R34 ;  /* 0x0000001720177223 */ /* 0x000fe20000000022 */
[----:B------:R-:W1:Y:S01]  /*281e0*/  @P1 MUFU.EX2 R30, R14 ;  /* 0x0000000e001e1308 */ /* 0x000e620000000800 */
[----:B------:R-:W-:-:S02]  /*281f0*/  FMUL R29, R16, R237 ;  /* 0x000000ed101d7220 */ /* 0x000fc40000400000 */
[----:B------:R-:W-:Y:S01]  /*28200*/  FFMA R22, R23, R22, R22 ;  /* 0x0000001617167223 */ /* 0x000fe20000000016 */
[----:B------:R-:W-:-:S04]  /*28210*/  F2FP.F16.E4M3.UNPACK_B R23, R3.H1 ;  /* 0x00000003ff17723e */ /* 0x000fc800030006ff */
[----:B------:R-:W1:Y:S01]  /*28220*/  @P4 MUFU.EX2 R33, R21 ;  /* 0x0000001500214308 */ /* 0x000e620000000800 */
[--C-:B------:R-:W-:Y:S02]  /*28230*/  HADD2.F32 R35, -RZ, R23.reuse.H0_H0 ;  /* 0x20000017ff237230 */ /* 0x100fe40000004100 */
[----:B------:R-:W-:Y:S02]  /*28240*/  HADD2.F32 R38, -RZ, R23.H1_H1 ;  /* 0x30000017ff267230 */ /* 0x000fe40000004100 */
[----:B------:R-:W-:-:S03]  /*28250*/  FMUL R23, R16, R236 ;  /* 0x000000ec10177220 */ /* 0x000fc60000400000 */
[----:B------:R-:W1:Y:S01]  /*28260*/  @P5 MUFU.EX2 R34, R22 ;  /* 0x0000001600225308 */ /* 0x000e620000000800 */
[----:B------:R-:W-:Y:S01]  /*28270*/  FFMA R23, R2, R35, R23 ;  /* 0x0000002302177223 */ /* 0x000fe20000000017 */
[----:B-1----:R-:W-:Y:S01]  /*28280*/  @P1 FADD R32, -R30, 1 ;  /* 0x3f8000001e201421 */ /* 0x002fe20000000100 */
[----:B------:R-:W-:Y:S02]  /*28290*/  FFMA R29, R2, R38, R29 ;  /* 0x00000026021d7223 */ /* 0x000fe4000000001d */
[----:B------:R-:W-:Y:S02]  /*282a0*/  FMUL R45, R23, 0.70710676908493041992 ;  /* 0x3f3504f3172d7820 */ /* 0x000fe40000400000 */
[----:B------:R-:W-:Y:S01]  /*282b0*/  @P1 LOP3.LUT R14, R32, 0x80000000, R41, 0xb8, !PT ;  /* 0x80000000200e1812 */ /* 0x000fe200078eb829 */
[----:B------:R-:W-:Y:S01]  /*282c0*/  @P4 FADD R33, -R33, 1 ;  /* 0x3f80000021214421 */ /* 0x000fe20000000100 */
[----:B------:R-:W-:Y:S01]  /*282d0*/  FMUL R47, R29, 0.70710676908493041992 ;  /* 0x3f3504f31d2f7820 */ /* 0x000fe20000400000 */
[----:B------:R-:W-:Y:S01]  /*282e0*/  FSETP.GE.AND P1, PT, |R45|, 1.0029599666595458984, PT ;  /* 0x3f8060fe2d00780b */ /* 0x000fe20003f26200 */
[----:B------:R-:W-:-:S02]  /*282f0*/  @P5 FADD R34, -R34, 1 ;  /* 0x3f80000022225421 */ /* 0x000fc40000000100 */
[----:B------:R-:W-:Y:S01]  /*28300*/  @P4 LOP3.LUT R21, R33, 0x80000000, R36, 0xb8, !PT ;  /* 0x8000000021154812 */ /* 0x000fe200078eb824 */
[C---:B------:R-:W-:Y:S01]  /*28310*/  FMUL R33, R47.reuse, R47 ;  /* 0x0000002f2f217220 */ /* 0x040fe20000400000 */
[----:B------:R-:W-:Y:S02]  /*28320*/  FSETP.GE.AND P4, PT, |R47|, 1.0029599666595458984, PT ;  /* 0x3f8060fe2f00780b */ /* 0x000fe40003f86200 */
[----:B------:R-:W-:Y:S02]  /*28330*/  @P5 LOP3.LUT R22, R34, 0x80000000, R43, 0xb8, !PT ;  /* 0x8000000022165812 */ /* 0x000fe400078eb82b */
[----:B------:R-:W-:Y:S02]  /*28340*/  FSEL R32, R28, 8.4834944573231041431e-05, P1 ;  /* 0x38b1e96a1c207808 */ /* 0x000fe40000800000 */
[----:B------:R-:W-:Y:S02]  /*28350*/  FSEL R34, -R27, -0.00082130916416645050049, P1 ;  /* 0xba574d201b227808 */ /* 0x000fe40000800100 */
[----:B------:R-:W-:-:S02]  /*28360*/  FSEL R33, |R47|, R33, P4 ;  /* 0x000000212f217208 */ /* 0x000fc40002000200 */
[----:B------:R-:W-:Y:S02]  /*28370*/  FSEL R36, R28, 8.4834944573231041431e-05, P4 ;  /* 0x38b1e96a1c247808 */ /* 0x000fe40002000000 */
[----:B------:R-:W-:-:S05]  /*28380*/  FSEL R38, -R27, -0.00082130916416645050049, P4 ;  /* 0xba574d201b267808 */ /* 0x000fca0002000100 */
[----:B------:R-:W-:Y:S01]  /*28390*/  FFMA R38, R33, R36, R38 ;  /* 0x0000002421267223 */ /* 0x000fe20000000026 */
[----:B------:R-:W-:Y:S01]  /*283a0*/  FSEL R36, -R25, -0.026868773624300956726, P1 ;  /* 0xbcdc1be719247808 */ /* 0x000fe20000800100 */
[----:B--2---:R-:W-:Y:S01]  /*283b0*/  FMUL R31, R16, R40 ;  /* 0x00000028101f7220 */ /* 0x004fe20000400000 */
[----:B------:R-:W-:-:S05]  /*283c0*/  HADD2.F32 R40, -RZ, R39.H0_H0 ;  /* 0x20000027ff287230 */ /* 0x000fca0000004100 */
[----:B------:R-:W-:Y:S01]  /*283d0*/  FFMA R30, R2, R40, R31 ;  /* 0x00000028021e7223 */ /* 0x000fe2000000001f */
[----:B------:R-:W-:-:S03]  /*283e0*/  FMUL R31, R45, R45 ;  /* 0x0000002d2d1f7220 */ /* 0x000fc60000400000 */
[----:B------:R-:W-:Y:S02]  /*283f0*/  FMUL R48, R30, 0.70710676908493041992 ;  /* 0x3f3504f31e307820 */ /* 0x000fe40000400000 */
[----:B------:R-:W-:Y:S02]  /*28400*/  FSEL R31, |R45|, R31, P1 ;  /* 0x0000001f2d1f7208 */ /* 0x000fe40000800200 */
[C---:B------:R-:W-:Y:S01]  /*28410*/  FMUL R35, R48.reuse, R48 ;  /* 0x0000003030237220 */ /* 0x040fe20000400000 */
[----:B------:R-:W-:Y:S02]  /*28420*/  FSETP.GE.AND P5, PT, |R48|, 1.0029599666595458984, PT ;  /* 0x3f8060fe3000780b */ /* 0x000fe40003fa6200 */
[----:B------:R-:W-:Y:S01]  /*28430*/  FFMA R32, R31, R32, R34 ;  /* 0x000000201f207223 */ /* 0x000fe20000000022 */
[----:B------:R-:W-:Y:S02]  /*28440*/  FSEL R34, R26, 0.0052134888246655464172, P1 ;  /* 0x3baad5ea1a227808 */ /* 0x000fe40000800000 */
[----:B------:R-:W-:-:S02]  /*28450*/  FSEL R35, |R48|, R35, P5 ;  /* 0x0000002330237208 */ /* 0x000fc40002800200 */
[----:B------:R-:W-:Y:S01]  /*28460*/  FSEL R42, R28, 8.4834944573231041431e-05, P5 ;  /* 0x38b1e96a1c2a7808 */ /* 0x000fe20002800000 */
[----:B------:R-:W-:Y:S01]  /*28470*/  FFMA R32, R31, R32, R34 ;  /* 0x000000201f207223 */ /* 0x000fe20000000022 */
[----:B------:R-:W-:Y:S02]  /*28480*/  FSEL R44, -R27, -0.00082130916416645050049, P5 ;  /* 0xba574d201b2c7808 */ /* 0x000fe40002800100 */
[C---:B------:R-:W-:Y:S01]  /*28490*/  FSEL R40, R26.reuse, 0.0052134888246655464172, P4 ;  /* 0x3baad5ea1a287808 */ /* 0x040fe20002000000 */
        /* <DEDUP_REMOVED lines=15> */
[----:B------:R-:W-:Y:S01]  /*28590*/  FSEL R44, -R25, -0.026868773624300956726, P5 ;  /* 0xbcdc1be7192c7808 */ /* 0x000fe20002800100 */
[----:B------:R-:W-:Y:S01]  /*285a0*/  FFMA R31, R31, R32, R34 ;  /* 0x000000201f1f7223 */ /* 0x000fe20000000022 */
[----:B------:R-:W-:Y:S01]  /*285b0*/  FSEL R36, -|R45|, R45, P1 ;  /* 0x0000002d2d247208 */ /* 0x000fe20000800300 */
[----:B------:R-:W-:Y:S01]  /*285c0*/  FFMA R38, R33, R38, R40 ;  /* 0x0000002621267223 */ /* 0x000fe20000000028 */
[----:B------:R-:W-:Y:S01]  /*285d0*/  FSEL R32, R15, 0.12837915122509002686, P4 ;  /* 0x3e0375d30f207808 */ /* 0x000fe20002000000 */
[----:B------:R-:W-:Y:S01]  /*285e0*/  FFMA R44, R35, R46, R44 ;  /* 0x0000002e232c7223 */ /* 0x000fe2000000002c */
[----:B------:R-:W-:Y:S01]  /*285f0*/  FSEL R42, R24, 0.11284004896879196167, P5 ;  /* 0x3de718af182a7808 */ /* 0x000fe20002800000 */
[----:B------:R-:W-:Y:S01]  /*28600*/  FFMA R31, R31, R36, R36 ;  /* 0x000000241f1f7223 */ /* 0x000fe20000000024 */
[----:B------:R-:W-:Y:S01]  /*28610*/  FSEL R36, R20, -0.37612664699554443359, P5 ;  /* 0xbec093ac14247808 */ /* 0x000fe20002800000 */
[----:B------:R-:W-:Y:S01]  /*28620*/  FFMA R32, R33, R38, R32 ;  /* 0x0000002621207223 */ /* 0x000fe20000000020 */
[----:B------:R-:W-:Y:S01]  /*28630*/  FSEL R33, -|R47|, R47, P4 ;  /* 0x0000002f2f217208 */ /* 0x000fe20002000300 */
[----:B------:R-:W-:Y:S01]  /*28640*/  FFMA R42, R35, R44, R42 ;  /* 0x0000002c232a7223 */ /* 0x000fe2000000002a */
[----:B------:R-:W-:Y:S01]  /*28650*/  FSEL R37, R15, 0.12837915122509002686, P5 ;  /* 0x3e0375d30f257808 */ /* 0x000fe20002800000 */
[----:B------:R-:W1:Y:S02]  /*28660*/  @P1 MUFU.EX2 R34, R31 ;  /* 0x0000001f00221308 */ /* 0x000e640000000800 */
[----:B------:R-:W-:Y:S01]  /*28670*/  FFMA R36, R35, R42, R36 ;  /* 0x0000002a23247223 */ /* 0x000fe20000000024 */
[----:B------:R-:W-:Y:S01]  /*28680*/  FFMA R32, R32, R33, R33 ;  /* 0x0000002120207223 */ /* 0x000fe20000000021 */
[----:B------:R-:W-:-:S02]  /*28690*/  FSEL R33, -|R48|, R48, P5 ;  /* 0x0000003030217208 */ /* 0x000fc40002800300 */
[----:B------:R-:W-:Y:S01]  /*286a0*/  FFMA R36, R35, R36, R37 ;  /* 0x0000002423247223 */ /* 0x000fe20000000025 */
[----:B------:R-:W-:Y:S01]  /*286b0*/  F2FP.F16.E4M3.UNPACK_B R35, R4.H1 ;  /* 0x00000004ff23723e */ /* 0x000fe200030006ff */
[----:B------:R-:W2:Y:S02]  /*286c0*/  @P4 MUFU.EX2 R40, R32 ;  /* 0x0000002000284308 */ /* 0x000ea40000000800 */
[----:B------:R-:W-:Y:S01]  /*286d0*/  FFMA R33, R36, R33, R33 ;  /* 0x0000002124217223 */ /* 0x000fe20000000021 */
[----:B------:R-:W-:Y:S02]  /*286e0*/  HADD2.F32 R36, -RZ, R39.H1_H1 ;  /* 0x30000027ff247230 */ /* 0x000fe40000004100 */
[--C-:B------:R-:W-:Y:S02]  /*286f0*/  HADD2.F32 R42, -RZ, R35.reuse.H0_H0 ;  /* 0x20000023ff2a7230 */ /* 0x100fe40000004100 */
[----:B------:R-:W-:Y:S02]  /*28700*/  HADD2.F32 R44, -RZ, R35.H1_H1 ;  /* 0x30000023ff2c7230 */ /* 0x000fe40000004100 */
[C---:B---3--:R-:W-:Y:S01]  /*28710*/  FMUL R35, R16.reuse, R51 ;  /* 0x0000003310237220 */ /* 0x048fe20000400000 */
[----:B------:R-:W3:Y:S01]  /*28720*/  @P5 MUFU.EX2 R41, R33 ;  /* 0x0000002100295308 */ /* 0x000ee20000000800 */
[----:B----4-:R-:W-:-:S02]  /*28730*/  FMUL R37, R16, R50 ;  /* 0x0000003210257220 */ /* 0x010fc40000400000 */
[----:B------:R-:W-:Y:S01]  /*28740*/  FFMA R36, R2, R36, R35 ;  /* 0x0000002402247223 */ /* 0x000fe20000000023 */
[----:B-----5:R-:W-:Y:S01]  /*28750*/  FMUL R39, R16, R49 ;  /* 0x0000003110277220 */ /* 0x020fe20000400000 */
        /* <DEDUP_REMOVED lines=14> */
[C---:B------:R-:W-:Y:S02]  /*28840*/  FSEL R38, R28.reuse, 8.4834944573231041431e-05, P1 ;  /* 0x38b1e96a1c267808 */ /* 0x040fe40000800000 */
        /* <DEDUP_REMOVED lines=35> */
[----:B------:R-:W-:-:S02]  /*28a80*/  FFMA R50, R41, R52, R50 ;  /* 0x0000003429327223 */ /* 0x000fc40000000032 */
[----:B------:R-:W-:Y:S01]  /*28a90*/  FFMA R37, R37, R42, R42 ;  /* 0x0000002a25257223 */ /* 0x000fe2000000002a */
[----:B------:R-:W-:Y:S01]  /*28aa0*/  FSEL R42, R20, -0.37612664699554443359, P5 ;  /* 0xbec093ac142a7808 */ /* 0x000fe20002800000 */
[----:B------:R-:W-:Y:S01]  /*28ab0*/  FFMA R48, R41, R50, R48 ;  /* 0x0000003229307223 */ /* 0x000fe20000000030 */
[----:B------:R-:W-:-:S03]  /*28ac0*/  FSEL R43, R15, 0.12837915122509002686, P5 ;  /* 0x3e0375d30f2b7808 */ /* 0x000fc60002800000 */
[----:B------:R-:W-:Y:S01]  /*28ad0*/  FFMA R42, R41, R48, R42 ;  /* 0x00000030292a7223 */ /* 0x000fe2000000002a */
[----:B------:R-:W-:-:S03]  /*28ae0*/  FSEL R46, R20, -0.37612664699554443359, P4 ;  /* 0xbec093ac142e7808 */ /* 0x000fc60002000000 */
[----:B------:R-:W-:Y:S01]  /*28af0*/  FFMA R43, R41, R42, R43 ;  /* 0x0000002a292b7223 */ /* 0x000fe2000000002b */
[----:B------:R-:W-:Y:S01]  /*28b00*/  F2FP.F16.E4M3.UNPACK_B R41, R5 ;  /* 0x00000005ff29723e */ /* 0x000fe200020006ff */
[----:B------:R-:W-:-:S04]  /*28b10*/  FFMA R44, R39, R44, R46 ;  /* 0x0000002c272c7223 */ /* 0x000fc8000000002e */
[--C-:B------:R-:W-:Y:S02]  /*28b20*/  HADD2.F32 R46, -RZ, R41.reuse.H0_H0 ;  /* 0x20000029ff2e7230 */ /* 0x100fe40000004100 */
[----:B------:R-:W-:Y:S02]  /*28b30*/  HADD2.F32 R48, -RZ, R41.H1_H1 ;  /* 0x30000029ff307230 */ /* 0x000fe40000004100 */
[----:B------:R-:W-:Y:S02]  /*28b40*/  FMUL R41, R16, R57 ;  /* 0x0000003910297220 */ /* 0x000fe40000400000 */
[----:B------:R-:W2:Y:S01]  /*28b50*/  LDL.LU R57, [R1+0x21c] ;  /* 0x00021c0001397983 */ /* 0x000ea20000300800 */
[----:B------:R-:W-:-:S05]  /*28b60*/  FSEL R38, R15, 0.12837915122509002686, P4 ;  /* 0x3e0375d30f267808 */ /* 0x000fca0002000000 */
[----:B------:R-:W-:Y:S01]  /*28b70*/  FFMA R38, R39, R44, R38 ;  /* 0x0000002c27267223 */ /* 0x000fe20000000026 */
[----:B------:R-:W-:Y:S01]  /*28b80*/  FSEL R39, -|R51|, R51, P4 ;  /* 0x0000003333277208 */ /* 0x000fe20002000300 */
[----:B------:R-:W1:Y:S04]  /*28b90*/  @P1 MUFU.EX2 R40, R37 ;  /* 0x0000002500281308 */ /* 0x000e680000000800 */
[----:B------:R-:W-:Y:S01]  /*28ba0*/  FFMA R38, R38, R39, R39 ;  /* 0x0000002726267223 */ /* 0x000fe20000000027 */
[----:B------:R-:W-:-:S03]  /*28bb0*/  FSEL R44, -|R54|, R54, P5 ;  /* 0x00000036362c7208 */ /* 0x000fc60002800300 */
[----:B------:R-:W3:Y:S02]  /*28bc0*/  @P4 MUFU.EX2 R42, R38 ;  /* 0x00000026002a4308 */ /* 0x000ee40000000800 */
[----:B------:R-:W-:Y:S01]  /*28bd0*/  FFMA R39, R43, R44, R44 ;  /* 0x0000002c2b277223 */ /* 0x000fe2000000002c */
[----:B------:R-:W-:-:S05]  /*28be0*/  F2FP.F16.E4M3.UNPACK_B R55, R5.H1 ;  /* 0x00000005ff37723e */ /* 0x000fca00030006ff */
[----:B------:R-:W4:Y:S01]  /*28bf0*/  @P5 MUFU.EX2 R47, R39 ;  /* 0x00000027002f5308 */ /* 0x000f220000000800 */
[----:B------:R-:W-:Y:S01]  /*28c00*/  FMUL R43, R16, R56 ;  /* 0x00000038102b7220 */ /* 0x000fe20000400000 */
[----:B------:R-:W-:Y:S01]  /*28c10*/  FFMA R41, R2, R46, R41 ;  /* 0x0000002e02297223 */ /* 0x000fe20000000029 */
[----:B------:R-:W-:Y:S01]  /*28c20*/  FMUL R45, R16, R53 ;  /* 0x00000035102d7220 */ /* 0x000fe20000400000 */
[----:B-1----:R-:W-:Y:S01]  /*28c30*/  @P1 FADD R44, -R40, 1 ;  /* 0x3f800000282c1421 */ /* 0x002fe20000000100 */
[----:B------:R-:W-:Y:S02]  /*28c40*/  HADD2.F32 R50, -RZ, R55.H0_H0 ;  /* 0x20000037ff327230 */ /* 0x000fe40000004100 */
[----:B------:R-:W-:Y:S01]  /*28c50*/  FMUL R53, R41, 0.70710676908493041992 ;  /* 0x3f3504f329357820 */ /* 0x000fe20000400000 */
[----:B---3--:R-:W-:Y:S01]  /*28c60*/  @P4 FADD R46, -R42, 1 ;  /* 0x3f8000002a2e4421 */ /* 0x008fe20000000100 */
[----:B------:R-:W-:Y:S01]  /*28c70*/  FFMA R42, R2, R48, R43 ;  /* 0x00000030022a7223 */ /* 0x000fe2000000002b */
[----:B------:R-:W-:Y:S01]  /*28c80*/  @P1 LOP3.LUT R37, R44, 0x80000000, R49, 0xb8, !PT ;  /* 0x800000002c251812 */ /* 0x000fe200078eb831 */
[C---:B------:R-:W-:Y:S01]  /*28c90*/  FMUL R43, R53.reuse, R53 ;  /* 0x00000035352b7220 */ /* 0x040fe20000400000 */
[----:B------:R-:W-:Y:S01]  /*28ca0*/  FSETP.GE.AND P1, PT, |R53|, 1.0029599666595458984, PT ;  /* 0x3f8060fe3500780b */ /* 0x000fe20003f26200 */
[----:B------:R-:W-:Y:S01]  /*28cb0*/  FMUL R60, R42, 0.70710676908493041992 ;  /* 0x3f3504f32a3c7820 */ /* 0x000fe20000400000 */
[----:B------:R-:W-:Y:S01]  /*28cc0*/  FFMA R40, R2, R50, R45 ;  /* 0x0000003202287223 */ /* 0x000fe2000000002d */
[----:B------:R-:W-:Y:S01]  /*28cd0*/  @P4 LOP3.LUT R38, R46, 0x80000000, R51, 0xb8, !PT ;  /* 0x800000002e264812 */ /* 0x000fe200078eb833 */
[----:B----4-:R-:W-:Y:S01]  /*28ce0*/  @P5 FADD R47, -R47, 1 ;  /* 0x3f8000002f2f5421 */ /* 0x010fe20000000100 */
[C---:B------:R-:W-:Y:S01]  /*28cf0*/  FMUL R45, R60.reuse, R60 ;  /* 0x0000003c3c2d7220 */ /* 0x040fe20000400000 */
        /* <DEDUP_REMOVED lines=48> */
[----:B------:R-:W-:-:S03]  /*29000*/  FSEL R49, R15, 0.12837915122509002686, P5 ;  /* 0x3e0375d30f317808 */ /* 0x000fc60002800000 */
[----:B------:R-:W-:Y:S01]  /*29010*/  FFMA R45, R44, R45, R45 ;  /* 0x0000002d2c2d7223 */ /* 0x000fe2000000002d */
[----:B------:R-:W-:Y:S01]  /*29020*/  FSEL R44, -|R62|, R62, P5 ;  /* 0x0000003e3e2c7208 */ /* 0x000fe20002800300 */
[----:B------:R-:W-:Y:S01]  /*29030*/  FFMA R49, R47, R48, R49 ;  /* 0x000000302f317223 */ /* 0x000fe20000000031 */
[----:B------:R-:W1:Y:S03]  /*29040*/  @P1 MUFU.EX2 R46, R43 ;  /* 0x0000002b002e1308 */ /* 0x000e660000000800 */
[----:B------:R-:W-:-:S05]  /*29050*/  FFMA R44, R49, R44, R44 ;  /* 0x0000002c312c7223 */ /* 0x000fca000000002c */
[----:B------:R-:W3:Y:S01]  /*29060*/  @P5 MUFU.EX2 R51, R44 ;  /* 0x0000002c00335308 */ /* 0x000ee20000000800 */
[----:B------:R-:W-:-:S07]  /*29070*/  F2FP.F16.E4M3.UNPACK_B R47, R0 ;  /* 0x00000000ff2f723e */ /* 0x000fce00020006ff */
[----:B------:R-:W4:Y:S01]  /*29080*/  @P4 MUFU.EX2 R48, R45 ;  /* 0x0000002d00304308 */ /* 0x000f220000000800 */
[----:B------:R-:W-:Y:S02]  /*29090*/  HADD2.F32 R55, -RZ, R55.H1_H1 ;  /* 0x30000037ff377230 */ /* 0x000fe40000004100 */
[--C-:B------:R-:W-:Y:S02]  /*290a0*/  HADD2.F32 R52, -RZ, R47.reuse.H0_H0 ;  /* 0x2000002fff347230 */ /* 0x100fe40000004100 */
[----:B------:R-:W-:Y:S02]  /*290b0*/  HADD2.F32 R54, -RZ, R47.H1_H1 ;  /* 0x3000002fff367230 */ /* 0x000fe40000004100 */
[----:B------:R-:W-:Y:S01]  /*290c0*/  FMUL R47, R16, R230 ;  /* 0x000000e6102f7220 */ /* 0x000fe20000400000 */
[----:B-1----:R-:W-:Y:S01]  /*290d0*/  @P1 FADD R50, -R46, 1 ;  /* 0x3f8000002e321421 */ /* 0x002fe20000000100 */
[----:B------:R-:W-:Y:S01]  /*290e0*/  FMUL R231, R16, R231 ;  /* 0x000000e710e77220 */ /* 0x000fe20000400000 */
[----:B---3--:R-:W-:Y:S01]  /*290f0*/  @P5 FADD R51, -R51, 1 ;  /* 0x3f80000033335421 */ /* 0x008fe20000000100 */
[----:B------:R-:W-:-:S02]  /*29100*/  FFMA R47, R2, R52, R47 ;  /* 0x00000034022f7223 */ /* 0x000fc4000000002f */
[----:B------:R-:W-:Y:S02]  /*29110*/  @P1 LOP3.LUT R43, R50, 0x80000000, R53, 0xb8, !PT ;  /* 0x80000000322b1812 */ /* 0x000fe400078eb835 */
[----:B------:R-:W-:Y:S01]  /*29120*/  @P5 LOP3.LUT R44, R51, 0x80000000, R62, 0xb8, !PT ;  /* 0x80000000332c5812 */ /* 0x000fe200078eb83e */
[----:B------:R-:W-:Y:S01]  /*29130*/  FMUL R9, R9, 0.5 ;  /* 0x3f00000009097820 */ /* 0x000fe20000400000 */
[----:B------:R-:W-:Y:S01]  /*29140*/  FADD R10, R10, 1 ;  /* 0x3f8000000a0a7421 */ /* 0x000fe20000000000 */
[----:B------:R-:W-:Y:S01]  /*29150*/  FADD R31, R31, 1 ;  /* 0x3f8000001f1f7421 */ /* 0x000fe20000000000 */
[----:B------:R-:W-:Y:S01]  /*29160*/  FMUL R13, R13, 0.5 ;  /* 0x3f0000000d0d7820 */ /* 0x000fe20000400000 */
[----:B------:R-:W-:Y:S01]  /*29170*/  FADD R21, R21, 1 ;  /* 0x3f80000015157421 */ /* 0x000fe20000000000 */
[----:B------:R-:W-:Y:S01]  /*29180*/  FADD R22, R22, 1 ;  /* 0x3f80000016167421 */ /* 0x000fe20000000000 */
[----:B------:R-:W-:Y:S01]  /*29190*/  FADD R38, R38, 1 ;  /* 0x3f80000026267421 */ /* 0x000fe20000000000 */
[----:B------:R-:W-:Y:S01]  /*291a0*/  FADD R39, R39, 1 ;  /* 0x3f80000027277421 */ /* 0x000fe20000000000 */
[----:B------:R-:W-:Y:S01]  /*291b0*/  FADD R14, R14, 1 ;  /* 0x3f8000000e0e7421 */ /* 0x000fe20000000000 */
[----:B------:R-:W-:Y:S01]  /*291c0*/  FMUL R22, R22, R13 ;  /* 0x0000000d16167220 */ /* 0x000fe20000400000 */
[----:B------:R-:W-:Y:S01]  /*291d0*/  FMUL R29, R29, 0.5 ;  /* 0x3f0000001d1d7820 */ /* 0x000fe20000400000 */
[----:B------:R-:W-:Y:S01]  /*291e0*/  FMUL R30, R30, 0.5 ;  /* 0x3f0000001e1e7820 */ /* 0x000fe20000400000 */
[----:B------:R-:W-:Y:S01]  /*291f0*/  FMUL R36, R36, 0.5 ;  /* 0x3f00000024247820 */ /* 0x000fe20000400000 */
[----:B------:R-:W-:Y:S01]  /*29200*/  FADD R32, R32, 1 ;  /* 0x3f80000020207421 */ /* 0x000fe20000000000 */
[----:B------:R-:W-:Y:S01]  /*29210*/  FADD R33, R33, 1 ;  /* 0x3f80000021217421 */ /* 0x000fe20000000000 */
[----:B------:R-:W-:Y:S01]  /*29220*/  FADD R37, R37, 1 ;  /* 0x3f80000025257421 */ /* 0x000fe20000000000 */
[----:B------:R-:W-:Y:S01]  /*29230*/  FMUL R42, R42, 0.5 ;  /* 0x3f0000002a2a7820 */ /* 0x000fe20000400000 */
[----:B------:R-:W-:Y:S01]  /*29240*/  FADD R43, R43, 1 ;  /* 0x3f8000002b2b7421 */ /* 0x000fe20000000000 */
[----:B------:R-:W-:Y:S01]  /*29250*/  FADD R44, R44, 1 ;  /* 0x3f8000002c2c7421 */ /* 0x000fe20000000000 */
[----:B------:R-:W-:Y:S01]  /*29260*/  FMUL R32, R32, R29 ;  /* 0x0000001d20207220 */ /* 0x000fe20000400000 */
[----:B------:R-:W-:Y:S01]  /*29270*/  FMUL R30, R33, R30 ;  /* 0x0000001e211e7220 */ /* 0x000fe20000400000 */
[----:B------:R-:W-:-:S05]  /*29280*/  FMUL R37, R37, R36 ;  /* 0x0000002425257220 */ /* 0x000fca0000400000 */
[----:B------:R-:W-:Y:S01]  /*29290*/  F2FP.SATFINITE.E4M3.F32.PACK_AB_MERGE_C R37, R37, R30, RZ ;  /* 0x0000001e2525723e */ /* 0x000fe200048070ff */
[----:B--2---:R-:W-:-:S04]  /*292a0*/  FMUL R49, R16, R57 ;  /* 0x0000003910317220 */ /* 0x004fc80000400000 */
[----:B------:R-:W-:Y:S01]  /*292b0*/  FFMA R46, R2, R55, R49 ;  /* 0x00000037022e7223 */ /* 0x000fe20000000031 */
[----:B----4-:R-:W-:Y:S01]  /*292c0*/  @P4 FADD R49, -R48, 1 ;  /* 0x3f80000030314421 */ /* 0x010fe20000000100 */
[----:B------:R-:W-:Y:S02]  /*292d0*/  FFMA R48, R2, R54, R231 ;  /* 0x0000003602307223 */ /* 0x000fe400000000e7 */
[----:B------:R-:W-:Y:S01]  /*292e0*/  FMUL R59, R46, 0.70710676908493041992 ;  /* 0x3f3504f32e3b7820 */ /* 0x000fe20000400000 */
[----:B------:R-:W-:Y:S01]  /*292f0*/  FMUL R57, R47, 0.70710676908493041992 ;  /* 0x3f3504f32f397820 */ /* 0x000fe20000400000 */
[----:B------:R-:W-:Y:S02]  /*29300*/  @P4 LOP3.LUT R45, R49, 0x80000000, R60, 0xb8, !PT ;  /* 0x80000000312d4812 */ /* 0x000fe400078eb83c */
[C---:B------:R-:W-:Y:S01]  /*29310*/  FMUL R50, R59.reuse, R59 ;  /* 0x0000003b3b327220 */ /* 0x040fe20000400000 */
[----:B------:R-:W-:Y:S01]  /*29320*/  FSETP.GE.AND P5, PT, |R59|, 1.0029599666595458984, PT ;  /* 0x3f8060fe3b00780b */ /* 0x000fe20003fa6200 */
[----:B------:R-:W-:Y:S01]  /*29330*/  FMUL R64, R48, 0.70710676908493041992 ;  /* 0x3f3504f330407820 */ /* 0x000fe20000400000 */
[C---:B------:R-:W-:Y:S01]  /*29340*/  FMUL R49, R57.reuse, R57 ;  /* 0x0000003939317220 */ /* 0x040fe20000400000 */
[----:B------:R-:W-:-:S02]  /*29350*/  FSETP.GE.AND P1, PT, |R57|, 1.0029599666595458984, PT ;  /* 0x3f8060fe3900780b */ /* 0x000fc40003f26200 */
[----:B------:R-:W-:Y:S01]  /*29360*/  FSEL R53, |R59|, R50, P5 ;  /* 0x000000323b357208 */ /* 0x000fe20002800200 */
[----:B------:R-:W-:Y:S01]  /*29370*/  FMUL R51, R64, R64 ;  /* 0x0000004040337220 */ /* 0x000fe20000400000 */
[----:B------:R-:W-:Y:S02]  /*29380*/  FSEL R54, R28, 8.4834944573231041431e-05, P5 ;  /* 0x38b1e96a1c367808 */ /* 0x000fe40002800000 */
[----:B------:R-:W-:Y:S02]  /*29390*/  FSEL R56, -R27, -0.00082130916416645050049, P5 ;  /* 0xba574d201b387808 */ /* 0x000fe40002800100 */
[----:B------:R-:W-:Y:S02]  /*293a0*/  FSETP.GE.AND P4, PT, |R64|, 1.0029599666595458984, PT ;  /* 0x3f8060fe4000780b */ /* 0x000fe40003f86200 */
[----:B------:R-:W-:Y:S02]  /*293b0*/  FSEL R49, |R57|, R49, P1 ;  /* 0x0000003139317208 */ /* 0x000fe40000800200 */
[----:B------:R-:W-:-:S02]  /*293c0*/  FSEL R50, R28, 8.4834944573231041431e-05, P1 ;  /* 0x38b1e96a1c327808 */ /* 0x000fc40000800000 */
[----:B------:R-:W-:Y:S01]  /*293d0*/  FSEL R52, -R27, -0.00082130916416645050049, P1 ;  /* 0xba574d201b347808 */ /* 0x000fe20000800100 */
[----:B------:R-:W-:Y:S01]  /*293e0*/  FFMA R60, R53, R54, R56 ;  /* 0x00000036353c7223 */ /* 0x000fe20000000038 */
[----:B------:R-:W-:Y:S02]  /*293f0*/  FSEL R51, |R64|, R51, P4 ;  /* 0x0000003340337208 */ /* 0x000fe40002000200 */
[----:B------:R-:W-:Y:S01]  /*29400*/  FSEL R54, R28, 8.4834944573231041431e-05, P4 ;  /* 0x38b1e96a1c367808 */ /* 0x000fe20002000000 */
[----:B------:R-:W-:Y:S01]  /*29410*/  FFMA R50, R49, R50, R52 ;  /* 0x0000003231327223 */ /* 0x000fe20000000034 */
[----:B------:R-:W-:Y:S02]  /*29420*/  FSEL R56, -R27, -0.00082130916416645050049, P4 ;  /* 0xba574d201b387808 */ /* 0x000fe40002000100 */
[C---:B------:R-:W-:Y:S02]  /*29430*/  FSEL R62, R26.reuse, 0.0052134888246655464172, P5 ;  /* 0x3baad5ea1a3e7808 */ /* 0x040fe40002800000 */
[C---:B------:R-:W-:Y:S01]  /*29440*/  FSEL R52, R26.reuse, 0.0052134888246655464172, P1 ;  /* 0x3baad5ea1a347808 */ /* 0x040fe20000800000 */
[----:B------:R-:W-:Y:S01]  /*29450*/  FFMA R54, R51, R54, R56 ;  /* 0x0000003633367223 */ /* 0x000fe20000000038 */
[----:B------:R-:W-:Y:S01]  /*29460*/  FSEL R58, R26, 0.0052134888246655464172, P4 ;  /* 0x3baad5ea1a3a7808 */ /* 0x000fe20002000000 */
[----:B------:R-:W-:Y:S01]  /*29470*/  FFMA R60, R53, R60, R62 ;  /* 0x0000003c353c7223 */ /* 0x000fe2000000003e */
[----:B------:R-:W-:Y:S01]  /*29480*/  FSEL R56, -R25, -0.026868773624300956726, P5 ;  /* 0xbcdc1be719387808 */ /* 0x000fe20002800100 */
[----:B------:R-:W-:Y:S01]  /*29490*/  FFMA R50, R49, R50, R52 ;  /* 0x0000003231327223 */ /* 0x000fe20000000034 */
[----:B------:R-:W-:Y:S01]  /*294a0*/  FSEL R52, -R25, -0.026868773624300956726, P1 ;  /* 0xbcdc1be719347808 */ /* 0x000fe20000800100 */
[----:B------:R-:W-:Y:S01]  /*294b0*/  FFMA R58, R51, R54, R58 ;  /* 0x00000036333a7223 */ /* 0x000fe2000000003a */
[C---:B------:R-:W-:Y:S01]  /*294c0*/  FSEL R62, R24.reuse, 0.11284004896879196167, P5 ;  /* 0x3de718af183e7808 */ /* 0x040fe20002800000 */
[----:B------:R-:W-:Y:S01]  /*294d0*/  FFMA R60, R53, R60, R56 ;  /* 0x0000003c353c7223 */ /* 0x000fe20000000038 */
[----:B------:R-:W-:Y:S01]  /*294e0*/  FSEL R54, R24, 0.11284004896879196167, P1 ;  /* 0x3de718af18367808 */ /* 0x000fe20000800000 */
        /* <DEDUP_REMOVED lines=23> */
[----:B------:R-:W-:Y:S02]  /*29660*/  FFMA R52, R51, R52, R53 ;  /* 0x0000003433347223 */ /* 0x000fe40000000035 */
[----:B------:R-:W1:Y:S02]  /*29670*/  @P1 MUFU.EX2 R50, R49 ;  /* 0x0000003100321308 */ /* 0x000e640000000800 */
[----:B------:R-:W-:-:S06]  /*29680*/  FFMA R52, R52, R55, R55 ;  /* 0x0000003734347223 */ /* 0x000fcc0000000037 */
[----:B------:R-:W2:Y:S08]  /*29690*/  @P4 MUFU.EX2 R51, R52 ;  /* 0x0000003400334308 */ /* 0x000eb00000000800 */
[----:B------:R-:W3:Y:S01]  /*296a0*/  @P5 MUFU.EX2 R54, R60 ;  /* 0x0000003c00365308 */ /* 0x000ee20000000800 */
[----:B-1----:R-:W-:-:S05]  /*296b0*/  @P1 FADD R50, -R50, 1 ;  /* 0x3f80000032321421 */ /* 0x002fca0000000100 */
[----:B------:R-:W-:Y:S01]  /*296c0*/  @P1 LOP3.LUT R49, R50, 0x80000000, R57, 0xb8, !PT ;  /* 0x8000000032311812 */ /* 0x000fe200078eb839 */
[----:B------:R-:W-:Y:S01]  /*296d0*/  FMUL R50, R10, R9 ;  /* 0x000000090a327220 */ /* 0x000fe20000400000 */
[----:B--2---:R-:W-:Y:S01]  /*296e0*/  @P4 FADD R51, -R51, 1 ;  /* 0x3f80000033334421 */ /* 0x004fe20000000100 */
[----:B------:R-:W-:Y:S01]  /*296f0*/  FMUL R10, R23, 0.5 ;  /* 0x3f000000170a7820 */ /* 0x000fe20000400000 */
[----:B------:R-:W-:-:S03]  /*29700*/  FMUL R9, R34, 0.5 ;  /* 0x3f00000022097820 */ /* 0x000fc60000400000 */
[----:B------:R-:W-:Y:S01]  /*29710*/  @P4 LOP3.LUT R52, R51, 0x80000000, R64, 0xb8, !PT ;  /* 0x8000000033344812 */ /* 0x000fe200078eb840 */
[----:B---3--:R-:W-:Y:S01]  /*29720*/  @P5 FADD R54, -R54, 1 ;  /* 0x3f80000036365421 */ /* 0x008fe20000000100 */
[----:B------:R-:W-:Y:S01]  /*29730*/  FMUL R51, R12, 0.5 ;  /* 0x3f0000000c337820 */ /* 0x000fe20000400000 */
[----:B------:R-:W-:Y:S01]  /*29740*/  FMUL R31, R31, R10 ;  /* 0x0000000a1f1f7220 */ /* 0x000fe20000400000 */
[----:B------:R-:W-:Y:S01]  /*29750*/  FMUL R12, R11, 0.5 ;  /* 0x3f0000000b0c7820 */ /* 0x000fe20000400000 */
[----:B------:R-:W-:Y:S01]  /*29760*/  FMUL R10, R35, 0.5 ;  /* 0x3f000000230a7820 */ /* 0x000fe20000400000 */
[----:B------:R-:W-:Y:S01]  /*29770*/  @P5 LOP3.LUT R60, R54, 0x80000000, R59, 0xb8, !PT ;  /* 0x80000000363c5812 */ /* 0x000fe200078eb83b */
        /* <DEDUP_REMOVED lines=28> */
.L_x_164:
        /* <DEDUP_REMOVED lines=27> */
.L_x_166:
[----:B------:R-:W-:Y:S05]  /*29af0*/  BSYNC B0 ;  /* 0x0000000000007941 */ /* 0x000fea0003800000 */
.L_x_165:
[----:B------:R-:W-:Y:S04]  /*29b00*/  BSSY B0, `(.L_x_167) ;  /* 0x000003a000007945 */ /* 0x000fe80003800000 */
[----:B------:R-:W-:Y:S05]  /*29b10*/  @P2 BRA `(.L_x_168) ;  /* 0x0000000000e02947 */ /* 0x000fea0003800000 */
[----:B------:R-:W2:Y:S02]  /*29b20*/  LDL R9, [R1+0x4a8] ;  /* 0x0004a80001097983 */ /* 0x000ea40000100800 */
[----:B--2---:R-:W-:-:S13]  /*29b30*/  ISETP.NE.AND P4, PT, R9, 0x3, PT ;  /* 0x000000030900780c */ /* 0x004fda0003f85270 */
[----:B------:R-:W-:Y:S05]  /*29b40*/  @!P4 BRA `(.L_x_169) ;  /* 0x000000000004c947 */ /* 0x000fea0003800000 */
[----:B------:R-:W-:Y:S01]  /*29b50*/  BPT.TRAP 0x1 ;  /* 0x000000040000795c */ /* 0x000fe20000300000 */
.L_x_169:
[----:B------:R-:W-:Y:S01]  /*29b60*/  LEA R9, R18, UR42, 0x3 ;  /* 0x0000002a12097c11 */ /* 0x000fe2000f8e18ff */
[----:B------:R-:W-:Y:S01]  /*29b70*/  BSSY B1, `(.L_x_170) ;  /* 0x0000004000017945 */ /* 0x000fe20003800000 */
[----:B------:R-:W-:-:S04]  /*29b80*/  SHF.L.U32 R10, R19, 0x1f, RZ ;  /* 0x0000001f130a7819 */ /* 0x000fc800000006ff */
[----:B------:R-:W1:Y:S02]  /*29b90*/  SYNCS.PHASECHK.TRANS64.TRYWAIT P1, [R9+URZ+0x60], R10 ;  /* 0x0000600a090075a7 */ /* 0x000e64000802017f */
[----:B-1----:R-:W-:Y:S05]  /*29ba0*/  @!P1 BRA `(.L_x_171) ;  /* 0x000000f800189947 */ /* 0x002fea0003800000 */
.L_x_383:
[----:B------:R-:W-:Y:S05]  /*29bb0*/  BSYNC B1 ;  /* 0x0000000000017941 */ /* 0x000fea0003800000 */
.L_x_170:
        /* <DEDUP_REMOVED lines=22> */
.L_x_173:
[----:B------:R-:W-:Y:S05]  /*29d20*/  BSYNC B1 ;  /* 0x0000000000017941 */ /* 0x000fea0003800000 */
.L_x_172:
        /* <DEDUP_REMOVED lines=8> */
.L_x_174:
        /* <DEDUP_REMOVED lines=15> */
.L_x_168:
[----:B------:R-:W-:Y:S05]  /*29ea0*/  BSYNC B0 ;  /* 0x0000000000007941 */ /* 0x000fea0003800000 */
.L_x_167:
        /* <DEDUP_REMOVED lines=133> */
[----:B------:R-:W-:Y:S01]  /*2a700*/  @P5 LOP3.LUT R22, R34, 0x80000000, R43, 0xb8, !PT ;  /* 0x8000000022165812 */ /* 0x000fe200078eb82b */
[----:B------:R-:W-:Y:S01]  /*2a710*/  FMUL R48, R29, 0.70710676908493041992 ;  /* 0x3f3504f31d307820 */ /* 0x000fe20000400000 */
[----:B------:R-:W-:Y:S02]  /*2a720*/  FSEL R31, |R45|, R31, P1 ;  /* 0x0000001f2d1f7208 */ /* 0x000fe40000800200 */
[----:B------:R-:W-:Y:S02]  /*2a730*/  FSEL R32, R28, 8.4834944573231041431e-05, P1 ;  /* 0x38b1e96a1c207808 */ /* 0x000fe40000800000 */
[----:B------:R-:W-:Y:S01]  /*2a740*/  FSEL R34, -R27, -0.00082130916416645050049, P1 ;  /* 0xba574d201b227808 */ /* 0x000fe20000800100 */
[----:B------:R-:W-:Y:S01]  /*2a750*/  FMUL R35, R48, R48 ;  /* 0x0000003030237220 */ /* 0x000fe20000400000 */
[----:B------:R-:W-:Y:S02]  /*2a760*/  FSEL R33, |R47|, R33, P4 ;  /* 0x000000212f217208 */ /* 0x000fe40002000200 */
[----:B------:R-:W-:Y:S01]  /*2a770*/  FSEL R36, R28, 8.4834944573231041431e-05, P4 ;  /* 0x38b1e96a1c247808 */ /* 0x000fe20002000000 */
[----:B------:R-:W-:Y:S01]  /*2a780*/  FFMA R32, R31, R32, R34 ;  /* 0x000000201f207223 */ /* 0x000fe20000000022 */
        /* <DEDUP_REMOVED lines=120> */
[----:B------:R-:W-:-:S05]  /*2af10*/  FSEL R39, -|R51|, R51, P4 ;  /* 0x0000003333277208 */ /* 0x000fca0002000300 */
[----:B------:R-:W-:-:S04]  /*2af20*/  FFMA R38, R38, R39, R39 ;  /* 0x0000002726267223 */ /* 0x000fc80000000027 */
[----:B------:R-:W1:Y:S01]  /*2af30*/  @P4 MUFU.EX2 R42, R38 ;  /* 0x00000026002a4308 */ /* 0x000e620000000800 */
[----:B------:R-:W-:-:S07]  /*2af40*/  FSEL R44, -|R54|, R54, P5 ;  /* 0x00000036362c7208 */ /* 0x000fce0002800300 */
[----:B------:R-:W3:Y:S01]  /*2af50*/  @P1 MUFU.EX2 R40, R37 ;  /* 0x0000002500281308 */ /* 0x000ee20000000800 */
[----:B------:R-:W-:Y:S01]  /*2af60*/  FFMA R39, R43, R44, R44 ;  /* 0x0000002c2b277223 */ /* 0x000fe2000000002c */
[----:B------:R-:W-:Y:S01]  /*2af70*/  FFMA R41, R2, R46, R41 ;  /* 0x0000002e02297223 */ /* 0x000fe20000000029 */
[----:B------:R-:W-:-:S05]  /*2af80*/  F2FP.F16.E4M3.UNPACK_B R55, R5.H1 ;  /* 0x00000005ff37723e */ /* 0x000fca00030006ff */
[----:B------:R-:W4:Y:S01]  /*2af90*/  @P5 MUFU.EX2 R47, R39 ;  /* 0x00000027002f5308 */ /* 0x000f220000000800 */
[----:B-1----:R-:W-:Y:S01]  /*2afa0*/  @P4 FADD R46, -R42, 1 ;  /* 0x3f8000002a2e4421 */ /* 0x002fe20000000100 */
[----:B------:R-:W-:Y:S01]  /*2afb0*/  FMUL R43, R16, R56 ;  /* 0x00000038102b7220 */ /* 0x000fe20000400000 */
[----:B------:R-:W-:-:S03]  /*2afc0*/  HADD2.F32 R50, -RZ, R55.H0_H0 ;  /* 0x20000037ff327230 */ /* 0x000fc60000004100 */
[----:B------:R-:W-:Y:S01]  /*2afd0*/  @P4 LOP3.LUT R38, R46, 0x80000000, R51, 0xb8, !PT ;  /* 0x800000002e264812 */ /* 0x000fe200078eb833 */
[----:B------:R-:W-:Y:S01]  /*2afe0*/  FFMA R42, R2, R48, R43 ;  /* 0x00000030022a7223 */ /* 0x000fe2000000002b */
[----:B------:R-:W-:Y:S01]  /*2aff0*/  FMUL R51, R41, 0.70710676908493041992 ;  /* 0x3f3504f329337820 */ /* 0x000fe20000400000 */
[----:B---3--:R-:W-:Y:S01]  /*2b000*/  @P1 FADD R44, -R40, 1 ;  /* 0x3f800000282c1421 */ /* 0x008fe20000000100 */
[----:B------:R-:W-:Y:S01]  /*2b010*/  FMUL R45, R16, R53 ;  /* 0x00000035102d7220 */ /* 0x000fe20000400000 */
[----:B------:R-:W-:Y:S01]  /*2b020*/  FMUL R60, R42, 0.70710676908493041992 ;  /* 0x3f3504f32a3c7820 */ /* 0x000fe20000400000 */
[C---:B------:R-:W-:Y:S02]  /*2b030*/  FMUL R43, R51.reuse, R51 ;  /* 0x00000033332b7220 */ /* 0x040fe40000400000 */
[----:B------:R-:W-:Y:S01]  /*2b040*/  @P1 LOP3.LUT R37, R44, 0x80000000, R49, 0xb8, !PT ;  /* 0x800000002c251812 */ /* 0x000fe200078eb831 */
[----:B------:R-:W-:Y:S01]  /*2b050*/  FFMA R40, R2, R50, R45 ;  /* 0x0000003202287223 */ /* 0x000fe2000000002d */
[----:B------:R-:W-:Y:S01]  /*2b060*/  FSETP.GE.AND P1, PT, |R51|, 1.0029599666595458984, PT ;  /* 0x3f8060fe3300780b */ /* 0x000fe20003f26200 */
        /* <DEDUP_REMOVED lines=53> */
[----:B------:R-:W-:Y:S02]  /*2b3c0*/  FFMA R49, R47, R48, R49 ;  /* 0x000000302f317223 */ /* 0x000fe40000000031 */
[----:B------:R-:W1:Y:S02]  /*2b3d0*/  @P4 MUFU.EX2 R48, R53 ;  /* 0x0000003500304308 */ /* 0x000e640000000800 */
[----:B------:R-:W-:-:S06]  /*2b3e0*/  FFMA R44, R49, R44, R44 ;  /* 0x0000002c312c7223 */ /* 0x000fcc000000002c */
[----:B------:R-:W3:Y:S01]  /*2b3f0*/  @P1 MUFU.EX2 R46, R43 ;  /* 0x0000002b002e1308 */ /* 0x000ee20000000800 */
[----:B------:R-:W-:-:S07]  /*2b400*/  F2FP.F16.E4M3.UNPACK_B R45, R0 ;  /* 0x00000000ff2d723e */ /* 0x000fce00020006ff */
[----:B------:R-:W4:Y:S01]  /*2b410*/  @P5 MUFU.EX2 R50, R44 ;  /* 0x0000002c00325308 */ /* 0x000f220000000800 */
[----:B------:R-:W-:Y:S02]  /*2b420*/  HADD2.F32 R55, -RZ, R55.H1_H1 ;  /* 0x30000037ff377230 */ /* 0x000fe40000004100 */
[C---:B------:R-:W-:Y:S01]  /*2b430*/  FMUL R49, R16.reuse, R62 ;  /* 0x0000003e10317220 */ /* 0x040fe20000400000 */
[--C-:B------:R-:W-:Y:S02]  /*2b440*/  HADD2.F32 R52, -RZ, R45.reuse.H0_H0 ;  /* 0x2000002dff347230 */ /* 0x100fe40000004100 */
[----:B------:R-:W-:Y:S02]  /*2b450*/  HADD2.F32 R54, -RZ, R45.H1_H1 ;  /* 0x3000002dff367230 */ /* 0x000fe40000004100 */
[----:B------:R-:W-:Y:S01]  /*2b460*/  FMUL R45, R16, R59 ;  /* 0x0000003b102d7220 */ /* 0x000fe20000400000 */
[----:B------:R-:W-:Y:S01]  /*2b470*/  FFMA R59, R2, R55, R49 ;  /* 0x00000037023b7223 */ /* 0x000fe20000000031 */
[----:B-1----:R-:W-:Y:S01]  /*2b480*/  @P4 FADD R48, -R48, 1 ;  /* 0x3f80000030304421 */ /* 0x002fe20000000100 */
[----:B---3--:R-:W-:Y:S01]  /*2b490*/  @P1 FADD R46, -R46, 1 ;  /* 0x3f8000002e2e1421 */ /* 0x008fe20000000100 */
[----:B------:R-:W-:Y:S01]  /*2b4a0*/  FFMA R55, R2, R52, R45 ;  /* 0x0000003402377223 */ /* 0x000fe2000000002d */
[----:B------:R-:W-:-:S02]  /*2b4b0*/  FMUL R63, R59, 0.70710676908493041992 ;  /* 0x3f3504f33b3f7820 */ /* 0x000fc40000400000 */
[----:B------:R-:W-:Y:S01]  /*2b4c0*/  @P4 LOP3.LUT R53, R48, 0x80000000, R60, 0xb8, !PT ;  /* 0x8000000030354812 */ /* 0x000fe200078eb83c */
[----:B------:R-:W-:Y:S01]  /*2b4d0*/  FMUL R60, R55, 0.70710676908493041992 ;  /* 0x3f3504f3373c7820 */ /* 0x000fe20000400000 */
[----:B----4-:R-:W-:Y:S01]  /*2b4e0*/  @P5 FADD R50, -R50, 1 ;  /* 0x3f80000032325421 */ /* 0x010fe20000000100 */
[----:B------:R-:W-:Y:S01]  /*2b4f0*/  @P1 LOP3.LUT R43, R46, 0x80000000, R51, 0xb8, !PT ;  /* 0x800000002e2b1812 */ /* 0x000fe200078eb833 */
[C---:B------:R-:W-:Y:S01]  /*2b500*/  FMUL R46, R63.reuse, R63 ;  /* 0x0000003f3f2e7220 */ /* 0x040fe20000400000 */
[----:B------:R-:W-:Y:S02]  /*2b510*/  FMUL R45, R60, R60 ;  /* 0x0000003c3c2d7220 */ /* 0x000fe40000400000 */
[----:B------:R-:W-:Y:S02]  /*2b520*/  @P5 LOP3.LUT R44, R50, 0x80000000, R61, 0xb8, !PT ;  /* 0x80000000322c5812 */ /* 0x000fe400078eb83d */
[----:B------:R-:W-:Y:S02]  /*2b530*/  FSETP.GE.AND P5, PT, |R63|, 1.0029599666595458984, PT ;  /* 0x3f8060fe3f00780b */ /* 0x000fe40003fa6200 */
[----:B------:R-:W-:-:S02]  /*2b540*/  FSETP.GE.AND P1, PT, |R60|, 1.0029599666595458984, PT ;  /* 0x3f8060fe3c00780b */ /* 0x000fc40003f26200 */
[----:B------:R-:W-:Y:S02]  /*2b550*/  FSEL R49, |R63|, R46, P5 ;  /* 0x0000002e3f317208 */ /* 0x000fe40002800200 */
[----:B------:R-:W-:Y:S02]  /*2b560*/  FSEL R50, R28, 8.4834944573231041431e-05, P5 ;  /* 0x38b1e96a1c327808 */ /* 0x000fe40002800000 */
[C---:B------:R-:W-:Y:S02]  /*2b570*/  FSEL R52, -R27.reuse, -0.00082130916416645050049, P5 ;  /* 0xba574d201b347808 */ /* 0x040fe40002800100 */
[----:B------:R-:W-:Y:S02]  /*2b580*/  FSEL R45, |R60|, R45, P1 ;  /* 0x0000002d3c2d7208 */ /* 0x000fe40000800200 */
[----:B------:R-:W-:Y:S02]  /*2b590*/  FSEL R46, R28, 8.4834944573231041431e-05, P1 ;  /* 0x38b1e96a1c2e7808 */ /* 0x000fe40000800000 */
[----:B------:R-:W-:Y:S01]  /*2b5a0*/  FSEL R48, -R27, -0.00082130916416645050049, P1 ;  /* 0xba574d201b307808 */ /* 0x000fe20000800100 */
[----:B------:R-:W-:Y:S01]  /*2b5b0*/  FFMA R56, R49, R50, R52 ;  /* 0x0000003231387223 */ /* 0x000fe20000000034 */
[----:B------:R-:W-:-:S03]  /*2b5c0*/  FSEL R58, R26, 0.0052134888246655464172, P5 ;  /* 0x3baad5ea1a3a7808 */ /* 0x000fc60002800000 */
[----:B------:R-:W-:Y:S01]  /*2b5d0*/  FFMA R46, R45, R46, R48 ;  /* 0x0000002e2d2e7223 */ /* 0x000fe20000000030 */
[----:B------:R-:W-:Y:S01]  /*2b5e0*/  FSEL R48, R26, 0.0052134888246655464172, P1 ;  /* 0x3baad5ea1a307808 */ /* 0x000fe20000800000 */
[----:B------:R-:W-:Y:S01]  /*2b5f0*/  FFMA R56, R49, R56, R58 ;  /* 0x0000003831387223 */ /* 0x000fe2000000003a */
[----:B------:R-:W-:-:S03]  /*2b600*/  FSEL R58, R24, 0.11284004896879196167, P5 ;  /* 0x3de718af183a7808 */ /* 0x000fc60002800000 */
[----:B------:R-:W-:Y:S01]  /*2b610*/  FFMA R46, R45, R46, R48 ;  /* 0x0000002e2d2e7223 */ /* 0x000fe20000000030 */
[----:B------:R-:W-:-:S05]  /*2b620*/  FSEL R48, -R25, -0.026868773624300956726, P1 ;  /* 0xbcdc1be719307808 */ /* 0x000fca0000800100 */
[----:B------:R-:W-:Y:S01]  /*2b630*/  FFMA R46, R45, R46, R48 ;  /* 0x0000002e2d2e7223 */ /* 0x000fe20000000030 */
[----:B------:R-:W-:Y:S02]  /*2b640*/  FSEL R48, R20, -0.37612664699554443359, P5 ;  /* 0xbec093ac14307808 */ /* 0x000fe40002800000 */
[----:B------:R-:W-:Y:S01]  /*2b650*/  FSEL R51, -|R63|, R63, P5 ;  /* 0x0000003f3f337208 */ /* 0x000fe20002800300 */
[----:B------:R-:W-:Y:S01]  /*2b660*/  FMUL R9, R9, 0.5 ;  /* 0x3f00000009097820 */ /* 0x000fe20000400000 */
[----:B------:R-:W-:Y:S01]  /*2b670*/  FADD R10, R10, 1 ;  /* 0x3f8000000a0a7421 */ /* 0x000fe20000000000 */
[----:B------:R-:W-:Y:S01]  /*2b680*/  FADD R21, R21, 1 ;  /* 0x3f80000015157421 */ /* 0x000fe20000000000 */
[----:B------:R-:W-:Y:S01]  /*2b690*/  FADD R31, R31, 1 ;  /* 0x3f8000001f1f7421 */ /* 0x000fe20000000000 */
[----:B------:R-:W-:Y:S01]  /*2b6a0*/  FADD R32, R32, 1 ;  /* 0x3f80000020207421 */ /* 0x000fe20000000000 */
[----:B------:R-:W-:Y:S01]  /*2b6b0*/  FMUL R13, R13, 0.5 ;  /* 0x3f0000000d0d7820 */ /* 0x000fe20000400000 */
[----:B------:R-:W-:Y:S01]  /*2b6c0*/  FADD R22, R22, 1 ;  /* 0x3f80000016167421 */ /* 0x000fe20000000000 */
[----:B------:R-:W-:Y:S01]  /*2b6d0*/  FADD R33, R33, 1 ;  /* 0x3f80000021217421 */ /* 0x000fe20000000000 */
[----:B------:R-:W-:Y:S01]  /*2b6e0*/  FADD R38, R38, 1 ;  /* 0x3f80000026267421 */ /* 0x000fe20000000000 */
[----:B------:R-:W-:Y:S01]  /*2b6f0*/  FADD R39, R39, 1 ;  /* 0x3f80000027277421 */ /* 0x000fe20000000000 */
[----:B------:R-:W-:Y:S01]  /*2b700*/  FMUL R22, R22, R13 ;  /* 0x0000000d16167220 */ /* 0x000fe20000400000 */
[----:B------:R-:W-:Y:S01]  /*2b710*/  FADD R14, R14, 1 ;  /* 0x3f8000000e0e7421 */ /* 0x000fe20000000000 */
[----:B------:R-:W-:Y:S01]  /*2b720*/  FMUL R36, R36, 0.5 ;  /* 0x3f00000024247820 */ /* 0x000fe20000400000 */
[----:B------:R-:W-:Y:S01]  /*2b730*/  FADD R37, R37, 1 ;  /* 0x3f80000025257421 */ /* 0x000fe20000000000 */
[----:B------:R-:W-:Y:S01]  /*2b740*/  FMUL R42, R42, 0.5 ;  /* 0x3f0000002a2a7820 */ /* 0x000fe20000400000 */
[----:B------:R-:W-:Y:S01]  /*2b750*/  FADD R43, R43, 1 ;  /* 0x3f8000002b2b7421 */ /* 0x000fe20000000000 */
[----:B--2---:R-:W-:-:S04]  /*2b760*/  FMUL R47, R16, R57 ;  /* 0x00000039102f7220 */ /* 0x004fc80000400000 */
[----:B------:R-:W-:-:S04]  /*2b770*/  FFMA R57, R2, R54, R47 ;  /* 0x0000003602397223 */ /* 0x000fc8000000002f */
[----:B------:R-:W-:-:S04]  /*2b780*/  FMUL R62, R57, 0.70710676908493041992 ;  /* 0x3f3504f3393e7820 */ /* 0x000fc80000400000 */
[C---:B------:R-:W-:Y:S01]  /*2b790*/  FMUL R47, R62.reuse, R62 ;  /* 0x0000003e3e2f7220 */ /* 0x040fe20000400000 */
[----:B------:R-:W-:-:S04]  /*2b7a0*/  FSETP.GE.AND P4, PT, |R62|, 1.0029599666595458984, PT ;  /* 0x3f8060fe3e00780b */ /* 0x000fc80003f86200 */
[----:B------:R-:W-:Y:S02]  /*2b7b0*/  FSEL R47, |R62|, R47, P4 ;  /* 0x0000002f3e2f7208 */ /* 0x000fe40002000200 */
[----:B------:R-:W-:Y:S02]  /*2b7c0*/  FSEL R50, R28, 8.4834944573231041431e-05, P4 ;  /* 0x38b1e96a1c327808 */ /* 0x000fe40002000000 */
[----:B------:R-:W-:-:S05]  /*2b7d0*/  FSEL R52, -R27, -0.00082130916416645050049, P4 ;  /* 0xba574d201b347808 */ /* 0x000fca0002000100 */
[----:B------:R-:W-:Y:S01]  /*2b7e0*/  FFMA R50, R47, R50, R52 ;  /* 0x000000322f327223 */ /* 0x000fe20000000034 */
[----:B------:R-:W-:Y:S02]  /*2b7f0*/  FSEL R52, -R25, -0.026868773624300956726, P5 ;  /* 0xbcdc1be719347808 */ /* 0x000fe40002800100 */
[----:B------:R-:W-:-:S03]  /*2b800*/  FSEL R54, R26, 0.0052134888246655464172, P4 ;  /* 0x3baad5ea1a367808 */ /* 0x000fc60002000000 */
[----:B------:R-:W-:Y:S01]  /*2b810*/  FFMA R56, R49, R56, R52 ;  /* 0x0000003831387223 */ /* 0x000fe20000000034 */
[----:B------:R-:W-:Y:S01]  /*2b820*/  FSEL R52, -R25, -0.026868773624300956726, P4 ;  /* 0xbcdc1be719347808 */ /* 0x000fe20002000100 */
[----:B------:R-:W-:Y:S01]  /*2b830*/  FFMA R54, R47, R50, R54 ;  /* 0x000000322f367223 */ /* 0x000fe20000000036 */
[----:B------:R-:W-:Y:S01]  /*2b840*/  FSEL R50, R24, 0.11284004896879196167, P1 ;  /* 0x3de718af18327808 */ /* 0x000fe20000800000 */
[----:B------:R-:W-:Y:S02]  /*2b850*/  FFMA R56, R49, R56, R58 ;  /* 0x0000003831387223 */ /* 0x000fe4000000003a */
[----:B------:R-:W-:Y:S02]  /*2b860*/  FFMA R52, R47, R54, R52 ;  /* 0x000000362f347223 */ /* 0x000fe40000000034 */
[----:B------:R-:W-:Y:S01]  /*2b870*/  FFMA R56, R49, R56, R48 ;  /* 0x0000003831387223 */ /* 0x000fe20000000030 */
[----:B------:R-:W-:Y:S01]  /*2b880*/  FSEL R48, R20, -0.37612664699554443359, P1 ;  /* 0xbec093ac14307808 */ /* 0x000fe20000800000 */
[----:B------:R-:W-:Y:S01]  /*2b890*/  FFMA R46, R45, R46, R50 ;  /* 0x0000002e2d2e7223 */ /* 0x000fe20000000032 */
[----:B------:R-:W-:-:S02]  /*2b8a0*/  FSEL R50, R15, 0.12837915122509002686, P5 ;  /* 0x3e0375d30f327808 */ /* 0x000fc40002800000 */
[----:B------:R-:W-:Y:S01]  /*2b8b0*/  FSEL R54, R24, 0.11284004896879196167, P4 ;  /* 0x3de718af18367808 */ /* 0x000fe20002000000 */
[----:B------:R-:W-:Y:S01]  /*2b8c0*/  FFMA R46, R45, R46, R48 ;  /* 0x0000002e2d2e7223 */ /* 0x000fe20000000030 */
[----:B------:R-:W-:Y:S01]  /*2b8d0*/  FSEL R48, R20, -0.37612664699554443359, P4 ;  /* 0xbec093ac14307808 */ /* 0x000fe20002000000 */
[----:B------:R-:W-:Y:S01]  /*2b8e0*/  FFMA R56, R49, R56, R50 ;  /* 0x0000003831387223 */ /* 0x000fe20000000032 */
[----:B------:R-:W-:Y:S01]  /*2b8f0*/  FSEL R50, R15, 0.12837915122509002686, P1 ;  /* 0x3e0375d30f327808 */ /* 0x000fe20000800000 */
[----:B------:R-:W-:Y:S01]  /*2b900*/  FFMA R52, R47, R52, R54 ;  /* 0x000000342f347223 */ /* 0x000fe20000000036 */
[----:B------:R-:W-:Y:S01]  /*2b910*/  FSEL R49, R15, 0.12837915122509002686, P4 ;  /* 0x3e0375d30f317808 */ /* 0x000fe20002000000 */
[----:B------:R-:W-:Y:S02]  /*2b920*/  FFMA R56, R56, R51, R51 ;  /* 0x0000003338387223 */ /* 0x000fe40000000033 */
[----:B------:R-:W-:Y:S01]  /*2b930*/  FFMA R48, R47, R52, R48 ;  /* 0x000000342f307223 */ /* 0x000fe20000000030 */
[----:B------:R-:W-:Y:S01]  /*2b940*/  FFMA R46, R45, R46, R50 ;  /* 0x0000002e2d2e7223 */ /* 0x000fe20000000032 */
[----:B------:R-:W-:-:S02]  /*2b950*/  FSEL R45, -|R60|, R60, P1 ;  /* 0x0000003c3c2d7208 */ /* 0x000fc40000800300 */
[----:B------:R-:W-:Y:S01]  /*2b960*/  FSEL R51, -|R62|, R62, P4 ;  /* 0x0000003e3e337208 */ /* 0x000fe20002000300 */
[----:B------:R-:W-:Y:S02]  /*2b970*/  FFMA R48, R47, R48, R49 ;  /* 0x000000302f307223 */ /* 0x000fe40000000031 */
[----:B------:R-:W-:Y:S02]  /*2b980*/  FFMA R45, R46, R45, R45 ;  /* 0x0000002d2e2d7223 */ /* 0x000fe4000000002d */
[----:B------:R-:W-:Y:S02]  /*2b990*/  FFMA R48, R48, R51, R51 ;  /* 0x0000003330307223 */ /* 0x000fe40000000033 */
[----:B------:R-:W1:Y:S08]  /*2b9a0*/  @P1 MUFU.EX2 R46, R45 ;  /* 0x0000002d002e1308 */ /* 0x000e700000000800 */
[----:B------:R-:W2:Y:S08]  /*2b9b0*/  @P4 MUFU.EX2 R47, R48 ;  /* 0x00000030002f4308 */ /* 0x000eb00000000800 */
[----:B------:R-:W3:Y:S01]  /*2b9c0*/  @P5 MUFU.EX2 R50, R56 ;  /* 0x0000003800325308 */ /* 0x000ee20000000800 */
[----:B-1----:R-:W-:Y:S01]  /*2b9d0*/  @P1 FADD R46, -R46, 1 ;  /* 0x3f8000002e2e1421 */ /* 0x002fe20000000100 */
[----:B--2---:R-:W-:-:S04]  /*2b9e0*/  @P4 FADD R47, -R47, 1 ;  /* 0x3f8000002f2f4421 */ /* 0x004fc80000000100 */
[----:B------:R-:W-:Y:S01]  /*2b9f0*/  @P1 LOP3.LUT R45, R46, 0x80000000, R60, 0xb8, !PT ;  /* 0x800000002e2d1812 */ /* 0x000fe200078eb83c */
[----:B------:R-:W-:Y:S01]  /*2ba00*/  FMUL R46, R10, R9 ;  /* 0x000000090a2e7220 */ /* 0x000fe20000400000 */
[----:B------:R-:W-:Y:S01]  /*2ba10*/  FMUL R10, R23, 0.5 ;  /* 0x3f000000170a7820 */ /* 0x000fe20000400000 */
[----:B------:R-:W-:Y:S01]  /*2ba20*/  @P4 LOP3.LUT R48, R47, 0x80000000, R62, 0xb8, !PT ;  /* 0x800000002f304812 */ /* 0x000fe200078eb83e */
[----:B------:R-:W-:Y:S01]  /*2ba30*/  FMUL R47, R12, 0.5 ;  /* 0x3f0000000c2f7820 */ /* 0x000fe20000400000 */
[----:B------:R-:W-:Y:S01]  /*2ba40*/  FMUL R12, R11, 0.5 ;  /* 0x3f0000000b0c7820 */ /* 0x000fe20000400000 */
[----:B---3--:R-:W-:Y:S01]  /*2ba50*/  @P5 FADD R50, -R50, 1 ;  /* 0x3f80000032325421 */ /* 0x008fe20000000100 */
[----:B------:R-:W-:Y:S01]  /*2ba60*/  FMUL R9, R30, 0.5 ;  /* 0x3f0000001e097820 */ /* 0x000fe20000400000 */
[----:B------:R-:W-:Y:S01]  /*2ba70*/  FMUL R31, R31, R10 ;  /* 0x0000000a1f1f7220 */ /* 0x000fe20000400000 */
[----:B------:R-:W-:Y:S01]  /*2ba80*/  FMUL R21, R21, R12 ;  /* 0x0000000c15157220 */ /* 0x000fe20000400000 */
[----:B------:R-:W-:Y:S01]  /*2ba90*/  FMUL R12, R29, 0.5 ;  /* 0x3f0000001d0c7820 */ /* 0x000fe20000400000 */
[----:B------:R-:W-:Y:S01]  /*2baa0*/  FMUL R32, R32, R9 ;  /* 0x0000000920207220 */ /* 0x000fe20000400000 */
[----:B------:R-:W-:Y:S01]  /*2bab0*/  @P5 LOP3.LUT R56, R50, 0x80000000, R63, 0xb8, !PT ;  /* 0x8000000032385812 */ /* 0x000fe200078eb83f */
[----:B------:R-:W-:Y:S01]  /*2bac0*/  FMUL R9, R34, 0.5 ;  /* 0x3f00000022097820 */ /* 0x000fe20000400000 */
[----:B------:R-:W-:Y:S01]  /*2bad0*/  FMUL R10, R35, 0.5 ;  /* 0x3f000000230a7820 */ /* 0x000fe20000400000 */
[----:B------:R-:W-:Y:S01]  /*2bae0*/  FMUL R33, R33, R12 ;  /* 0x0000000c21217220 */ /* 0x000fe20000400000 */
[----:B------:R-:W-:Y:S01]  /*2baf0*/  FMUL R12, R41, 0.5 ;  /* 0x3f000000290c7820 */ /* 0x000fe20000400000 */
[----:B------:R-:W-:Y:S01]  /*2bb00*/  FMUL R38, R38, R9 ;  /* 0x0000000926267220 */ /* 0x000fe20000400000 */
[----:B------:R-:W-:Y:S01]  /*2bb10*/  FMUL R39, R39, R10 ;  /* 0x0000000a27277220 */ /* 0x000fe20000400000 */
        /* <DEDUP_REMOVED lines=27> */
.L_x_175:
        /* <DEDUP_REMOVED lines=27> */
.L_x_177:
[----:B------:R-:W-:Y:S05]  /*2be80*/  BSYNC B0 ;  /* 0x0000000000007941 */ /* 0x000fea0003800000 */
.L_x_176:
[----:B------:R-:W-:Y:S04]  /*2be90*/  BSSY B0, `(.L_x_178) ;  /* 0x000003a000007945 */ /* 0x000fe80003800000 */
[----:B------:R-:W-:Y:S05]  /*2bea0*/  @P2 BRA `(.L_x_179) ;  /* 0x0000000000e02947 */ /* 0x000fea0003800000 */
[----:B------:R-:W2:Y:S02]  /*2beb0*/  LDL R9, [R1+0x4a8] ;  /* 0x0004a80001097983 */ /* 0x000ea40000100800 */
[----:B--2---:R-:W-:-:S13]  /*2bec0*/  ISETP.NE.AND P4, PT, R9, 0x3, PT ;  /* 0x000000030900780c */ /* 0x004fda0003f85270 */
[----:B------:R-:W-:Y:S05]  /*2bed0*/  @!P4 BRA `(.L_x_180) ;  /* 0x000000000004c947 */ /* 0x000fea0003800000 */
[----:B------:R-:W-:Y:S01]  /*2bee0*/  BPT.TRAP 0x1 ;  /* 0x000000040000795c */ /* 0x000fe20000300000 */
.L_x_180:
[----:B------:R-:W-:Y:S01]  /*2bef0*/  LEA R9, R18, UR42, 0x3 ;  /* 0x0000002a12097c11 */ /* 0x000fe2000f8e18ff */
[----:B------:R-:W-:Y:S01]  /*2bf00*/  BSSY B1, `(.L_x_181) ;  /* 0x0000004000017945 */ /* 0x000fe20003800000 */
[----:B------:R-:W-:-:S04]  /*2bf10*/  SHF.L.U32 R10, R19, 0x1f, RZ ;  /* 0x0000001f130a7819 */ /* 0x000fc800000006ff */
[----:B------:R-:W1:Y:S02]  /*2bf20*/  SYNCS.PHASECHK.TRANS64.TRYWAIT P1, [R9+URZ+0x60], R10 ;  /* 0x0000600a090075a7 */ /* 0x000e64000802017f */
[----:B-1----:R-:W-:Y:S05]  /*2bf30*/  @!P1 BRA `(.L_x_182) ;  /* 0x000000d400489947 */ /* 0x002fea0003800000 */
.L_x_384:
[----:B------:R-:W-:Y:S05]  /*2bf40*/  BSYNC B1 ;  /* 0x0000000000017941 */ /* 0x000fea0003800000 */
.L_x_181:
        /* <DEDUP_REMOVED lines=22> */
.L_x_184:
[----:B------:R-:W-:Y:S05]  /*2c0b0*/  BSYNC B1 ;  /* 0x0000000000017941 */ /* 0x000fea0003800000 */
.L_x_183:
        /* <DEDUP_REMOVED lines=8> */
.L_x_185:
        /* <DEDUP_REMOVED lines=15> */
.L_x_179:
[----:B------:R-:W-:Y:S05]  /*2c230*/  BSYNC B0 ;  /* 0x0000000000007941 */ /* 0x000fea0003800000 */
.L_x_178:
        /* <DEDUP_REMOVED lines=263> */
[----:B------:R-:W1:Y:S01]  /*2d2b0*/  @P1 MUFU.EX2 R40, R37 ;  /* 0x0000002500281308 */ /* 0x000e620000000800 */
[----:B------:R-:W-:-:S03]  /*2d2c0*/  FSEL R44, -|R54|, R54, P5 ;  /* 0x00000036362c7208 */ /* 0x000fc60002800300 */
[----:B------:R-:W-:-:S04]  /*2d2d0*/  FFMA R38, R38, R39, R39 ;  /* 0x0000002726267223 */ /* 0x000fc80000000027 */
[----:B------:R-:W3:Y:S01]  /*2d2e0*/  @P4 MUFU.EX2 R42, R38 ;  /* 0x00000026002a4308 */ /* 0x000ee20000000800 */
[----:B------:R-:W-:Y:S01]  /*2d2f0*/  FFMA R39, R43, R44, R44 ;  /* 0x0000002c2b277223 */ /* 0x000fe2000000002c */
[----:B------:R-:W-:-:S06]  /*2d300*/  F2FP.F16.E4M3.UNPACK_B R55, R5.H1 ;  /* 0x00000005ff37723e */ /* 0x000fcc00030006ff */
[----:B------:R-:W4:Y:S01]  /*2d310*/  @P5 MUFU.EX2 R47, R39 ;  /* 0x00000027002f5308 */ /* 0x000f220000000800 */
[----:B------:R-:W-:Y:S01]  /*2d320*/  FMUL R43, R16, R56 ;  /* 0x00000038102b7220 */ /* 0x000fe20000400000 */
[----:B------:R-:W-:Y:S01]  /*2d330*/  FFMA R41, R2, R46, R41 ;  /* 0x0000002e02297223 */ /* 0x000fe20000000029 */
[----:B-1----:R-:W-:Y:S01]  /*2d340*/  @P1 FADD R44, -R40, 1 ;  /* 0x3f800000282c1421 */ /* 0x002fe20000000100 */
[----:B------:R-:W-:Y:S02]  /*2d350*/  HADD2.F32 R50, -RZ, R55.H0_H0 ;  /* 0x20000037ff327230 */ /* 0x000fe40000004100 */
[----:B------:R-:W-:Y:S01]  /*2d360*/  FMUL R60, R41, 0.70710676908493041992 ;  /* 0x3f3504f3293c7820 */ /* 0x000fe20000400000 */
[----:B---3--:R-:W-:Y:S01]  /*2d370*/  @P4 FADD R46, -R42, 1 ;  /* 0x3f8000002a2e4421 */ /* 0x008fe20000000100 */
[----:B------:R-:W-:Y:S01]  /*2d380*/  FFMA R42, R2, R48, R43 ;  /* 0x00000030022a7223 */ /* 0x000fe2000000002b */
[----:B------:R-:W-:Y:S01]  /*2d390*/  FMUL R45, R16, R53 ;  /* 0x00000035102d7220 */ /* 0x000fe20000400000 */
[----:B------:R-:W-:Y:S01]  /*2d3a0*/  @P1 LOP3.LUT R37, R44, 0x80000000, R49, 0xb8, !PT ;  /* 0x800000002c251812 */ /* 0x000fe200078eb831 */
[----:B------:R-:W-:Y:S01]  /*2d3b0*/  FMUL R43, R60, R60 ;  /* 0x0000003c3c2b7220 */ /* 0x000fe20000400000 */
[----:B------:R-:W-:Y:S01]  /*2d3c0*/  FMUL R61, R42, 0.70710676908493041992 ;  /* 0x3f3504f32a3d7820 */ /* 0x000fe20000400000 */
[----:B------:R-:W-:Y:S01]  /*2d3d0*/  FSETP.GE.AND P1, PT, |R60|, 1.0029599666595458984, PT ;  /* 0x3f8060fe3c00780b */ /* 0x000fe20003f26200 */
[----:B------:R-:W-:Y:S01]  /*2d3e0*/  FFMA R40, R2, R50, R45 ;  /* 0x0000003202287223 */ /* 0x000fe2000000002d */
[----:B----4-:R-:W-:Y:S01]  /*2d3f0*/  @P5 FADD R47, -R47, 1 ;  /* 0x3f8000002f2f5421 */ /* 0x010fe20000000100 */
[----:B------:R-:W-:Y:S01]  /*2d400*/  @P4 LOP3.LUT R38, R46, 0x80000000, R51, 0xb8, !PT ;  /* 0x800000002e264812 */ /* 0x000fe200078eb833 */
[C---:B------:R-:W-:Y:S01]  /*2d410*/  FMUL R45, R61.reuse, R61 ;  /* 0x0000003d3d2d7220 */ /* 0x040fe20000400000 */
[----:B------:R-:W-:Y:S01]  /*2d420*/  FSETP.GE.AND P4, PT, |R61|, 1.0029599666595458984, PT ;  /* 0x3f8060fe3d00780b */ /* 0x000fe20003f86200 */
[----:B------:R-:W-:Y:S01]  /*2d430*/  FMUL R63, R40, 0.70710676908493041992 ;  /* 0x3f3504f3283f7820 */ /* 0x000fe20000400000 */
[----:B------:R-:W-:-:S02]  /*2d440*/  FSEL R43, |R60|, R43, P1 ;  /* 0x0000002b3c2b7208 */ /* 0x000fc40000800200 */
[C---:B------:R-:W-:Y:S02]  /*2d450*/  FSEL R44, R28.reuse, 8.4834944573231041431e-05, P1 ;  /* 0x38b1e96a1c2c7808 */ /* 0x040fe40000800000 */
        /* <DEDUP_REMOVED lines=50> */
[----:B------:R-:W3:Y:S01]  /*2d780*/  @P1 MUFU.EX2 R44, R51 ;  /* 0x00000033002c1308 */ /* 0x000ee20000000800 */
[----:B------:R-:W-:-:S07]  /*2d790*/  F2FP.F16.E4M3.UNPACK_B R43, R0 ;  /* 0x00000000ff2b723e */ /* 0x000fce00020006ff */
[----:B------:R-:W4:Y:S01]  /*2d7a0*/  @P5 MUFU.EX2 R48, R54 ;  /* 0x0000003600305308 */ /* 0x000f220000000800 */
[----:B------:R-:W-:Y:S02]  /*2d7b0*/  HADD2.F32 R55, -RZ, R55.H1_H1 ;  /* 0x30000037ff377230 */ /* 0x000fe40000004100 */
[----:B------:R-:W-:Y:S01]  /*2d7c0*/  FMUL R47, R16, R62 ;  /* 0x0000003e102f7220 */ /* 0x000fe20000400000 */
[--C-:B------:R-:W-:Y:S02]  /*2d7d0*/  HADD2.F32 R50, -RZ, R43.reuse.H0_H0 ;  /* 0x2000002bff327230 */ /* 0x100fe40000004100 */
[----:B-1----:R-:W-:Y:S01]  /*2d7e0*/  @P4 FADD R46, -R46, 1 ;  /* 0x3f8000002e2e4421 */ /* 0x002fe20000000100 */
[----:B------:R-:W-:Y:S02]  /*2d7f0*/  HADD2.F32 R52, -RZ, R43.H1_H1 ;  /* 0x3000002bff347230 */ /* 0x000fe40000004100 */
[----:B------:R-:W-:Y:S01]  /*2d800*/  FMUL R43, R16, R59 ;  /* 0x0000003b102b7220 */ /* 0x000fe20000400000 */
[----:B------:R-:W-:Y:S01]  /*2d810*/  FFMA R59, R2, R55, R47 ;  /* 0x00000037023b7223 */ /* 0x000fe2000000002f */
[----:B---3--:R-:W-:-:S02]  /*2d820*/  @P1 FADD R44, -R44, 1 ;  /* 0x3f8000002c2c1421 */ /* 0x008fc40000000100 */
[----:B------:R-:W-:Y:S01]  /*2d830*/  FFMA R55, R2, R50, R43 ;  /* 0x0000003202377223 */ /* 0x000fe2000000002b */
[----:B------:R-:W-:Y:S01]  /*2d840*/  @P4 LOP3.LUT R53, R46, 0x80000000, R61, 0xb8, !PT ;  /* 0x800000002e354812 */ /* 0x000fe200078eb83d */
[----:B------:R-:W-:Y:S01]  /*2d850*/  FMUL R61, R59, 0.70710676908493041992 ;  /* 0x3f3504f33b3d7820 */ /* 0x000fe20000400000 */
[----:B------:R-:W-:Y:S01]  /*2d860*/  @P1 LOP3.LUT R51, R44, 0x80000000, R60, 0xb8, !PT ;  /* 0x800000002c331812 */ /* 0x000fe200078eb83c */
[----:B----4-:R-:W-:Y:S01]  /*2d870*/  @P5 FADD R48, -R48, 1 ;  /* 0x3f80000030305421 */ /* 0x010fe20000000100 */
[----:B------:R-:W-:Y:S01]  /*2d880*/  FMUL R60, R55, 0.70710676908493041992 ;  /* 0x3f3504f3373c7820 */ /* 0x000fe20000400000 */
[----:B------:R-:W-:-:S03]  /*2d890*/  FMUL R44, R61, R61 ;  /* 0x0000003d3d2c7220 */ /* 0x000fc60000400000 */
[----:B------:R-:W-:Y:S01]  /*2d8a0*/  @P5 LOP3.LUT R54, R48, 0x80000000, R63, 0xb8, !PT ;  /* 0x8000000030365812 */ /* 0x000fe200078eb83f */
[C---:B------:R-:W-:Y:S01]  /*2d8b0*/  FMUL R43, R60.reuse, R60 ;  /* 0x0000003c3c2b7220 */ /* 0x040fe20000400000 */
[C---:B------:R-:W-:Y:S02]  /*2d8c0*/  FSETP.GE.AND P5, PT, |R61|.reuse, 1.0029599666595458984, PT ;  /* 0x3f8060fe3d00780b */ /* 0x040fe40003fa6200 */
[----:B------:R-:W-:Y:S02]  /*2d8d0*/  FSETP.GE.AND P1, PT, |R60|, 1.0029599666595458984, PT ;  /* 0x3f8060fe3c00780b */ /* 0x000fe40003f26200 */
[----:B------:R-:W-:Y:S02]  /*2d8e0*/  FSEL R47, |R61|, R44, P5 ;  /* 0x0000002c3d2f7208 */ /* 0x000fe40002800200 */
[----:B------:R-:W-:Y:S02]  /*2d8f0*/  FSEL R48, R28, 8.4834944573231041431e-05, P5 ;  /* 0x38b1e96a1c307808 */ /* 0x000fe40002800000 */
[----:B------:R-:W-:-:S02]  /*2d900*/  FSEL R50, -R27, -0.00082130916416645050049, P5 ;  /* 0xba574d201b327808 */ /* 0x000fc40002800100 */
        /* <DEDUP_REMOVED lines=30> */
[----:B------:R-:W-:Y:S01]  /*2daf0*/  FADD R53, R53, 1 ;  /* 0x3f80000035357421 */ /* 0x000fe20000000000 */
[----:B------:R-:W-:Y:S01]  /*2db00*/  FMUL R13, R59, 0.5 ;  /* 0x3f0000003b0d7820 */ /* 0x000fe20000400000 */
[----:B------:R-:W-:Y:S01]  /*2db10*/  FADD R54, R54, 1 ;  /* 0x3f80000036367421 */ /* 0x000fe20000000000 */
[----:B------:R-:W-:Y:S01]  /*2db20*/  FMUL R36, R37, R36 ;  /* 0x0000002425247220 */ /* 0x000fe20000400000 */
[----:B------:R-:W-:Y:S01]  /*2db30*/  FMUL R53, R53, R42 ;  /* 0x0000002a35357220 */ /* 0x000fe20000400000 */
        /* <DEDUP_REMOVED lines=82> */
.L_x_186:
        /* <DEDUP_REMOVED lines=27> */
.L_x_188:
[----:B------:R-:W-:Y:S05]  /*2e210*/  BSYNC B0 ;  /* 0x0000000000007941 */ /* 0x000fea0003800000 */
.L_x_187:
[----:B------:R-:W-:Y:S04]  /*2e220*/  BSSY B0, `(.L_x_189) ;  /* 0x000003a000007945 */ /* 0x000fe80003800000 */
[----:B------:R-:W-:Y:S05]  /*2e230*/  @P2 BRA `(.L_x_190) ;  /* 0x0000000000e02947 */ /* 0x000fea0003800000 */
[----:B------:R-:W2:Y:S02]  /*2e240*/  LDL R9, [R1+0x4a8] ;  /* 0x0004a80001097983 */ /* 0x000ea40000100800 */
[----:B--2---:R-:W-:-:S13]  /*2e250*/  ISETP.NE.AND P4, PT, R9, 0x3, PT ;  /* 0x000000030900780c */ /* 0x004fda0003f85270 */
[----:B------:R-:W-:Y:S05]  /*2e260*/  @!P4 BRA `(.L_x_191) ;  /* 0x000000000004c947 */ /* 0x000fea0003800000 */
[----:B------:R-:W-:Y:S01]  /*2e270*/  BPT.TRAP 0x1 ;  /* 0x000000040000795c */ /* 0x000fe20000300000 */
.L_x_191:
[----:B------:R-:W-:Y:S01]  /*2e280*/  LEA R9, R18, UR42, 0x3 ;  /* 0x0000002a12097c11 */ /* 0x000fe2000f8e18ff */
[----:B------:R-:W-:Y:S01]  /*2e290*/  BSSY B1, `(.L_x_192) ;  /* 0x0000004000017945 */ /* 0x000fe20003800000 */
[----:B------:R-:W-:-:S04]  /*2e2a0*/  SHF.L.U32 R10, R19, 0x1f, RZ ;  /* 0x0000001f130a7819 */ /* 0x000fc800000006ff */
[----:B------:R-:W1:Y:S02]  /*2e2b0*/  SYNCS.PHASECHK.TRANS64.TRYWAIT P1, [R9+URZ+0x60], R10 ;  /* 0x0000600a090075a7 */ /* 0x000e64000802017f */
[----:B-1----:R-:W-:Y:S05]  /*2e2c0*/  @!P1 BRA `(.L_x_193) ;  /* 0x000000b000789947 */ /* 0x002fea0003800000 */
.L_x_385:
[----:B------:R-:W-:Y:S05]  /*2e2d0*/  BSYNC B1 ;  /* 0x0000000000017941 */ /* 0x000fea0003800000 */
.L_x_192:
        /* <DEDUP_REMOVED lines=22> */
.L_x_195:
[----:B------:R-:W-:Y:S05]  /*2e440*/  BSYNC B1 ;  /* 0x0000000000017941 */ /* 0x000fea0003800000 */
.L_x_194:
        /* <DEDUP_REMOVED lines=8> */
.L_x_196:
        /* <DEDUP_REMOVED lines=15> */
.L_x_190:
[----:B------:R-:W-:Y:S05]  /*2e5c0*/  BSYNC B0 ;  /* 0x0000000000007941 */ /* 0x000fea0003800000 */
.L_x_189:
        /* <DEDUP_REMOVED lines=482> */
.L_x_197:
        /* <DEDUP_REMOVED lines=27> */
.L_x_199:
[----:B------:R-:W-:Y:S05]  /*305a0*/  BSYNC B0 ;  /* 0x0000000000007941 */ /* 0x000fea0003800000 */
.L_x_198:
[----:B------:R-:W-:Y:S04]  /*305b0*/  BSSY B0, `(.L_x_200) ;  /* 0x000003a000007945 */ /* 0x000fe80003800000 */
[----:B------:R-:W-:Y:S05]  /*305c0*/  @P2 BRA `(.L_x_201) ;  /* 0x0000000000e02947 */ /* 0x000fea0003800000 */
[----:B------:R-:W2:Y:S02]  /*305d0*/  LDL R9, [R1+0x4a8] ;  /* 0x0004a80001097983 */ /* 0x000ea40000100800 */
[----:B--2---:R-:W-:-:S13]  /*305e0*/  ISETP.NE.AND P4, PT, R9, 0x3, PT ;  /* 0x000000030900780c */ /* 0x004fda0003f85270 */
[----:B------:R-:W-:Y:S05]  /*305f0*/  @!P4 BRA `(.L_x_202) ;  /* 0x000000000004c947 */ /* 0x000fea0003800000 */
[----:B------:R-:W-:Y:S01]  /*30600*/  BPT.TRAP 0x1 ;  /* 0x000000040000795c */ /* 0x000fe20000300000 */
.L_x_202:
[----:B------:R-:W-:Y:S01]  /*30610*/  LEA R9, R18, UR42, 0x3 ;  /* 0x0000002a12097c11 */ /* 0x000fe2000f8e18ff */
[----:B------:R-:W-:Y:S01]  /*30620*/  BSSY B1, `(.L_x_203) ;  /* 0x0000004000017945 */ /* 0x000fe20003800000 */
[----:B------:R-:W-:-:S04]  /*30630*/  SHF.L.U32 R10, R19, 0x1f, RZ ;  /* 0x0000001f130a7819 */ /* 0x000fc800000006ff */
[----:B------:R-:W1:Y:S02]  /*30640*/  SYNCS.PHASECHK.TRANS64.TRYWAIT P1, [R9+URZ+0x60], R10 ;  /* 0x0000600a090075a7 */ /* 0x000e64000802017f */
[----:B-1----:R-:W-:Y:S05]  /*30650*/  @!P1 BRA `(.L_x_204) ;  /* 0x0000008c00a89947 */ /* 0x002fea0003800000 */
.L_x_386:
[----:B------:R-:W-:Y:S05]  /*30660*/  BSYNC B1 ;  /* 0x0000000000017941 */ /* 0x000fea0003800000 */
.L_x_203:
        /* <DEDUP_REMOVED lines=22> */
.L_x_206:
[----:B------:R-:W-:Y:S05]  /*307d0*/  BSYNC B1 ;  /* 0x0000000000017941 */ /* 0x000fea0003800000 */
.L_x_205:
        /* <DEDUP_REMOVED lines=8> */
.L_x_207:
        /* <DEDUP_REMOVED lines=15> */
.L_x_201:
[----:B------:R-:W-:Y:S05]  /*30950*/  BSYNC B0 ;  /* 0x0000000000007941 */ /* 0x000fea0003800000 */
.L_x_200:
        /* <DEDUP_REMOVED lines=171> */
[----:B------:R-:W-:Y:S02]  /*31410*/  FSEL R44, -R25, -0.026868773624300956726, P5 ;  /* 0xbcdc1be7192c7808 */ /* 0x000fe40002800100 */
[----:B------:R-:W-:Y:S01]  /*31420*/  FSEL R36, -|R45|, R45, P1 ;  /* 0x0000002d2d247208 */ /* 0x000fe20000800300 */
[----:B------:R-:W-:Y:S01]  /*31430*/  FFMA R32, R33, R38, R32 ;  /* 0x0000002621207223 */ /* 0x000fe20000000020 */
[----:B------:R-:W-:Y:S01]  /*31440*/  FSEL R33, -|R47|, R47, P4 ;  /* 0x0000002f2f217208 */ /* 0x000fe20002000300 */
[----:B------:R-:W-:Y:S01]  /*31450*/  FFMA R44, R35, R46, R44 ;  /* 0x0000002e232c7223 */ /* 0x000fe2000000002c */
[----:B------:R-:W-:Y:S01]  /*31460*/  FSEL R42, R24, 0.11284004896879196167, P5 ;  /* 0x3de718af182a7808 */ /* 0x000fe20002800000 */
[----:B------:R-:W-:Y:S01]  /*31470*/  FFMA R31, R31, R36, R36 ;  /* 0x000000241f1f7223 */ /* 0x000fe20000000024 */
[----:B------:R-:W-:Y:S01]  /*31480*/  FSEL R36, R20, -0.37612664699554443359, P5 ;  /* 0xbec093ac14247808 */ /* 0x000fe20002800000 */
[----:B------:R-:W-:-:S02]  /*31490*/  FFMA R32, R32, R33, R33 ;  /* 0x0000002120207223 */ /* 0x000fc40000000021 */
[----:B------:R-:W-:Y:S01]  /*314a0*/  FFMA R42, R35, R44, R42 ;  /* 0x0000002c232a7223 */ /* 0x000fe2000000002a */
[----:B------:R-:W-:Y:S01]  /*314b0*/  FSEL R37, R15, 0.12837915122509002686, P5 ;  /* 0x3e0375d30f257808 */ /* 0x000fe20002800000 */
[----:B------:R-:W1:Y:S02]  /*314c0*/  @P4 MUFU.EX2 R40, R32 ;  /* 0x0000002000284308 */ /* 0x000e640000000800 */
[----:B------:R-:W-:Y:S01]  /*314d0*/  FFMA R36, R35, R42, R36 ;  /* 0x0000002a23247223 */ /* 0x000fe20000000024 */
[----:B------:R-:W-:-:S03]  /*314e0*/  FSEL R33, -|R48|, R48, P5 ;  /* 0x0000003030217208 */ /* 0x000fc60002800300 */
[----:B------:R-:W-:Y:S02]  /*314f0*/  FFMA R36, R35, R36, R37 ;  /* 0x0000002423247223 */ /* 0x000fe40000000025 */
[----:B------:R-:W2:Y:S01]  /*31500*/  @P1 MUFU.EX2 R34, R31 ;  /* 0x0000001f00221308 */ /* 0x000ea20000000800 */
[----:B------:R-:W-:Y:S01]  /*31510*/  F2FP.F16.E4M3.UNPACK_B R35, R4.H1 ;  /* 0x00000004ff23723e */ /* 0x000fe200030006ff */
[----:B------:R-:W-:Y:S01]  /*31520*/  FFMA R33, R36, R33, R33 ;  /* 0x0000002124217223 */ /* 0x000fe20000000021 */
[----:B------:R-:W-:-:S03]  /*31530*/  HADD2.F32 R36, -RZ, R39.H1_H1 ;  /* 0x30000027ff247230 */ /* 0x000fc60000004100 */
[--C-:B------:R-:W-:Y:S02]  /*31540*/  HADD2.F32 R42, -RZ, R35.reuse.H0_H0 ;  /* 0x20000023ff2a7230 */ /* 0x100fe40000004100 */
[----:B------:R-:W3:Y:S01]  /*31550*/  @P5 MUFU.EX2 R41, R33 ;  /* 0x0000002100295308 */ /* 0x000ee20000000800 */
[----:B------:R-:W-:Y:S02]  /*31560*/  HADD2.F32 R44, -RZ, R35.H1_H1 ;  /* 0x30000023ff2c7230 */ /* 0x000fe40000004100 */
[----:B------:R-:W-:Y:S01]  /*31570*/  FMUL R35, R16, R51 ;  /* 0x0000003310237220 */ /* 0x000fe20000400000 */
[----:B-1----:R-:W-:Y:S01]  /*31580*/  @P4 FADD R40, -R40, 1 ;  /* 0x3f80000028284421 */ /* 0x002fe20000000100 */
[----:B------:R-:W-:Y:S02]  /*31590*/  FMUL R37, R16, R50 ;  /* 0x0000003210257220 */ /* 0x000fe40000400000 */
[----:B------:R-:W-:Y:S02]  /*315a0*/  FFMA R36, R2, R36, R35 ;  /* 0x0000002402247223 */ /* 0x000fe40000000023 */
[----:B------:R-:W-:Y:S01]  /*315b0*/  @P4 LOP3.LUT R32, R40, 0x80000000, R47, 0xb8, !PT ;  /* 0x8000000028204812 */ /* 0x000fe200078eb82f */
[----:B--2---:R-:W-:Y:S01]  /*315c0*/  @P1 FADD R38, -R34, 1 ;  /* 0x3f80000022261421 */ /* 0x004fe20000000100 */
[----:B------:R-:W-:Y:S01]  /*315d0*/  FFMA R34, R2, R42, R37 ;  /* 0x0000002a02227223 */ /* 0x000fe20000000025 */
[----:B------:R-:W-:Y:S01]  /*315e0*/  FMUL R47, R36, 0.70710676908493041992 ;  /* 0x3f3504f3242f7820 */ /* 0x000fe20000400000 */
[----:B------:R-:W-:-:S02]  /*315f0*/  FMUL R39, R16, R49 ;  /* 0x0000003110277220 */ /* 0x000fc40000400000 */
[----:B------:R-:W-:Y:S01]  /*31600*/  @P1 LOP3.LUT R31, R38, 0x80000000, R45, 0xb8, !PT ;  /* 0x80000000261f1812 */ /* 0x000fe200078eb82d */
[----:B------:R-:W-:Y:S01]  /*31610*/  FMUL R49, R34, 0.70710676908493041992 ;  /* 0x3f3504f322317820 */ /* 0x000fe20000400000 */
[C---:B------:R-:W-:Y:S01]  /*31620*/  FMUL R37, R47.reuse, R47 ;  /* 0x0000002f2f257220 */ /* 0x040fe20000400000 */
[----:B------:R-:W-:Y:S01]  /*31630*/  FSETP.GE.AND P1, PT, |R47|, 1.0029599666595458984, PT ;  /* 0x3f8060fe2f00780b */ /* 0x000fe20003f26200 */
[----:B------:R-:W-:Y:S01]  /*31640*/  FFMA R35, R2, R44, R39 ;  /* 0x0000002c02237223 */ /* 0x000fe20000000027 */
[----:B---3--:R-:W-:Y:S01]  /*31650*/  @P5 FADD R41, -R41, 1 ;  /* 0x3f80000029295421 */ /* 0x008fe20000000100 */
[C---:B------:R-:W-:Y:S01]  /*31660*/  FMUL R39, R49.reuse, R49 ;  /* 0x0000003131277220 */ /* 0x040fe20000400000 */
[----:B------:R-:W-:Y:S01]  /*31670*/  FSETP.GE.AND P4, PT, |R49|, 1.0029599666595458984, PT ;  /* 0x3f8060fe3100780b */ /* 0x000fe20003f86200 */
[----:B------:R-:W-:Y:S01]  /*31680*/  FMUL R51, R35, 0.70710676908493041992 ;  /* 0x3f3504f323337820 */ /* 0x000fe20000400000 */
[----:B------:R-:W-:Y:S02]  /*31690*/  FSEL R37, |R47|, R37, P1 ;  /* 0x000000252f257208 */ /* 0x000fe40000800200 */
[----:B------:R-:W-:-:S02]  /*316a0*/  FSEL R38, R28, 8.4834944573231041431e-05, P1 ;  /* 0x38b1e96a1c267808 */ /* 0x000fc40000800000 */
[----:B------:R-:W-:Y:S02]  /*316b0*/  FSEL R40, -R27, -0.00082130916416645050049, P1 ;  /* 0xba574d201b287808 */ /* 0x000fe40000800100 */
[----:B------:R-:W-:Y:S01]  /*316c0*/  @P5 LOP3.LUT R33, R41, 0x80000000, R48, 0xb8, !PT ;  /* 0x8000000029215812 */ /* 0x000fe200078eb830 */
[----:B------:R-:W-:Y:S01]  /*316d0*/  FMUL R43, R51, R51 ;  /* 0x00000033332b7220 */ /* 0x000fe20000400000 */
[----:B------:R-:W-:Y:S01]  /*316e0*/  FSEL R41, |R49|, R39, P4 ;  /* 0x0000002731297208 */ /* 0x000fe20002000200 */
[----:B------:R-:W-:Y:S01]  /*316f0*/  FFMA R38, R37, R38, R40 ;  /* 0x0000002625267223 */ /* 0x000fe20000000028 */
[----:B------:R-:W-:Y:S02]  /*31700*/  FSEL R42, R28, 8.4834944573231041431e-05, P4 ;  /* 0x38b1e96a1c2a7808 */ /* 0x000fe40002000000 */
        /* <DEDUP_REMOVED lines=43> */
[----:B------:R-:W-:-:S03]  /*319c0*/  F2FP.F16.E4M3.UNPACK_B R41, R5 ;  /* 0x00000005ff29723e */ /* 0x000fc600020006ff */
[----:B------:R-:W-:Y:S01]  /*319d0*/  FFMA R39, R39, R42, R42 ;  /* 0x0000002a27277223 */ /* 0x000fe2000000002a */
[----:B------:R-:W2:Y:S01]  /*319e0*/  @P4 MUFU.EX2 R44, R37 ;  /* 0x00000025002c4308 */ /* 0x000ea20000000800 */
[--C-:B------:R-:W-:Y:S02]  /*319f0*/  HADD2.F32 R48, -RZ, R41.reuse.H0_H0 ;  /* 0x20000029ff307230 */ /* 0x100fe40000004100 */
[----:B------:R-:W-:Y:S02]  /*31a00*/  HADD2.F32 R58, -RZ, R41.H1_H1 ;  /* 0x30000029ff3a7230 */ /* 0x000fe40000004100 */
[----:B------:R-:W-:-:S03]  /*31a10*/  FMUL R41, R16, R55 ;  /* 0x0000003710297220 */ /* 0x000fc60000400000 */
[----:B------:R-:W3:Y:S01]  /*31a20*/  @P5 MUFU.EX2 R46, R39 ;  /* 0x00000027002e5308 */ /* 0x000ee20000000800 */
[----:B------:R-:W-:Y:S01]  /*31a30*/  FMUL R43, R16, R54 ;  /* 0x00000036102b7220 */ /* 0x000fe20000400000 */
[----:B------:R-:W-:Y:S01]  /*31a40*/  FFMA R41, R2, R48, R41 ;  /* 0x0000003002297223 */ /* 0x000fe20000000029 */
[----:B------:R-:W-:Y:S01]  /*31a50*/  F2FP.F16.E4M3.UNPACK_B R56, R5.H1 ;  /* 0x00000005ff38723e */ /* 0x000fe200030006ff */
[----:B-1----:R-:W-:Y:S01]  /*31a60*/  @P1 FADD R42, -R40, 1 ;  /* 0x3f800000282a1421 */ /* 0x002fe20000000100 */
[----:B------:R-:W-:Y:S01]  /*31a70*/  FFMA R58, R2, R58, R43 ;  /* 0x0000003a023a7223 */ /* 0x000fe2000000002b */
[----:B------:R-:W-:Y:S01]  /*31a80*/  FMUL R61, R41, 0.70710676908493041992 ;  /* 0x3f3504f3293d7820 */ /* 0x000fe20000400000 */
[----:B------:R-:W-:Y:S01]  /*31a90*/  FMUL R45, R16, R53 ;  /* 0x00000035102d7220 */ /* 0x000fe20000400000 */
[----:B------:R-:W-:Y:S02]  /*31aa0*/  HADD2.F32 R50, -RZ, R56.H0_H0 ;  /* 0x20000038ff327230 */ /* 0x000fe40000004100 */
[----:B--2---:R-:W-:Y:S01]  /*31ab0*/  @P4 FADD R44, -R44, 1 ;  /* 0x3f8000002c2c4421 */ /* 0x004fe20000000100 */
[----:B------:R-:W-:Y:S01]  /*31ac0*/  @P1 LOP3.LUT R38, R42, 0x80000000, R47, 0xb8, !PT ;  /* 0x800000002a261812 */ /* 0x000fe200078eb82f */
[----:B------:R-:W-:Y:S01]  /*31ad0*/  FMUL R63, R58, 0.70710676908493041992 ;  /* 0x3f3504f33a3f7820 */ /* 0x000fe20000400000 */
[C---:B------:R-:W-:Y:S01]  /*31ae0*/  FMUL R42, R61.reuse, R61 ;  /* 0x0000003d3d2a7220 */ /* 0x040fe20000400000 */
[----:B------:R-:W-:Y:S01]  /*31af0*/  FSETP.GE.AND P1, PT, |R61|, 1.0029599666595458984, PT ;  /* 0x3f8060fe3d00780b */ /* 0x000fe20003f26200 */
[----:B------:R-:W-:Y:S01]  /*31b00*/  FFMA R40, R2, R50, R45 ;  /* 0x0000003202287223 */ /* 0x000fe2000000002d */
[----:B------:R-:W-:Y:S01]  /*31b10*/  @P4 LOP3.LUT R37, R44, 0x80000000, R49, 0xb8, !PT ;  /* 0x800000002c254812 */ /* 0x000fe200078eb831 */
[C---:B------:R-:W-:Y:S01]  /*31b20*/  FMUL R44, R63.reuse, R63 ;  /* 0x0000003f3f2c7220 */ /* 0x040fe20000400000 */
[----:B---3--:R-:W-:Y:S01]  /*31b30*/  @P5 FADD R46, -R46, 1 ;  /* 0x3f8000002e2e5421 */ /* 0x008fe20000000100 */
[----:B------:R-:W-:-:S02]  /*31b40*/  FSETP.GE.AND P4, PT, |R63|, 1.0029599666595458984, PT ;  /* 0x3f8060fe3f00780b */ /* 0x000fc40003f86200 */
[----:B------:R-:W-:Y:S02]  /*31b50*/  FSEL R42, |R61|, R42, P1 ;  /* 0x0000002a3d2a7208 */ /* 0x000fe40000800200 */
[----:B------:R-:W-:Y:S02]  /*31b60*/  FSEL R43, R28, 8.4834944573231041431e-05, P1 ;  /* 0x38b1e96a1c2b7808 */ /* 0x000fe40000800000 */
[----:B------:R-:W-:Y:S01]  /*31b70*/  FSEL R45, -R27, -0.00082130916416645050049, P1 ;  /* 0xba574d201b2d7808 */ /* 0x000fe20000800100 */
[----:B------:R-:W-:Y:S01]  /*31b80*/  FMUL R65, R40, 0.70710676908493041992 ;  /* 0x3f3504f328417820 */ /* 0x000fe20000400000 */
[----:B------:R-:W-:Y:S02]  /*31b90*/  @P5 LOP3.LUT R39, R46, 0x80000000, R51, 0xb8, !PT ;  /* 0x800000002e275812 */ /* 0x000fe400078eb833 */
[----:B------:R-:W-:Y:S01]  /*31ba0*/  FSEL R46, |R63|, R44, P4 ;  /* 0x0000002c3f2e7208 */ /* 0x000fe20002000200 */
[----:B------:R-:W-:Y:S01]  /*31bb0*/  FFMA R43, R42, R43, R45 ;  /* 0x0000002b2a2b7223 */ /* 0x000fe2000000002d */
[----:B------:R-:W-:-:S02]  /*31bc0*/  FSEL R47, R28, 8.4834944573231041431e-05, P4 ;  /* 0x38b1e96a1c2f7808 */ /* 0x000fc40002000000 */
[----:B------:R-:W-:Y:S01]  /*31bd0*/  FSEL R49, -R27, -0.00082130916416645050049, P4 ;  /* 0xba574d201b317808 */ /* 0x000fe20002000100 */
[C---:B------:R-:W-:Y:S01]  /*31be0*/  FMUL R48, R65.reuse, R65 ;  /* 0x0000004141307220 */ /* 0x040fe20000400000 */
[----:B------:R-:W-:Y:S02]  /*31bf0*/  FSEL R45, R26, 0.0052134888246655464172, P1 ;  /* 0x3baad5ea1a2d7808 */ /* 0x000fe40000800000 */
[----:B------:R-:W-:Y:S01]  /*31c00*/  FSETP.GE.AND P5, PT, |R65|, 1.0029599666595458984, PT ;  /* 0x3f8060fe4100780b */ /* 0x000fe20003fa6200 */
[----:B------:R-:W-:Y:S01]  /*31c10*/  FFMA R49, R46, R47, R49 ;  /* 0x0000002f2e317223 */ /* 0x000fe20000000031 */
[----:B------:R-:W-:Y:S01]  /*31c20*/  FSEL R47, -R25, -0.026868773624300956726, P1 ;  /* 0xbcdc1be7192f7808 */ /* 0x000fe20000800100 */
[----:B------:R-:W-:Y:S01]  /*31c30*/  FFMA R43, R42, R43, R45 ;  /* 0x0000002b2a2b7223 */ /* 0x000fe2000000002d */
[----:B------:R-:W-:Y:S02]  /*31c40*/  FSEL R48, |R65|, R48, P5 ;  /* 0x0000003041307208 */ /* 0x000fe40002800200 */
[----:B------:R-:W-:-:S02]  /*31c50*/  FSEL R53, R28, 8.4834944573231041431e-05, P5 ;  /* 0x38b1e96a1c357808 */ /* 0x000fc40002800000 */
        /* <DEDUP_REMOVED lines=30> */
[----:B------:R-:W-:-:S03]  /*31e40*/  FSEL R54, -|R65|, R65, P5 ;  /* 0x0000004141367208 */ /* 0x000fc60002800300 */
[----:B------:R-:W-:Y:S01]  /*31e50*/  FFMA R43, R48, R43, R46 ;  /* 0x0000002b302b7223 */ /* 0x000fe2000000002e */
[----:B------:R-:W-:-:S03]  /*31e60*/  FSEL R44, -|R63|, R63, P4 ;  /* 0x0000003f3f2c7208 */ /* 0x000fc60002000300 */
[----:B------:R-:W-:Y:S01]  /*31e70*/  FFMA R54, R43, R54, R54 ;  /* 0x000000362b367223 */ /* 0x000fe20000000036 */
[----:B------:R-:W-:Y:S01]  /*31e80*/  @P1 MUFU.EX2 R42, R50 ;  /* 0x00000032002a1308 */ /* 0x000fe20000000800 */
[----:B------:R-:W-:Y:S01]  /*31e90*/  FFMA R52, R45, R44, R44 ;  /* 0x0000002c2d347223 */ /* 0x000fe2000000002c */
[----:B------:R-:W-:-:S06]  /*31ea0*/  F2FP.F16.E4M3.UNPACK_B R43, R0 ;  /* 0x00000000ff2b723e */ /* 0x000fcc00020006ff */
[----:B------:R-:W1:Y:S01]  /*31eb0*/  @P5 MUFU.EX2 R46, R54 ;  /* 0x00000036002e5308 */ /* 0x000e620000000800 */
[----:B------:R-:W-:Y:S02]  /*31ec0*/  HADD2.F32 R59, -RZ, R56.H1_H1 ;  /* 0x30000038ff3b7230 */ /* 0x000fe40000004100 */
[----:B------:R-:W-:-:S05]  /*31ed0*/  FMUL R47, R16, R64 ;  /* 0x00000040102f7220 */ /* 0x000fca0000400000 */
[----:B------:R-:W2:Y:S01]  /*31ee0*/  @P4 MUFU.EX2 R44, R52 ;  /* 0x00000034002c4308 */ /* 0x000ea20000000800 */
[--C-:B------:R-:W-:Y:S02]  /*31ef0*/  HADD2.F32 R56, -RZ, R43.reuse.H0_H0 ;  /* 0x2000002bff387230 */ /* 0x100fe40000004100 */
[----:B------:R-:W-:Y:S02]  /*31f00*/  HADD2.F32 R48, -RZ, R43.H1_H1 ;  /* 0x3000002bff307230 */ /* 0x000fe40000004100 */
[----:B------:R-:W-:Y:S01]  /*31f10*/  FMUL R43, R16, R62 ;  /* 0x0000003e102b7220 */ /* 0x000fe20000400000 */
[----:B------:R-:W-:Y:S01]  /*31f20*/  FFMA R59, R2, R59, R47 ;  /* 0x0000003b023b7223 */ /* 0x000fe2000000002f */
[----:B------:R-:W-:Y:S02]  /*31f30*/  FMUL R45, R16, R60 ;  /* 0x0000003c102d7220 */ /* 0x000fe40000400000 */
[----:B------:R-:W-:Y:S01]  /*31f40*/  FFMA R56, R2, R56, R43 ;  /* 0x0000003802387223 */ /* 0x000fe2000000002b */
[----:B-1----:R-:W-:Y:S01]  /*31f50*/  @P5 FADD R46, -R46, 1 ;  /* 0x3f8000002e2e5421 */ /* 0x002fe20000000100 */
[----:B------:R-:W-:Y:S01]  /*31f60*/  @P1 FADD R42, -R42, 1 ;  /* 0x3f8000002a2a1421 */ /* 0x000fe20000000100 */
[----:B------:R-:W-:Y:S01]  /*31f70*/  FMUL R62, R59, 0.70710676908493041992 ;  /* 0x3f3504f33b3e7820 */ /* 0x000fe20000400000 */
[----:B------:R-:W-:Y:S01]  /*31f80*/  FFMA R57, R2, R48, R45 ;  /* 0x0000003002397223 */ /* 0x000fe2000000002d */
[----:B------:R-:W-:Y:S01]  /*31f90*/  FMUL R60, R56, 0.70710676908493041992 ;  /* 0x3f3504f3383c7820 */ /* 0x000fe20000400000 */
[----:B------:R-:W-:Y:S01]  /*31fa0*/  @P5 LOP3.LUT R54, R46, 0x80000000, R65, 0xb8, !PT ;  /* 0x800000002e365812 */ /* 0x000fe200078eb841 */
[----:B------:R-:W-:Y:S01]  /*31fb0*/  FMUL R43, R62, R62 ;  /* 0x0000003e3e2b7220 */ /* 0x000fe20000400000 */
[----:B------:R-:W-:Y:S01]  /*31fc0*/  @P1 LOP3.LUT R50, R42, 0x80000000, R61, 0xb8, !PT ;  /* 0x800000002a321812 */ /* 0x000fe200078eb83d */
[----:B--2---:R-:W-:Y:S01]  /*31fd0*/  @P4 FADD R44, -R44, 1 ;  /* 0x3f8000002c2c4421 */ /* 0x004fe20000000100 */
        /* <DEDUP_REMOVED lines=19> */
[----:B------:R-:W-:Y:S01]  /*32110*/  FSEL R45, R26, 0.0052134888246655464172, P1 ;  /* 0x3baad5ea1a2d7808 */ /* 0x000fe20000800000 */
[----:B------:R-:W-:Y:S01]  /*32120*/  FFMA R47, R44, R47, R49 ;  /* 0x0000002f2c2f7223 */ /* 0x000fe20000000031 */
[C---:B------:R-:W-:Y:S01]  /*32130*/  FSEL R49, -R25.reuse, -0.026868773624300956726, P5 ;  /* 0xbcdc1be719317808 */ /* 0x040fe20002800100 */
[----:B------:R-:W-:Y:S02]  /*32140*/  FFMA R53, R46, R53, R55 ;  /* 0x000000352e357223 */ /* 0x000fe40000000037 */
[----:B------:R-:W-:Y:S01]  /*32150*/  FFMA R43, R42, R43, R45 ;  /* 0x0000002b2a2b7223 */ /* 0x000fe2000000002d */
[C---:B------:R-:W-:Y:S01]  /*32160*/  FSEL R45, -R25.reuse, -0.026868773624300956726, P1 ;  /* 0xbcdc1be7192d7808 */ /* 0x040fe20000800100 */
        /* <DEDUP_REMOVED lines=13> */
[C---:B------:R-:W-:Y:S02]  /*32240*/  FSEL R47, R15.reuse, 0.12837915122509002686, P5 ;  /* 0x3e0375d30f2f7808 */ /* 0x040fe40002800000 */
        /* <DEDUP_REMOVED lines=21> */
[----:B------:R-:W-:Y:S01]  /*323a0*/  FADD R10, R10, 1 ;  /* 0x3f8000000a0a7421 */ /* 0x000fe20000000000 */
[----:B--2---:R-:W-:-:S02]  /*323b0*/  @P4 FADD R44, -R44, 1 ;  /* 0x3f8000002c2c4421 */ /* 0x004fc40000000100 */
[----:B------:R-:W-:Y:S01]  /*323c0*/  @P1 LOP3.LUT R42, R43, 0x80000000, R60, 0xb8, !PT ;  /* 0x800000002b2a1812 */ /* 0x000fe200078eb83c */
[----:B------:R-:W-:Y:S01]  /*323d0*/  FMUL R43, R12, 0.5 ;  /* 0x3f0000000c2b7820 */ /* 0x000fe20000400000 */
[----:B------:R-:W-:Y:S01]  /*323e0*/  FMUL R12, R11, 0.5 ;  /* 0x3f0000000b0c7820 */ /* 0x000fe20000400000 */
[----:B------:R-:W-:Y:S01]  /*323f0*/  @P4 LOP3.LUT R45, R44, 0x80000000, R61, 0xb8, !PT ;  /* 0x800000002c2d4812 */ /* 0x000fe200078eb83d */
[----:B------:R-:W-:Y:S01]  /*32400*/  FMUL R44, R10, R9 ;  /* 0x000000090a2c7220 */ /* 0x000fe20000400000 */
[----:B------:R-:W-:Y:S01]  /*32410*/  FADD R21, R21, 1 ;  /* 0x3f80000015157421 */ /* 0x000fe20000000000 */
[----:B---3--:R-:W-:Y:S01]  /*32420*/  @P5 FADD R47, -R47, 1 ;  /* 0x3f8000002f2f5421 */ /* 0x008fe20000000100 */
[----:B------:R-:W-:Y:S01]  /*32430*/  FMUL R10, R23, 0.5 ;  /* 0x3f000000170a7820 */ /* 0x000fe20000400000 */
[----:B------:R-:W-:Y:S01]  /*32440*/  FMUL R9, R30, 0.5 ;  /* 0x3f0000001e097820 */ /* 0x000fe20000400000 */
[----:B------:R-:W-:Y:S01]  /*32450*/  FADD R31, R31, 1 ;  /* 0x3f8000001f1f7421 */ /* 0x000fe20000000000 */
[----:B------:R-:W-:Y:S01]  /*32460*/  FADD R32, R32, 1 ;  /* 0x3f80000020207421 */ /* 0x000fe20000000000 */
[----:B------:R-:W-:Y:S01]  /*32470*/  FMUL R21, R21, R12 ;  /* 0x0000000c15157220 */ /* 0x000fe20000400000 */
[----:B------:R-:W-:Y:S01]  /*32480*/  @P5 LOP3.LUT R53, R47, 0x80000000, R62, 0xb8, !PT ;  /* 0x800000002f355812 */ /* 0x000fe200078eb83e */
        /* <DEDUP_REMOVED lines=47> */
.L_x_208:
        /* <DEDUP_REMOVED lines=27> */
.L_x_210:
[----:B------:R-:W-:Y:S05]  /*32930*/  BSYNC B0 ;  /* 0x0000000000007941 */ /* 0x000fea0003800000 */
.L_x_209:
[----:B------:R-:W-:Y:S04]  /*32940*/  BSSY B0, `(.L_x_211) ;  /* 0x0000035000007945 */ /* 0x000fe80003800000 */
[----:B------:R-:W-:Y:S05]  /*32950*/  @P2 BRA `(.L_x_212) ;  /* 0x0000000000cc2947 */ /* 0x000fea0003800000 */
[----:B------:R-:W2:Y:S02]  /*32960*/  LDL R9, [R1+0x4a8] ;  /* 0x0004a80001097983 */ /* 0x000ea40000100800 */
[----:B--2---:R-:W-:-:S13]  /*32970*/  ISETP.NE.AND P2, PT, R9, 0x3, PT ;  /* 0x000000030900780c */ /* 0x004fda0003f45270 */
[----:B------:R-:W-:Y:S05]  /*32980*/  @!P2 BRA `(.L_x_213) ;  /* 0x000000000004a947 */ /* 0x000fea0003800000 */
[----:B------:R-:W-:Y:S01]  /*32990*/  BPT.TRAP 0x1 ;  /* 0x000000040000795c */ /* 0x000fe20000300000 */
.L_x_213:
[----:B------:R-:W-:Y:S01]  /*329a0*/  SHF.L.U32 R9, R19, 0x1f, RZ ;  /* 0x0000001f13097819 */ /* 0x000fe200000006ff */
[----:B------:R-:W-:Y:S01]  /*329b0*/  BSSY B1, `(.L_x_214) ;  /* 0x0000004000017945 */ /* 0x000fe20003800000 */
[----:B------:R-:W-:-:S04]  /*329c0*/  LEA R10, R18, UR42, 0x3 ;  /* 0x0000002a120a7c11 */ /* 0x000fc8000f8e18ff */
[----:B------:R-:W1:Y:S02]  /*329d0*/  SYNCS.PHASECHK.TRANS64.TRYWAIT P1, [R10+URZ+0x60], R9 ;  /* 0x000060090a0075a7 */ /* 0x000e64000802017f */
[----:B-1----:R-:W-:Y:S05]  /*329e0*/  @!P1 BRA `(.L_x_215) ;  /* 0x0000006800d89947 */ /* 0x002fea0003800000 */
.L_x_387:
[----:B------:R-:W-:Y:S05]  /*329f0*/  BSYNC B1 ;  /* 0x0000000000017941 */ /* 0x000fea0003800000 */
.L_x_214:
[----:B------:R-:W-:Y:S04]  /*32a00*/  BSSY B1, `(.L_x_216) ;  /* 0x0000016000017945 */ /* 0x000fe80003800000 */
[----:B------:R-:W-:Y:S05]  /*32a10*/  @P3 BRA `(.L_x_217) ;  /* 0x0000000000503947 */ /* 0x000fea0003800000 */
[----:B------:R-:W2:Y:S01]  /*32a20*/  S2R R11, SR_TID.X ;  /* 0x00000000000b7919 */ /* 0x000ea20000002100 */
[----:B------:R-:W-:-:S04]  /*32a30*/  LEA R0, R18, R17, 0xc ;  /* 0x0000001112007211 */ /* 0x000fc800078e60ff */
[----:B------:R-:W-:Y:S01]  /*32a40*/  IADD3 R3, R0, UR42, RZ ;  /* 0x0000002a00037c10 */ /* 0x000fe2000fffe0ff */
[----:B------:R-:W-:Y:S04]  /*32a50*/  LDS.U16 R4, [R0+UR42+0x100] ;  /* 0x0001002a00047984 */ /* 0x000fe80008000400 */
[----:B------:R-:W-:Y:S04]  /*32a60*/  LDS.U16 R5, [R0+UR42+0x208] ;  /* 0x0002082a00057984 */ /* 0x000fe80008000400 */
[----:B-1----:R-:W-:Y:S01]  /*32a70*/  LDS.U16 R10, [R0+UR42+0x108] ;  /* 0x0001082a000a7984 */ /* 0x002fe20008000400 */
[----:B--2---:R-:W-:-:S04]  /*32a80*/  SHF.R.U32.HI R11, RZ, 0x4, R11 ;  /* 0x00000004ff0b7819 */ /* 0x004fc8000001160b */
[----:B------:R-:W-:Y:S02]  /*32a90*/  LOP3.LUT P1, RZ, R11, 0x1, RZ, 0xc0, !PT ;  /* 0x000000010bff7812 */ /* 0x000fe4000782c0ff */
[----:B------:R-:W-:-:S04]  /*32aa0*/  MOV R11, 0x8 ;  /* 0x00000008000b7802 */ /* 0x000fc80000000f00 */
[----:B------:R-:W-:-:S04]  /*32ab0*/  SEL R11, R11, 0xfffffff8, !P1 ;  /* 0xfffffff80b0b7807 */ /* 0x000fc80004800000 */
[----:B------:R-:W-:Y:S02]  /*32ac0*/  LEA R13, R11, R3, 0x1 ;  /* 0x000000030b0d7211 */ /* 0x000fe400078e08ff */
[----:B------:R-:W1:Y:S04]  /*32ad0*/  LDS.U16 R3, [R0+UR42+0x200] ;  /* 0x0002002a00037984 */ /* 0x000e680008000400 */
[----:B------:R-:W-:Y:S04]  /*32ae0*/  LDS.U16 R9, [R13+0x200] ;  /* 0x000200000d097984 */ /* 0x000fe80000000400 */
[----:B------:R-:W2:Y:S04]  /*32af0*/  LDS.U16 R12, [R13+0x100] ;  /* 0x000100000d0c7984 */ /* 0x000ea80000000400 */
[----:B------:R-:W-:Y:S04]  /*32b00*/  LDS.U16 R11, [R13+0x208] ;  /* 0x000208000d0b7984 */ /* 0x000fe80000000400 */
[----:B------:R-:W3:Y:S01]  /*32b10*/  LDS.U16 R14, [R13+0x108] ;  /* 0x000108000d0e7984 */ /* 0x000ee20000000400 */
[----:B-1----:R-:W-:-:S02]  /*32b20*/  PRMT R0, R4, 0x5410, R3 ;  /* 0x0000541004007816 */ /* 0x002fc40000000003 */
[----:B------:R-:W-:Y:S02]  /*32b30*/  PRMT R3, R10, 0x5410, R5 ;  /* 0x000054100a037816 */ /* 0x000fe40000000005 */
[----:B--2---:R-:W-:Y:S02]  /*32b40*/  PRMT R4, R12, 0x5410, R9 ;  /* 0x000054100c047816 */ /* 0x004fe40000000009 */
[----:B---3--:R-:W-:-:S07]  /*32b50*/  PRMT R5, R14, 0x5410, R11 ;  /* 0x000054100e057816 */ /* 0x008fce000000000b */
.L_x_217:
[----:B------:R-:W-:Y:S05]  /*32b60*/  BSYNC B1 ;  /* 0x0000000000017941 */ /* 0x000fea0003800000 */
.L_x_216:
        /* <DEDUP_REMOVED lines=8> */
.L_x_218:
[----:B-1----:R-:W1:Y:S01]  /*32bf0*/  S2R R10, SR_CgaCtaId ;  /* 0x00000000000a7919 */ /* 0x002e620000008800 */
[C---:B------:R-:W-:Y:S02]  /*32c00*/  LEA R9, R7.reuse, UR42, 0x3 ;  /* 0x0000002a07097c11 */ /* 0x040fe4000f8e18ff */
[----:B------:R-:W-:Y:S02]  /*32c10*/  IADD3 R7, R7, 0x1, RZ ;  /* 0x0000000107077810 */ /* 0x000fe40007ffe0ff */
[----:B------:R-:W-:Y:S02]  /*32c20*/  IADD3 R9, R9, 0x80, RZ ;  /* 0x0000008009097810 */ /* 0x000fe40007ffe0ff */
[----:B------:R-:W-:-:S04]  /*32c30*/  ISETP.NE.AND P1, PT, R7, 0x4, PT ;  /* 0x000000040700780c */ /* 0x000fc80003f25270 */
[----:B------:R-:W-:Y:S02]  /*32c40*/  SEL R7, R7, RZ, P1 ;  /* 0x000000ff07077207 */ /* 0x000fe40000800000 */
[----:B-1----:R-:W-:-:S04]  /*32c50*/  PRMT R9, R10, 0x654, R9 ;  /* 0x000006540a097816 */ /* 0x002fc80000000009 */
[----:B--2---:R1:W-:Y:S02]  /*32c60*/  SYNCS.ARRIVE.TRANS64.RED.A1T0 RZ, [R9+URZ], RZ ;  /* 0x000000ff09ff79a7 */ /* 0x0043e4000810043f */
[----:B-1----:R-:W-:-:S04]  /*32c70*/  SEL R9, RZ, 0x1, P1 ;  /* 0x00000001ff097807 */ /* 0x002fc80000800000 */
[----:B------:R-:W-:-:S07]  /*32c80*/  LOP3.LUT R8, R8, R9, RZ, 0x3c, !PT ;  /* 0x0000000908087212 */ /* 0x000fce00078e3cff */
.L_x_212:
[----:B------:R-:W-:Y:S05]  /*32c90*/  BSYNC B0 ;  /* 0x0000000000007941 */ /* 0x000fea0003800000 */
.L_x_211:
[----:B------:R-:W2:Y:S04]  /*32ca0*/  LDL.LU R10, [R1+0x49c] ;  /* 0x00049c00010a7983 */ /* 0x000ea80000300800 */
[----:B------:R-:W3:Y:S04]  /*32cb0*/  LDL.LU R19, [R1+0x470] ;  /* 0x0004700001137983 */ /* 0x000ee80000300800 */
[----:B------:R-:W4:Y:S01]  /*32cc0*/  LDL.LU R35, [R1+0x474] ;  /* 0x0004740001237983 */ /* 0x000f220000300800 */
[----:B------:R-:W-:-:S03]  /*32cd0*/  F2FP.F16.E4M3.UNPACK_B R32, R5.H1 ;  /* 0x00000005ff20723e */ /* 0x000fc600030006ff */
[----:B------:R-:W5:Y:S02]  /*32ce0*/  LDL.LU R34, [R1+0x478] ;  /* 0x0004780001227983 */ /* 0x000f640000300800 */
[----:B------:R-:W-:Y:S02]  /*32cf0*/  HADD2.F32 R9, -RZ, R32.H1_H1 ;  /* 0x30000020ff097230 */ /* 0x000fe40000004100 */
[----:B------:R-:W5:Y:S04]  /*32d00*/  LDL.LU R31, [R1+0x47c] ;  /* 0x00047c00011f7983 */ /* 0x000f680000300800 */
[----:B------:R-:W5:Y:S04]  /*32d10*/  LDL.LU R22, [R1+0x480] ;  /* 0x0004800001167983 */ /* 0x000f680000300800 */
[----:B------:R-:W5:Y:S04]  /*32d20*/  LDL.LU R30, [R1+0x484] ;  /* 0x00048400011e7983 */ /* 0x000f680000300800 */
[----:B------:R-:W5:Y:S01]  /*32d30*/  LDL.LU R29, [R1+0x488] ;  /* 0x00048800011d7983 */ /* 0x000f620000300800 */
        /* <DEDUP_REMOVED lines=15> */
[C---:B------:R-:W-:Y:S01]  /*32e30*/  FFMA R13, R12.reuse, R11, R18 ;  /* 0x0000000b0c0d7223 */ /* 0x040fe20000000012 */
[----:B------:R-:W-:Y:S02]  /*32e40*/  F2FP.F16.E4M3.UNPACK_B R10, R3 ;  /* 0x00000003ff0a723e */ /* 0x000fe400020006ff */
[----:B------:R-:W-:Y:S01]  /*32e50*/  FSEL R23, R15, 0.12837915122509002686, P2 ;  /* 0x3e0375d30f177808 */ /* 0x000fe20001000000 */
[----:B------:R-:W-:Y:S01]  /*32e60*/  FFMA R21, R12, R13, R14 ;  /* 0x0000000d0c157223 */ /* 0x000fe2000000000e */
[----:B------:R-:W-:Y:S01]  /*32e70*/  FSEL R18, -|R33|, R33, P2 ;  /* 0x0000002121127208 */ /* 0x000fe20001000300 */
[--C-:B------:R-:W-:Y:S02]  /*32e80*/  HADD2.F32 R11, -RZ, R10.reuse.H0_H0 ;  /* 0x2000000aff0b7230 */ /* 0x100fe40000004100 */
[----:B---3--:R-:W-:Y:S01]  /*32e90*/  FMUL R19, R16, R19 ;  /* 0x0000001310137220 */ /* 0x008fe20000400000 */
[----:B------:R-:W-:Y:S02]  /*32ea0*/  HADD2.F32 R13, -RZ, R10.H1_H1 ;  /* 0x3000000aff0d7230 */ /* 0x000fe40000004100 */
[----:B------:R-:W-:Y:S01]  /*32eb0*/  FFMA R21, R12, R21, R23 ;  /* 0x000000150c157223 */ /* 0x000fe20000000017 */
[----:B----4-:R-:W-:Y:S01]  /*32ec0*/  FMUL R14, R16, R35 ;  /* 0x00000023100e7220 */ /* 0x010fe20000400000 */
[----:B------:R-:W-:Y:S01]  /*32ed0*/  F2FP.F16.E4M3.UNPACK_B R12, R3.H1 ;  /* 0x00000003ff0c723e */ /* 0x000fe200030006ff */
[C---:B------:R-:W-:Y:S01]  /*32ee0*/  FFMA R10, R2.reuse, R11, R19 ;  /* 0x0000000b020a7223 */ /* 0x040fe20000000013 */
[----:B------:R-:W-:Y:S01]  /*32ef0*/  FFMA R3, R21, R18, R18 ;  /* 0x0000001215037223 */ /* 0x000fe20000000012 */
[----:B------:R-:W-:Y:S01]  /*32f00*/  FFMA R11, R2, R13, R14 ;  /* 0x0000000d020b7223 */ /* 0x000fe2000000000e */
[----:B-----5:R-:W-:Y:S01]  /*32f10*/  FMUL R23, R16, R34 ;  /* 0x0000002210177220 */ /* 0x020fe20000400000 */
[----:B------:R-:W-:-:S02]  /*32f20*/  HADD2.F32 R13, -RZ, R12.H0_H0 ;  /* 0x2000000cff0d7230 */ /* 0x000fc40000004100 */
[C---:B------:R-:W-:Y:S01]  /*32f30*/  FMUL R22, R16.reuse, R22 ;  /* 0x0000001610167220 */ /* 0x040fe20000400000 */
[----:B------:R-:W-:Y:S02]  /*32f40*/  HADD2.F32 R19, -RZ, R12.H1_H1 ;  /* 0x3000000cff137230 */ /* 0x000fe40000004100 */
[----:B------:R-:W-:Y:S01]  /*32f50*/  FMUL R12, R16, R31 ;  /* 0x0000001f100c7220 */ /* 0x000fe20000400000 */
[----:B------:R-:W2:Y:S01]  /*32f60*/  LDL.LU R35, [R1+0x48c] ;  /* 0x00048c0001237983 */ /* 0x000ea20000300800 */
[----:B------:R-:W1:Y:S01]  /*32f70*/  @P2 MUFU.EX2 R31, R3 ;  /* 0x00000003001f2308 */ /* 0x000e620000000800 */
[-C--:B------:R-:W-:Y:S01]  /*32f80*/  F2FP.F16.E4M3.UNPACK_B R18, R4.reuse ;  /* 0x00000004ff12723e */ /* 0x080fe200020006ff */
[----:B------:R-:W-:Y:S01]  /*32f90*/  FMUL R41, R10, 0.70710676908493041992 ;  /* 0x3f3504f30a297820 */ /* 0x000fe20000400000 */
[C---:B------:R-:W-:Y:S01]  /*32fa0*/  FFMA R14, R2.reuse, R13, R23 ;  /* 0x0000000d020e7223 */ /* 0x040fe20000000017 */
[C---:B------:R-:W-:Y:S01]  /*32fb0*/  FFMA R12, R2.reuse, R19, R12 ;  /* 0x00000013020c7223 */ /* 0x040fe2000000000c */
[----:B------:R-:W-:Y:S01]  /*32fc0*/  FMUL R43, R11, 0.70710676908493041992 ;  /* 0x3f3504f30b2b7820 */ /* 0x000fe20000400000 */
[--C-:B------:R-:W-:Y:S01]  /*32fd0*/  HADD2.F32 R21, -RZ, R18.reuse.H0_H0 ;  /* 0x20000012ff157230 */ /* 0x100fe20000004100 */
[C---:B------:R-:W-:Y:S01]  /*32fe0*/  FSETP.GE.AND P1, PT, |R41|.reuse, 1.0029599666595458984, PT ;  /* 0x3f8060fe2900780b */ /* 0x040fe20003f26200 */
[----:B------:R-:W-:Y:S01]  /*32ff0*/  HADD2.F32 R19, -RZ, R18.H1_H1 ;  /* 0x30000012ff137230 */ /* 0x000fe20000004100 */
[----:B------:R-:W3:Y:S02]  /*33000*/  LDL.LU R51, [R1+0x490] ;  /* 0x0004900001337983 */ /* 0x000ee40000300800 */
[----:B------:R-:W-:Y:S01]  /*33010*/  FFMA R13, R2, R21, R22 ;  /* 0x00000015020d7223 */ /* 0x000fe20000000016 */
[----:B------:R-:W-:Y:S01]  /*33020*/  F2FP.F16.E4M3.UNPACK_B R22, R4.H1 ;  /* 0x00000004ff16723e */ /* 0x000fe200030006ff */
[----:B------:R-:W-:Y:S01]  /*33030*/  FMUL R4, R41, R41 ;  /* 0x0000002929047220 */ /* 0x000fe20000400000 */
[C---:B------:R-:W-:Y:S01]  /*33040*/  FMUL R23, R16.reuse, R30 ;  /* 0x0000001e10177220 */ /* 0x040fe20000400000 */
[----:B------:R-:W-:Y:S01]  /*33050*/  FMUL R18, R16, R29 ;  /* 0x0000001d10127220 */ /* 0x000fe20000400000 */
[----:B-1----:R-:W-:-:S02]  /*33060*/  @P2 FADD R31, -R31, 1 ;  /* 0x3f8000001f1f2421 */ /* 0x002fc40000000100 */
[----:B------:R-:W-:Y:S01]  /*33070*/  FSEL R29, |R41|, R4, P1 ;  /* 0x00000004291d7208 */ /* 0x000fe20000800200 */
[----:B------:R-:W-:Y:S02]  /*33080*/  HADD2.F32 R21, -RZ, R22.H0_H0 ;  /* 0x20000016ff157230 */ /* 0x000fe40000004100 */
[----:B------:R-:W-:Y:S01]  /*33090*/  FFMA R4, R2, R19, R23 ;  /* 0x0000001302047223 */ /* 0x000fe20000000017 */
[----:B------:R-:W-:Y:S01]  /*330a0*/  FMUL R52, R14, 0.70710676908493041992 ;  /* 0x3f3504f30e347820 */ /* 0x000fe20000400000 */
[----:B------:R-:W-:Y:S01]  /*330b0*/  @P2 LOP3.LUT R3, R31, 0x80000000, R33, 0xb8, !PT ;  /* 0x800000001f032812 */ /* 0x000fe200078eb821 */
[C---:B------:R-:W-:Y:S01]  /*330c0*/  FMUL R19, R43.reuse, R43 ;  /* 0x0000002b2b137220 */ /* 0x040fe20000400000 */
[C---:B------:R-:W-:Y:S01]  /*330d0*/  FSETP.GE.AND P2, PT, |R43|.reuse, 1.0029599666595458984, PT ;  /* 0x3f8060fe2b00780b */ /* 0x040fe20003f46200 */
[----:B------:R-:W-:Y:S01]  /*330e0*/  FMUL R45, R12, 0.70710676908493041992 ;  /* 0x3f3504f30c2d7820 */ /* 0x000fe20000400000 */
[----:B------:R-:W-:Y:S01]  /*330f0*/  FFMA R18, R2, R21, R18 ;  /* 0x0000001502127223 */ /* 0x000fe20000000012 */
[C---:B------:R-:W-:Y:S01]  /*33100*/  FMUL R23, R52.reuse, R52 ;  /* 0x0000003434177220 */ /* 0x040fe20000400000 */
[C---:B------:R-:W-:Y:S01]  /*33110*/  FSETP.GE.AND P3, PT, |R52|.reuse, 1.0029599666595458984, PT ;  /* 0x3f8060fe3400780b */ /* 0x040fe20003f66200 */
[----:B------:R-:W4:Y:S01]  /*33120*/  LDL.LU R49, [R1+0x494] ;  /* 0x0004940001317983 */ /* 0x000f220000300800 */
[----:B------:R-:W-:Y:S01]  /*33130*/  FSEL R21, |R43|, R19, P2 ;  /* 0x000000132b157208 */ /* 0x000fe20001000200 */
[C---:B------:R-:W-:Y:S01]  /*33140*/  FMUL R19, R45.reuse, R45 ;  /* 0x0000002d2d137220 */ /* 0x040fe20000400000 */
[----:B------:R-:W-:Y:S01]  /*33150*/  FSETP.GE.AND P4, PT, |R45|, 1.0029599666595458984, PT ;  /* 0x3f8060fe2d00780b */ /* 0x000fe20003f86200 */
[----:B------:R-:W-:Y:S01]  /*33160*/  FMUL R47, R13, 0.70710676908493041992 ;  /* 0x3f3504f30d2f7820 */ /* 0x000fe20000400000 */
[----:B------:R-:W-:-:S02]  /*33170*/  FSEL R23, |R52|, R23, P3 ;  /* 0x0000001734177208 */ /* 0x000fc40001800200 */
[C---:B------:R-:W-:Y:S02]  /*33180*/  FSEL R38, R28.reuse, 8.4834944573231041431e-05, P3 ;  /* 0x38b1e96a1c267808 */ /* 0x040fe40001800000 */
[----:B------:R-:W-:Y:S02]  /*33190*/  FSEL R40, -R27, -0.00082130916416645050049, P3 ;  /* 0xba574d201b287808 */ /* 0x000fe40001800100 */
[----:B------:R-:W-:Y:S02]  /*331a0*/  FSEL R37, |R45|, R19, P4 ;  /* 0x000000132d257208 */ /* 0x000fe40002000200 */
[----:B------:R-:W-:Y:S02]  /*331b0*/  FSEL R44, R28, 8.4834944573231041431e-05, P4 ;  /* 0x38b1e96a1c2c7808 */ /* 0x000fe40002000000 */
[----:B------:R-:W-:Y:S01]  /*331c0*/  FSEL R46, -R27, -0.00082130916416645050049, P4 ;  /* 0xba574d201b2e7808 */ /* 0x000fe20002000100 */
[----:B------:R-:W-:Y:S01]  /*331d0*/  FMUL R31, R47, R47 ;  /* 0x0000002f2f1f7220 */ /* 0x000fe20000400000 */
[----:B------:R-:W-:Y:S01]  /*331e0*/  FSEL R42, R26, 0.0052134888246655464172, P3 ;  /* 0x3baad5ea1a2a7808 */ /* 0x000fe20001800000 */
[----:B------:R-:W-:Y:S01]  /*331f0*/  FFMA R40, R23, R38, R40 ;  /* 0x0000002617287223 */ /* 0x000fe20000000028 */
[----:B------:R-:W-:Y:S01]  /*33200*/  FSETP.GE.AND P5, PT, |R47|, 1.0029599666595458984, PT ;  /* 0x3f8060fe2f00780b */ /* 0x000fe20003fa6200 */
[----:B------:R-:W-:Y:S01]  /*33210*/  FFMA R46, R37, R44, R46 ;  /* 0x0000002c252e7223 */ /* 0x000fe2000000002e */
[----:B------:R-:W-:Y:S01]  /*33220*/  FSEL R44, -R25, -0.026868773624300956726, P3 ;  /* 0xbcdc1be7192c7808 */ /* 0x000fe20001800100 */
[----:B------:R-:W-:Y:S01]  /*33230*/  FFMA R42, R23, R40, R42 ;  /* 0x00000028172a7223 */ /* 0x000fe2000000002a */
[----:B------:R-:W-:-:S02]  /*33240*/  FSEL R39, |R47|, R31, P5 ;  /* 0x0000001f2f277208 */ /* 0x000fc40002800200 */
[----:B------:R-:W-:Y:S02]  /*33250*/  FSEL R48, R28, 8.4834944573231041431e-05, P5 ;  /* 0x38b1e96a1c307808 */ /* 0x000fe40002800000 */
[----:B------:R-:W-:Y:S01]  /*33260*/  FSEL R50, -R27, -0.00082130916416645050049, P5 ;  /* 0xba574d201b327808 */ /* 0x000fe20002800100 */
[----:B------:R-:W-:Y:S01]  /*33270*/  FFMA R42, R23, R42, R44 ;  /* 0x0000002a172a7223 */ /* 0x000fe2000000002c */
[----:B------:R-:W-:-:S03]  /*33280*/  FSEL R44, R24, 0.11284004896879196167, P3 ;  /* 0x3de718af182c7808 */ /* 0x000fc60001800000 */
[----:B------:R-:W-:Y:S01]  /*33290*/  FFMA R50, R39, R48, R50 ;  /* 0x0000003027327223 */ /* 0x000fe20000000032 */
[----:B------:R-:W-:Y:S01]  /*332a0*/  FSEL R48, R26, 0.0052134888246655464172, P4 ;  /* 0x3baad5ea1a307808 */ /* 0x000fe20002000000 */
[----:B------:R-:W-:Y:S01]  /*332b0*/  FFMA R42, R23, R42, R44 ;  /* 0x0000002a172a7223 */ /* 0x000fe2000000002c */
[----:B------:R-:W-:-:S03]  /*332c0*/  FSEL R44, -R25, -0.026868773624300956726, P4 ;  /* 0xbcdc1be7192c7808 */ /* 0x000fc60002000100 */
[----:B------:R-:W-:-:S04]  /*332d0*/  FFMA R46, R37, R46, R48 ;  /* 0x0000002e252e7223 */ /* 0x000fc80000000030 */
[----:B------:R-:W-:Y:S02]  /*332e0*/  FFMA R44, R37, R46, R44 ;  /* 0x0000002e252c7223 */ /* 0x000fe4000000002c */
[----:B------:R-:W5:Y:S01]  /*332f0*/  LDL.LU R46, [R1+0x498] ;  /* 0x00049800012e7983 */ /* 0x000f620000300800 */
[----:B------:R-:W-:Y:S02]  /*33300*/  FSEL R30, R28, 8.4834944573231041431e-05, P1 ;  /* 0x38b1e96a1c1e7808 */ /* 0x000fe40000800000 */
[C---:B------:R-:W-:Y:S02]  /*33310*/  FSEL R34, -R27.reuse, -0.00082130916416645050049, P1 ;  /* 0xba574d201b227808 */ /* 0x040fe40000800100 */
[----:B------:R-:W-:Y:S01]  /*33320*/  FSEL R36, -R27, -0.00082130916416645050049, P2 ;  /* 0xba574d201b247808 */ /* 0x000fe20001000100 */
[----:B------:R-:W-:Y:S01]  /*33330*/  FMUL R53, R4, 0.70710676908493041992 ;  /* 0x3f3504f304357820 */ /* 0x000fe20000400000 */
[----:B------:R-:W-:Y:S01]  /*33340*/  FSEL R38, R26, 0.0052134888246655464172, P2 ;  /* 0x3baad5ea1a267808 */ /* 0x000fe20001000000 */
[----:B------:R-:W-:Y:S01]  /*33350*/  FFMA R30, R29, R30, R34 ;  /* 0x0000001e1d1e7223 */ /* 0x000fe20000000022 */
[----:B------:R-:W-:Y:S01]  /*33360*/  FSEL R34, R28, 8.4834944573231041431e-05, P2 ;  /* 0x38b1e96a1c227808 */ /* 0x000fe20001000000 */
[----:B------:R-:W-:Y:S01]  /*33370*/  FMUL R55, R18, 0.70710676908493041992 ;  /* 0x3f3504f312377820 */ /* 0x000fe20000400000 */
[----:B------:R-:W-:Y:S01]  /*33380*/  FSEL R40, -R25, -0.026868773624300956726, P2 ;  /* 0xbcdc1be719287808 */ /* 0x000fe20001000100 */
[----:B------:R-:W5:Y:S02]  /*33390*/  LDL.LU R54, [R1+0x460] ;  /* 0x0004600001367983 */ /* 0x000f640000300800 */
[----:B------:R-:W-:Y:S01]  /*333a0*/  FFMA R36, R21, R34, R36 ;  /* 0x0000002215247223 */ /* 0x000fe20000000024 */
[----:B------:R-:W-:-:S05]  /*333b0*/  FSEL R34, R26, 0.0052134888246655464172, P1 ;  /* 0x3baad5ea1a227808 */ /* 0x000fca0000800000 */
[----:B------:R-:W-:Y:S01]  /*333c0*/  FFMA R30, R29, R30, R34 ;  /* 0x0000001e1d1e7223 */ /* 0x000fe20000000022 */
[----:B------:R-:W-:Y:S01]  /*333d0*/  FSEL R34, -R25, -0.026868773624300956726, P1 ;  /* 0xbcdc1be719227808 */ /* 0x000fe20000800100 */
[----:B------:R-:W-:Y:S01]  /*333e0*/  FFMA R38, R21, R36, R38 ;  /* 0x0000002415267223 */ /* 0x000fe20000000026 */
[----:B------:R-:W-:-:S03]  /*333f0*/  FSEL R36, R24, 0.11284004896879196167, P1 ;  /* 0x3de718af18247808 */ /* 0x000fc60000800000 */
[----:B------:R-:W-:Y:S01]  /*33400*/  FFMA R30, R29, R30, R34 ;  /* 0x0000001e1d1e7223 */ /* 0x000fe20000000022 */
[----:B------:R-:W-:-:S03]  /*33410*/  FSEL R34, R20, -0.37612664699554443359, P1 ;  /* 0xbec093ac14227808 */ /* 0x000fc60000800000 */
[----:B------:R-:W-:Y:S01]  /*33420*/  FFMA R30, R29, R30, R36 ;  /* 0x0000001e1d1e7223 */ /* 0x000fe20000000024 */
[----:B------:R-:W-:Y:S01]  /*33430*/  FSEL R36, R24, 0.11284004896879196167, P2 ;  /* 0x3de718af18247808 */ /* 0x000fe20001000000 */
[----:B------:R-:W-:Y:S02]  /*33440*/  FFMA R38, R21, R38, R40 ;  /* 0x0000002615267223 */ /* 0x000fe40000000028 */
[----:B------:R-:W-:Y:S01]  /*33450*/  FFMA R30, R29, R30, R34 ;  /* 0x0000001e1d1e7223 */ /* 0x000fe20000000022 */
[----:B------:R-:W-:Y:S01]  /*33460*/  FSEL R34, R15, 0.12837915122509002686, P1 ;  /* 0x3e0375d30f227808 */ /* 0x000fe20000800000 */
[----:B------:R-:W-:Y:S01]  /*33470*/  FFMA R36, R21, R38, R36 ;  /* 0x0000002615247223 */ /* 0x000fe20000000024 */
[C---:B------:R-:W-:Y:S02]  /*33480*/  FSEL R40, R20.reuse, -0.37612664699554443359, P2 ;  /* 0xbec093ac14287808 */ /* 0x040fe40001000000 */
        /* <DEDUP_REMOVED lines=10> */
[----:B------:R-:W-:Y:S01]  /*33530*/  FSEL R48, R26, 0.0052134888246655464172, P5 ;  /* 0x3baad5ea1a307808 */ /* 0x000fe20002800000 */
[----:B------:R-:W-:Y:S01]  /*33540*/  FFMA R21, R21, R30, R30 ;  /* 0x0000001e15157223 */ /* 0x000fe2000000001e */
[----:B------:R-:W-:Y:S01]  /*33550*/  FSEL R29, -|R52|, R52, P3 ;  /* 0x00000034341d7208 */ /* 0x000fe20001800300 */
[----:B------:R-:W-:Y:S01]  /*33560*/  FFMA R40, R23, R40, R34 ;  /* 0x0000002817287223 */ /* 0x000fe20000000022 */
[----:B------:R-:W-:Y:S01]  /*33570*/  FSEL R38, -R25, -0.026868773624300956726, P5 ;  /* 0xbcdc1be719267808 */ /* 0x000fe20002800100 */
[----:B------:R-:W1:Y:S01]  /*33580*/  @P2 MUFU.EX2 R34, R21 ;  /* 0x0000001500222308 */ /* 0x000e620000000800 */
[C---:B------:R-:W-:Y:S01]  /*33590*/  FFMA R48, R39.reuse, R50, R48 ;  /* 0x0000003227307223 */ /* 0x040fe20000000030 */
[----:B------:R-:W-:Y:S01]  /*335a0*/  HADD2.F32 R23, -RZ, R22.H1_H1 ;  /* 0x30000016ff177230 */ /* 0x000fe20000004100 */
[----:B------:R-:W-:Y:S01]  /*335b0*/  FSEL R36, R24, 0.11284004896879196167, P4 ;  /* 0x3de718af18247808 */ /* 0x000fe20002000000 */
[----:B------:R-:W-:Y:S01]  /*335c0*/  FFMA R22, R40, R29, R29 ;  /* 0x0000001d28167223 */ /* 0x000fe2000000001d */
[----:B------:R-:W-:Y:S01]  /*335d0*/  F2FP.F16.E4M3.UNPACK_B R29, R5 ;  /* 0x00000005ff1d723e */ /* 0x000fe200020006ff */
[----:B------:R-:W-:Y:S01]  /*335e0*/  FFMA R38, R39, R48, R38 ;  /* 0x0000003027267223 */ /* 0x000fe20000000026 */
[----:B------:R-:W-:Y:S01]  /*335f0*/  FSEL R42, R24, 0.11284004896879196167, P5 ;  /* 0x3de718af182a7808 */ /* 0x000fe20002800000 */
[----:B------:R-:W-:Y:S01]  /*33600*/  FFMA R36, R37, R44, R36 ;  /* 0x0000002c25247223 */ /* 0x000fe20000000024 */
[----:B------:R-:W-:-:S02]  /*33610*/  FSEL R30, R20, -0.37612664699554443359, P4 ;  /* 0xbec093ac141e7808 */ /* 0x000fc40002000000 */
[----:B------:R-:W-:Y:S01]  /*33620*/  FSEL R40, R20, -0.37612664699554443359, P5 ;  /* 0xbec093ac14287808 */ /* 0x000fe20002800000 */
[----:B------:R-:W-:Y:S01]  /*33630*/  FFMA R42, R39, R38, R42 ;  /* 0x00000026272a7223 */ /* 0x000fe2000000002a */
[----:B------:R-:W-:Y:S01]  /*33640*/  FSEL R38, R15, 0.12837915122509002686, P4 ;  /* 0x3e0375d30f267808 */ /* 0x000fe20002000000 */
[----:B------:R-:W-:Y:S01]  /*33650*/  FFMA R36, R37, R36, R30 ;  /* 0x0000002425247223 */ /* 0x000fe2000000001e */
[----:B------:R-:W-:Y:S01]  /*33660*/  FSEL R44, R15, 0.12837915122509002686, P5 ;  /* 0x3e0375d30f2c7808 */ /* 0x000fe20002800000 */
[----:B------:R-:W1:Y:S01]  /*33670*/  @P1 MUFU.EX2 R33, R19 ;  /* 0x0000001300211308 */ /* 0x000e620000000800 */
[----:B------:R-:W-:Y:S01]  /*33680*/  FFMA R40, R39, R42, R40 ;  /* 0x0000002a27287223 */ /* 0x000fe20000000028 */
[----:B------:R-:W-:Y:S01]  /*33690*/  FFMA R36, R37, R36, R38 ;  /* 0x0000002425247223 */ /* 0x000fe20000000026 */
[----:B------:R-:W-:Y:S01]  /*336a0*/  FSEL R37, -|R47|, R47, P5 ;  /* 0x0000002f2f257208 */ /* 0x000fe20002800300 */
[----:B-1----:R-:W-:Y:S01]  /*336b0*/  @P2 FADD R34, -R34, 1 ;  /* 0x3f80000022222421 */ /* 0x002fe20000000100 */
[----:B------:R-:W-:-:S04]  /*336c0*/  FFMA R40, R39, R40, R44 ;  /* 0x0000002827287223 */ /* 0x000fc8000000002c */
[----:B------:R-:W-:Y:S01]  /*336d0*/  @P2 LOP3.LUT R21, R34, 0x80000000, R43, 0xb8, !PT ;  /* 0x8000000022152812 */ /* 0x000fe200078eb82b */
[----:B------:R-:W-:Y:S01]  /*336e0*/  FMUL R38, R55, R55 ;  /* 0x0000003737267220 */ /* 0x000fe20000400000 */
[----:B------:R-:W-:Y:S01]  /*336f0*/  @P1 FADD R33, -R33, 1 ;  /* 0x3f80000021211421 */ /* 0x000fe20000000100 */
[----:B------:R-:W-:-:S04]  /*33700*/  FSETP.GE.AND P2, PT, |R55|, 1.0029599666595458984, PT ;  /* 0x3f8060fe3700780b */ /* 0x000fc80003f46200 */
[----:B------:R-:W-:Y:S01]  /*33710*/  @P1 LOP3.LUT R19, R33, 0x80000000, R41, 0xb8, !PT ;  /* 0x8000000021131812 */ /* 0x000fe200078eb829 */
[----:B------:R-:W-:Y:S02]  /*33720*/  HADD2.F32 R33, -RZ, R32.H0_H0 ;  /* 0x20000020ff217230 */ /* 0x000fe40000004100 */
[C---:B------:R-:W-:Y:S01]  /*33730*/  FMUL R32, R53.reuse, R53 ;  /* 0x0000003535207220 */ /* 0x040fe20000400000 */
[----:B------:R-:W-:Y:S02]  /*33740*/  FSETP.GE.AND P1, PT, |R53|, 1.0029599666595458984, PT ;  /* 0x3f8060fe3500780b */ /* 0x000fe40003f26200 */
[----:B------:R-:W-:Y:S02]  /*33750*/  FSEL R39, |R55|, R38, P2 ;  /* 0x0000002637277208 */ /* 0x000fe40001000200 */
[C---:B------:R-:W-:Y:S02]  /*33760*/  FSEL R38, R28.reuse, 8.4834944573231041431e-05, P1 ;  /* 0x38b1e96a1c267808 */ /* 0x040fe40000800000 */
[----:B------:R-:W-:-:S02]  /*33770*/  FSEL R42, R28, 8.4834944573231041431e-05, P2 ;  /* 0x38b1e96a1c2a7808 */ /* 0x000fc40001000000 */
[----:B------:R-:W-:-:S05]  /*33780*/  FSEL R44, -R27, -0.00082130916416645050049, P2 ;  /* 0xba574d201b2c7808 */ /* 0x000fca0001000100 */
[----:B------:R-:W-:Y:S01]  /*33790*/  FFMA R42, R39, R42, R44 ;  /* 0x0000002a272a7223 */ /* 0x000fe2000000002c */
[----:B--2---:R-:W-:-:S04]  /*337a0*/  FMUL R31, R16, R35 ;  /* 0x00000023101f7220 */ /* 0x004fc80000400000 */
[----:B------:R-:W-:Y:S01]  /*337b0*/  FFMA R5, R2, R23, R31 ;  /* 0x0000001702057223 */ /* 0x000fe2000000001f */
[--C-:B------:R-:W-:Y:S02]  /*337c0*/  HADD2.F32 R23, -RZ, R29.reuse.H0_H0 ;  /* 0x2000001dff177230 */ /* 0x100fe40000004100 */
[C---:B---3--:R-:W-:Y:S01]  /*337d0*/  FMUL R31, R16.reuse, R51 ;  /* 0x00000033101f7220 */ /* 0x048fe20000400000 */
[----:B------:R-:W-:Y:S01]  /*337e0*/  HADD2.F32 R29, -RZ, R29.H1_H1 ;  /* 0x3000001dff1d7230 */ /* 0x000fe20000004100 */
[----:B------:R-:W1:Y:S01]  /*337f0*/  @P3 MUFU.EX2 R35, R22 ;  /* 0x0000001600233308 */ /* 0x000e620000000800 */
[----:B----4-:R-:W-:Y:S01]  /*33800*/  FMUL R30, R16, R49 ;  /* 0x00000031101e7220 */ /* 0x010fe20000400000 */
[C---:B------:R-:W-:Y:S01]  /*33810*/  FFMA R23, R2.reuse, R23, R31 ;  /* 0x0000001702177223 */ /* 0x040fe2000000001f */
[----:B------:R-:W-:Y:S01]  /*33820*/  FSEL R31, -|R45|, R45, P4 ;  /* 0x0000002d2d1f7208 */ /* 0x000fe20002000300 */
[----:B------:R-:W-:Y:S01]  /*33830*/  FMUL R56, R5, 0.70710676908493041992 ;  /* 0x3f3504f305387820 */ /* 0x000fe20000400000 */
[----:B------:R-:W-:Y:S01]  /*33840*/  FFMA R29, R2, R29, R30 ;  /* 0x0000001d021d7223 */ /* 0x000fe2000000001e */
[----:B------:R-:W2:Y:S02]  /*33850*/  LDL.LU R51, [R1+0x464] ;  /* 0x0004640001337983 */ /* 0x000ea40000300800 */
[----:B------:R-:W-:Y:S01]  /*33860*/  FFMA R30, R36, R31, R31 ;  /* 0x0000001f241e7223 */ /* 0x000fe2000000001f */
[----:B------:R-:W-:Y:S01]  /*33870*/  FFMA R31, R40, R37, R37 ;  /* 0x00000025281f7223 */ /* 0x000fe20000000025 */
[----:B-1----:R-:W-:Y:S01]  /*33880*/  @P3 FADD R35, -R35, 1 ;  /* 0x3f80000023233421 */ /* 0x002fe20000000100 */
[----:B------:R-:W-:Y:S01]  /*33890*/  FMUL R57, R23, 0.70710676908493041992 ;  /* 0x3f3504f317397820 */ /* 0x000fe20000400000 */
[----:B------:R-:W1:Y:S01]  /*338a0*/  @P4 MUFU.EX2 R34, R30 ;  /* 0x0000001e00224308 */ /* 0x000e620000000800 */
[----:B------:R-:W-:Y:S01]  /*338b0*/  FMUL R59, R29, 0.70710676908493041992 ;  /* 0x3f3504f31d3b7820 */ /* 0x000fe20000400000 */
[----:B------:R-:W3:Y:S06]  /*338c0*/  LDL.LU R49, [R1+0x468] ;  /* 0x0004680001317983 */ /* 0x000eec0000300800 */
[----:B------:R-:W4:Y:S01]  /*338d0*/  @P5 MUFU.EX2 R36, R31 ;  /* 0x0000001f00245308 */ /* 0x000f220000000800 */
[----:B------:R-:W-:Y:S01]  /*338e0*/  @P3 LOP3.LUT R22, R35, 0x80000000, R52, 0xb8, !PT ;  /* 0x8000000023163812 */ /* 0x000fe200078eb834 */
[C---:B------:R-:W-:Y:S01]  /*338f0*/  FMUL R40, R56.reuse, R56 ;  /* 0x0000003838287220 */ /* 0x040fe20000400000 */
[----:B------:R-:W-:-:S02]  /*33900*/  FSETP.GE.AND P3, PT, |R56|, 1.0029599666595458984, PT ;  /* 0x3f8060fe3800780b */ /* 0x000fc40003f66200 */
[----:B------:R-:W-:Y:S01]  /*33910*/  FSEL R37, |R53|, R32, P1 ;  /* 0x0000002035257208 */ /* 0x000fe20000800200 */
[----:B-1----:R-:W-:Y:S01]  /*33920*/  @P4 FADD R34, -R34, 1 ;  /* 0x3f80000022224421 */ /* 0x002fe20000000100 */
[----:B------:R-:W-:Y:S02]  /*33930*/  FSEL R41, |R56|, R40, P3 ;  /* 0x0000002838297208 */ /* 0x000fe40001800200 */
[----:B------:R-:W-:Y:S02]  /*33940*/  FSEL R40, -R27, -0.00082130916416645050049, P1 ;  /* 0xba574d201b287808 */ /* 0x000fe40000800100 */
[----:B------:R-:W-:Y:S01]  /*33950*/  @P4 LOP3.LUT R30, R34, 0x80000000, R45, 0xb8, !PT ;  /* 0x80000000221e4812 */ /* 0x000fe200078eb82d */
[----:B----4-:R-:W-:Y:S01]  /*33960*/  @P5 FADD R36, -R36, 1 ;  /* 0x3f80000024245421 */ /* 0x010fe20000000100 */
[----:B------:R-:W-:Y:S01]  /*33970*/  FSETP.GE.AND P4, PT, |R57|, 1.0029599666595458984, PT ;  /* 0x3f8060fe3900780b */ /* 0x000fe20003f86200 */
[----:B-----5:R-:W-:-:S04]  /*33980*/  FMUL R35, R16, R46 ;  /* 0x0000002e10237220 */ /* 0x020fc80000400000 */
[----:B------:R-:W-:Y:S01]  /*33990*/  FFMA R32, R2, R33, R35 ;  /* 0x0000002102207223 */ /* 0x000fe20000000023 */
[----:B------:R-:W-:Y:S01]  /*339a0*/  FMUL R33, R57, R57 ;  /* 0x0000003939217220 */ /* 0x000fe20000400000 */
[----:B------:R-:W-:Y:S01]  /*339b0*/  @P5 LOP3.LUT R31, R36, 0x80000000, R47, 0xb8, !PT ;  /* 0x80000000241f5812 */ /* 0x000fe200078eb82f */
[----:B------:R-:W-:Y:S01]  /*339c0*/  FMUL R34, R59, R59 ;  /* 0x0000003b3b227220 */ /* 0x000fe20000400000 */
[----:B------:R-:W-:Y:S01]  /*339d0*/  FFMA R38, R37, R38, R40 ;  /* 0x0000002625267223 */ /* 0x000fe20000000028 */
[----:B------:R-:W-:Y:S02]  /*339e0*/  FSETP.GE.AND P5, PT, |R59|, 1.0029599666595458984, PT ;  /* 0x3f8060fe3b00780b */ /* 0x000fe40003fa6200 */
[----:B------:R-:W-:Y:S02]  /*339f0*/  FSEL R43, |R57|, R33, P4 ;  /* 0x00000021392b7208 */ /* 0x000fe40002000200 */
[----:B------:R-:W-:Y:S02]  /*33a00*/  FSEL R36, R28, 8.4834944573231041431e-05, P4 ;  /* 0x38b1e96a1c247808 */ /* 0x000fe40002000000 */
[----:B------:R-:W-:-:S02]  /*33a10*/  FSEL R40, -R27, -0.00082130916416645050049, P4 ;  /* 0xba574d201b287808 */ /* 0x000fc40002000100 */
        /* <DEDUP_REMOVED lines=9> */
[----:B------:R-:W-:Y:S01]  /*33ab0*/  FSEL R48, R28, 8.4834944573231041431e-05, P5 ;  /* 0x38b1e96a1c307808 */ /* 0x000fe20002800000 */
[----:B------:R-:W-:Y:S01]  /*33ac0*/  FFMA R42, R39, R42, R36 ;  /* 0x0000002a272a7223 */ /* 0x000fe20000000024 */
[----:B------:R-:W-:-:S02]  /*33ad0*/  FSEL R50, -R27, -0.00082130916416645050049, P5 ;  /* 0xba574d201b327808 */ /* 0x000fc40002800100 */
[C---:B------:R-:W-:Y:S02]  /*33ae0*/  FSEL R38, R26.reuse, 0.0052134888246655464172, P4 ;  /* 0x3baad5ea1a267808 */ /* 0x040fe40002000000 */
[----:B------:R-:W-:Y:S01]  /*33af0*/  FSEL R36, -R25, -0.026868773624300956726, P1 ;  /* 0xbcdc1be719247808 */ /* 0x000fe20000800100 */
[----:B------:R-:W-:Y:S01]  /*33b00*/  FFMA R40, R41, R46, R40 ;  /* 0x0000002e29287223 */ /* 0x000fe20000000028 */
[----:B------:R-:W-:Y:S01]  /*33b10*/  FFMA R48, R45, R48, R50 ;  /* 0x000000302d307223 */ /* 0x000fe20000000032 */
[----:B------:R-:W-:Y:S01]  /*33b20*/  FFMA R46, R43, R44, R38 ;  /* 0x0000002c2b2e7223 */ /* 0x000fe20000000026 */
[----:B------:R-:W-:Y:S01]  /*33b30*/  FSEL R50, R26, 0.0052134888246655464172, P5 ;  /* 0x3baad5ea1a327808 */ /* 0x000fe20002800000 */
[----:B------:R-:W-:Y:S01]  /*33b40*/  FFMA R34, R37, R34, R36 ;  /* 0x0000002225227223 */ /* 0x000fe20000000024 */
[----:B------:R-:W-:Y:S02]  /*33b50*/  FSEL R38, -R25, -0.026868773624300956726, P2 ;  /* 0xbcdc1be719267808 */ /* 0x000fe40001000100 */
[----:B------:R-:W-:-:S02]  /*33b60*/  FSEL R36, R24, 0.11284004896879196167, P1 ;  /* 0x3de718af18247808 */ /* 0x000fc40000800000 */
[----:B------:R-:W-:Y:S01]  /*33b70*/  FSEL R44, -R25, -0.026868773624300956726, P3 ;  /* 0xbcdc1be7192c7808 */ /* 0x000fe20001800100 */
[----:B------:R-:W-:Y:S01]  /*33b80*/  FFMA R50, R45, R48, R50 ;  /* 0x000000302d327223 */ /* 0x000fe20000000032 */
        /* <DEDUP_REMOVED lines=9> */
[----:B------:R-:W-:Y:S01]  /*33c20*/  FSEL R46, R24, 0.11284004896879196167, P3 ;  /* 0x3de718af182e7808 */ /* 0x000fe20001800000 */
[----:B------:R-:W-:Y:S01]  /*33c30*/  FFMA R40, R39, R42, R40 ;  /* 0x0000002a27287223 */ /* 0x000fe20000000028 */
[C---:B------:R-:W-:Y:S01]  /*33c40*/  FSEL R38, R20.reuse, -0.37612664699554443359, P2 ;  /* 0xbec093ac14267808 */ /* 0x040fe20001000000 */
[----:B------:R-:W-:Y:S01]  /*33c50*/  FFMA R34, R37, R34, R36 ;  /* 0x0000002225227223 */ /* 0x000fe20000000024 */
[----:B------:R-:W-:Y:S01]  /*33c60*/  FSEL R33, -|R53|, R53, P1 ;  /* 0x0000003535217208 */ /* 0x000fe20000800300 */
[----:B------:R-:W-:Y:S01]  /*33c70*/  FFMA R44, R41, R44, R46 ;  /* 0x0000002c292c7223 */ /* 0x000fe2000000002e */
[----:B------:R-:W-:Y:S01]  /*33c80*/  FSEL R42, R20, -0.37612664699554443359, P3 ;  /* 0xbec093ac142a7808 */ /* 0x000fe20001800000 */
[----:B------:R-:W-:-:S02]  /*33c90*/  FFMA R38, R39, R40, R38 ;  /* 0x0000002827267223 */ /* 0x000fc40000000026 */
[----:B------:R-:W-:Y:S01]  /*33ca0*/  FFMA R40, R34, R33, R33 ;  /* 0x0000002122287223 */ /* 0x000fe20000000021 */
[----:B------:R-:W-:Y:S01]  /*33cb0*/  FSEL R34, R15, 0.12837915122509002686, P3 ;  /* 0x3e0375d30f227808 */ /* 0x000fe20001800000 */
[----:B------:R-:W-:-:S04]  /*33cc0*/  FFMA R42, R41, R44, R42 ;  /* 0x0000002c292a7223 */ /* 0x000fc8000000002a */
[----:B------:R-:W-:Y:S02]  /*33cd0*/  FFMA R34, R41, R42, R34 ;  /* 0x0000002a29227223 */ /* 0x000fe40000000022 */
[----:B------:R-:W4:Y:S01]  /*33ce0*/  LDL.LU R41, [R1+0x46c] ;  /* 0x00046c0001297983 */ /* 0x000f220000300800 */
[----:B------:R-:W-:Y:S02]  /*33cf0*/  FSEL R36, R15, 0.12837915122509002686, P2 ;  /* 0x3e0375d30f247808 */ /* 0x000fe40001000000 */
[----:B------:R-:W-:-:S03]  /*33d00*/  FSEL R35, -|R55|, R55, P2 ;  /* 0x0000003737237208 */ /* 0x000fc60001000300 */
[----:B------:R-:W-:Y:S01]  /*33d10*/  FFMA R38, R39, R38, R36 ;  /* 0x0000002627267223 */ /* 0x000fe20000000024 */
[----:B------:R-:W-:Y:S02]  /*33d20*/  FSEL R52, -R25, -0.026868773624300956726, P5 ;  /* 0xbcdc1be719347808 */ /* 0x000fe40002800100 */
[----:B------:R-:W-:Y:S01]  /*33d30*/  F2FP.F16.E4M3.UNPACK_B R33, R0 ;  /* 0x00000000ff21723e */ /* 0x000fe200020006ff */
[----:B------:R-:W-:Y:S01]  /*33d40*/  FFMA R42, R38, R35, R35 ;  /* 0x00000023262a7223 */ /* 0x000fe20000000023 */
[----:B------:R-:W1:Y:S01]  /*33d50*/  @P1 MUFU.EX2 R36, R40 ;  /* 0x0000002800241308 */ /* 0x000e620000000800 */
[C---:B------:R-:W-:Y:S01]  /*33d60*/  FSEL R44, R24.reuse, 0.11284004896879196167, P4 ;  /* 0x3de718af182c7808 */ /* 0x040fe20002000000 */
[----:B------:R-:W-:Y:S01]  /*33d70*/  FFMA R50, R45, R50, R52 ;  /* 0x000000322d327223 */ /* 0x000fe20000000034 */
[----:B------:R-:W-:Y:S01]  /*33d80*/  HADD2.F32 R35, -RZ, R33.H0_H0 ;  /* 0x20000021ff237230 */ /* 0x000fe20000004100 */
[----:B------:R-:W-:Y:S01]  /*33d90*/  FSEL R52, R24, 0.11284004896879196167, P5 ;  /* 0x3de718af18347808 */ /* 0x000fe20002800000 */
[----:B------:R-:W-:Y:S01]  /*33da0*/  FMUL R37, R16, R54 ;  /* 0x0000003610257220 */ /* 0x000fe20000400000 */
[----:B------:R-:W-:-:S02]  /*33db0*/  FSEL R46, R20, -0.37612664699554443359, P4 ;  /* 0xbec093ac142e7808 */ /* 0x000fc40002000000 */
[----:B------:R-:W5:Y:S01]  /*33dc0*/  @P2 MUFU.EX2 R38, R42 ;  /* 0x0000002a00262308 */ /* 0x000f620000000800 */
[----:B------:R-:W-:Y:S01]  /*33dd0*/  FFMA R48, R43, R48, R44 ;  /* 0x000000302b307223 */ /* 0x000fe2000000002c */
[----:B------:R-:W-:Y:S02]  /*33de0*/  FSEL R39, -|R56|, R56, P3 ;  /* 0x0000003838277208 */ /* 0x000fe40001800300 */
[----:B------:R-:W-:Y:S01]  /*33df0*/  F2FP.F16.E4M3.UNPACK_B R0, R0.H1 ;  /* 0x00000000ff00723e */ /* 0x000fe200030006ff */
[----:B------:R-:W-:Y:S01]  /*33e00*/  FFMA R47, R2, R35, R37 ;  /* 0x00000023022f7223 */ /* 0x000fe20000000025 */
[----:B------:R-:W-:Y:S01]  /*33e10*/  FFMA R50, R45, R50, R52 ;  /* 0x000000322d327223 */ /* 0x000fe20000000034 */
[----:B------:R-:W-:Y:S02]  /*33e20*/  HADD2.F32 R33, -RZ, R33.H1_H1 ;  /* 0x30000021ff217230 */ /* 0x000fe40000004100 */
[----:B------:R-:W-:Y:S01]  /*33e30*/  FFMA R46, R43, R48, R46 ;  /* 0x000000302b2e7223 */ /* 0x000fe2000000002e */
[----:B------:R-:W-:Y:S01]  /*33e40*/  FSEL R52, R20, -0.37612664699554443359, P5 ;  /* 0xbec093ac14347808 */ /* 0x000fe20002800000 */
[----:B------:R-:W-:Y:S01]  /*33e50*/  FFMA R44, R34, R39, R39 ;  /* 0x00000027222c7223 */ /* 0x000fe20000000027 */
[C---:B------:R-:W-:Y:S01]  /*33e60*/  FSEL R48, R15.reuse, 0.12837915122509002686, P4 ;  /* 0x3e0375d30f307808 */ /* 0x040fe20002000000 */
[----:B------:R-:W-:Y:S01]  /*33e70*/  HADD2.F32 R35, -RZ, R0.H0_H0 ;  /* 0x20000000ff237230 */ /* 0x000fe20000004100 */
[----:B------:R-:W-:Y:S01]  /*33e80*/  FSEL R54, R15, 0.12837915122509002686, P5 ;  /* 0x3e0375d30f367808 */ /* 0x000fe20002800000 */
[----:B------:R-:W-:-:S02]  /*33e90*/  FFMA R50, R45, R50, R52 ;  /* 0x000000322d327223 */ /* 0x000fc40000000034 */
[----:B------:R-:W-:Y:S01]  /*33ea0*/  FFMA R46, R43, R46, R48 ;  /* 0x0000002e2b2e7223 */ /* 0x000fe20000000030 */
[----:B-1----:R-:W-:Y:S01]  /*33eb0*/  @P1 FADD R36, -R36, 1 ;  /* 0x3f80000024241421 */ /* 0x002fe20000000100 */
[----:B------:R-:W-:Y:S01]  /*33ec0*/  FFMA R50, R45, R50, R54 ;  /* 0x000000322d327223 */ /* 0x000fe20000000036 */
[----:B-----5:R-:W-:Y:S01]  /*33ed0*/  @P2 FADD R38, -R38, 1 ;  /* 0x3f80000026262421 */ /* 0x020fe20000000100 */
[----:B------:R-:W1:Y:S02]  /*33ee0*/  @P3 MUFU.EX2 R39, R44 ;  /* 0x0000002c00273308 */ /* 0x000e640000000800 */
[----:B------:R-:W-:Y:S01]  /*33ef0*/  @P1 LOP3.LUT R40, R36, 0x80000000, R53, 0xb8, !PT ;  /* 0x8000000024281812 */ /* 0x000fe200078eb835 */
[----:B------:R-:W-:Y:S01]  /*33f00*/  FMUL R58, R32, 0.70710676908493041992 ;  /* 0x3f3504f3203a7820 */ /* 0x000fe20000400000 */
[----:B------:R-:W-:-:S04]  /*33f10*/  @P2 LOP3.LUT R42, R38, 0x80000000, R55, 0xb8, !PT ;  /* 0x80000000262a2812 */ /* 0x000fc800078eb837 */
[----:B------:R-:W-:-:S04]  /*33f20*/  FSETP.GE.AND P1, PT, |R58|, 1.0029599666595458984, PT ;  /* 0x3f8060fe3a00780b */ /* 0x000fc80003f26200 */
[----:B------:R-:W-:Y:S02]  /*33f30*/  FSEL R48, R28, 8.4834944573231041431e-05, P1 ;  /* 0x38b1e96a1c307808 */ /* 0x000fe40000800000 */
[----:B------:R-:W-:Y:S01]  /*33f40*/  FSEL R52, -R27, -0.00082130916416645050049, P1 ;  /* 0xba574d201b347808 */ /* 0x000fe20000800100 */
[----:B-1----:R-:W-:Y:S01]  /*33f50*/  @P3 FADD R39, -R39, 1 ;  /* 0x3f80000027273421 */ /* 0x002fe20000000100 */
[----:B------:R-:W-:-:S04]  /*33f60*/  FMUL R55, R47, 0.70710676908493041992 ;  /* 0x3f3504f32f377820 */ /* 0x000fc80000400000 */
[----:B------:R-:W-:Y:S02]  /*33f70*/  @P3 LOP3.LUT R44, R39, 0x80000000, R56, 0xb8, !PT ;  /* 0x80000000272c3812 */ /* 0x000fe400078eb838 */
[----:B------:R-:W-:-:S04]  /*33f80*/  FSETP.GE.AND P3, PT, |R55|, 1.0029599666595458984, PT ;  /* 0x3f8060fe3700780b */ /* 0x000fc80003f66200 */
[----:B------:R-:W-:Y:S01]  /*33f90*/  FSEL R39, -R27, -0.00082130916416645050049, P3 ;  /* 0xba574d201b277808 */ /* 0x000fe20001800100 */
[C---:B--2---:R-:W-:Y:S01]  /*33fa0*/  FMUL R37, R16.reuse, R51 ;  /* 0x0000003310257220 */ /* 0x044fe20000400000 */
[----:B---3--:R-:W-:-:S03]  /*33fb0*/  FMUL R34, R16, R49 ;  /* 0x0000003110227220 */ /* 0x008fc60000400000 */
[C---:B------:R-:W-:Y:S01]  /*33fc0*/  FFMA R49, R2.reuse, R33, R37 ;  /* 0x0000002102317223 */ /* 0x040fe20000000025 */
[----:B------:R-:W-:Y:S01]  /*33fd0*/  FSEL R33, -|R57|, R57, P4 ;  /* 0x0000003939217208 */ /* 0x000fe20002000300 */
[----:B------:R-:W-:Y:S01]  /*33fe0*/  FFMA R51, R2, R35, R34 ;  /* 0x0000002302337223 */ /* 0x000fe20000000022 */
[----:B------:R-:W-:-:S03]  /*33ff0*/  FSEL R35, -|R59|, R59, P5 ;  /* 0x0000003b3b237208 */ /* 0x000fc60002800300 */
[----:B------:R-:W-:Y:S02]  /*34000*/  FFMA R46, R46, R33, R33 ;  /* 0x000000212e2e7223 */ /* 0x000fe40000000021 */
[----:B------:R-:W-:Y:S02]  /*34010*/  FFMA R50, R50, R35, R35 ;  /* 0x0000002332327223 */ /* 0x000fe40000000023 */
[----:B------:R-:W1:Y:S01]  /*34020*/  @P4 MUFU.EX2 R36, R46 ;  /* 0x0000002e00244308 */ /* 0x000e620000000800 */
[----:B------:R-:W-:-:S07]  /*34030*/  FMUL R37, R58, R58 ;  /* 0x0000003a3a257220 */ /* 0x000fce0000400000 */
[----:B------:R-:W2:Y:S01]  /*34040*/  @P5 MUFU.EX2 R38, R50 ;  /* 0x0000003200265308 */ /* 0x000ea20000000800 */
[----:B------:R-:W-:Y:S01]  /*34050*/  HADD2.F32 R33, -RZ, R0.H1_H1 ;  /* 0x30000000ff217230 */ /* 0x000fe20000004100 */
[----:B------:R-:W-:Y:S01]  /*34060*/  FSEL R45, |R58|, R37, P1 ;  /* 0x000000253a2d7208 */ /* 0x000fe20000800200 */
[----:B------:R-:W-:-:S04]  /*34070*/  FMUL R54, R49, 0.70710676908493041992 ;  /* 0x3f3504f331367820 */ /* 0x000fc80000400000 */
[----:B------:R-:W-:Y:S01]  /*34080*/  FFMA R48, R45, R48, R52 ;  /* 0x000000302d307223 */ /* 0x000fe20000000034 */
[----:B------:R-:W-:Y:S01]  /*34090*/  FMUL R52, R51, 0.70710676908493041992 ;  /* 0x3f3504f333347820 */ /* 0x000fe20000400000 */
[----:B-1----:R-:W-:Y:S01]  /*340a0*/  @P4 FADD R36, -R36, 1 ;  /* 0x3f80000024244421 */ /* 0x002fe20000000100 */
[C---:B------:R-:W-:Y:S01]  /*340b0*/  FMUL R34, R54.reuse, R54 ;  /* 0x0000003636227220 */ /* 0x040fe20000400000 */
[----:B------:R-:W-:Y:S01]  /*340c0*/  FSETP.GE.AND P2, PT, |R54|, 1.0029599666595458984, PT ;  /* 0x3f8060fe3600780b */ /* 0x000fe20003f46200 */
[----:B------:R-:W-:Y:S02]  /*340d0*/  FMUL R0, R55, R55 ;  /* 0x0000003737007220 */ /* 0x000fe40000400000 */
[----:B------:R-:W-:Y:S01]  /*340e0*/  @P4 LOP3.LUT R46, R36, 0x80000000, R57, 0xb8, !PT ;  /* 0x80000000242e4812 */ /* 0x000fe200078eb839 */
[----:B--2---:R-:W-:Y:S01]  /*340f0*/  @P5 FADD R38, -R38, 1 ;  /* 0x3f80000026265421 */ /* 0x004fe20000000100 */
[----:B------:R-:W-:Y:S02]  /*34100*/  FSETP.GE.AND P4, PT, |R52|, 1.0029599666595458984, PT ;  /* 0x3f8060fe3400780b */ /* 0x000fe40003f86200 */
[----:B------:R-:W-:-:S02]  /*34110*/  FSEL R34, |R54|, R34, P2 ;  /* 0x0000002236227208 */ /* 0x000fc40001000200 */
[----:B------:R-:W-:Y:S02]  /*34120*/  FSEL R43, -R27, -0.00082130916416645050049, P2 ;  /* 0xba574d201b2b7808 */ /* 0x000fe40001000100 */
[----:B------:R-:W-:Y:S02]  /*34130*/  @P5 LOP3.LUT R50, R38, 0x80000000, R59, 0xb8, !PT ;  /* 0x8000000026325812 */ /* 0x000fe400078eb83b */
[----:B------:R-:W-:Y:S02]  /*34140*/  FSEL R0, |R55|, R0, P3 ;  /* 0x0000000037007208 */ /* 0x000fe40001800200 */
[----:B------:R-:W-:-:S05]  /*34150*/  FSEL R37, R28, 8.4834944573231041431e-05, P3 ;  /* 0x38b1e96a1c257808 */ /* 0x000fca0001800000 */
[----:B------:R-:W-:Y:S01]  /*34160*/  FFMA R37, R0, R37, R39 ;  /* 0x0000002500257223 */ /* 0x000fe20000000027 */
[----:B----4-:R-:W-:-:S04]  /*34170*/  FMUL R35, R16, R41 ;  /* 0x0000002910237220 */ /* 0x010fc80000400000 */
[----:B------:R-:W-:Y:S01]  /*34180*/  FFMA R53, R2, R33, R35 ;  /* 0x0000002102357223 */ /* 0x000fe20000000023 */
[----:B------:R-:W-:-:S03]  /*34190*/  FMUL R33, R52, R52 ;  /* 0x0000003434217220 */ /* 0x000fc60000400000 */
[----:B------:R-:W-:Y:S01]  /*341a0*/  FMUL R56, R53, 0.70710676908493041992 ;  /* 0x3f3504f335387820 */ /* 0x000fe20000400000 */
[----:B------:R-:W-:Y:S02]  /*341b0*/  FSEL R41, R28, 8.4834944573231041431e-05, P2 ;  /* 0x38b1e96a1c297808 */ /* 0x000fe40001000000 */
[----:B------:R-:W-:Y:S02]  /*341c0*/  FSEL R36, |R52|, R33, P4 ;  /* 0x0000002134247208 */ /* 0x000fe40002000200 */
[----:B------:R-:W-:Y:S01]  /*341d0*/  FSETP.GE.AND P5, PT, |R56|, 1.0029599666595458984, PT ;  /* 0x3f8060fe3800780b */ /* 0x000fe20003fa6200 */
[----:B------:R-:W-:Y:S01]  /*341e0*/  FFMA R41, R34, R41, R43 ;  /* 0x0000002922297223 */ /* 0x000fe2000000002b */
[----:B------:R-:W-:Y:S01]  /*341f0*/  FSEL R33, R28, 8.4834944573231041431e-05, P4 ;  /* 0x38b1e96a1c217808 */ /* 0x000fe20002000000 */
[----:B------:R-:W-:Y:S01]  /*34200*/  FMUL R38, R56, R56 ;  /* 0x0000003838267220 */ /* 0x000fe20000400000 */
[C---:B------:R-:W-:Y:S02]  /*34210*/  FSEL R35, -R27.reuse, -0.00082130916416645050049, P4 ;  /* 0xba574d201b237808 */ /* 0x040fe40002000100 */
[----:B------:R-:W-:-:S02]  /*34220*/  FSEL R43, -R27, -0.00082130916416645050049, P5 ;  /* 0xba574d201b2b7808 */ /* 0x000fc40002800100 */
[----:B------:R-:W-:Y:S01]  /*34230*/  FSEL R27, R26, 0.0052134888246655464172, P3 ;  /* 0x3baad5ea1a1b7808 */ /* 0x000fe20001800000 */
[----:B------:R-:W-:Y:S01]  /*34240*/  FFMA R35, R36, R33, R35 ;  /* 0x0000002124237223 */ /* 0x000fe20000000023 */
[----:B------:R-:W-:Y:S02]  /*34250*/  FSEL R39, R28, 8.4834944573231041431e-05, P5 ;  /* 0x38b1e96a1c277808 */ /* 0x000fe40002800000 */
[----:B------:R-:W-:Y:S02]  /*34260*/  FSEL R38, |R56|, R38, P5 ;  /* 0x0000002638267208 */ /* 0x000fe40002800200 */
[----:B------:R-:W-:Y:S01]  /*34270*/  FSEL R33, R26, 0.0052134888246655464172, P2 ;  /* 0x3baad5ea1a217808 */ /* 0x000fe20001000000 */
[----:B------:R-:W-:Y:S01]  /*34280*/  FFMA R27, R0, R37, R27 ;  /* 0x00000025001b7223 */ /* 0x000fe2000000001b */
[C---:B------:R-:W-:Y:S02]  /*34290*/  FSEL R28, R26.reuse, 0.0052134888246655464172, P1 ;  /* 0x3baad5ea1a1c7808 */ /* 0x040fe40000800000 */
[----:B------:R-:W-:Y:S01]  /*342a0*/  FSEL R37, R26, 0.0052134888246655464172, P4 ;  /* 0x3baad5ea1a257808 */ /* 0x000fe20002000000 */
[----:B------:R-:W-:Y:S01]  /*342b0*/  FFMA R39, R38, R39, R43 ;  /* 0x0000002726277223 */ /* 0x000fe2000000002b */
[----:B------:R-:W-:Y:S01]  /*342c0*/  FFMA R41, R34, R41, R33 ;  /* 0x0000002922297223 */ /* 0x000fe20000000021 */
[----:B------:R-:W-:-:S02]  /*342d0*/  FSEL R43, R26, 0.0052134888246655464172, P5 ;  /* 0x3baad5ea1a2b7808 */ /* 0x000fc40002800000 */
[----:B------:R-:W-:Y:S01]  /*342e0*/  FSEL R33, -R25, -0.026868773624300956726, P3 ;  /* 0xbcdc1be719217808 */ /* 0x000fe20001800100 */
[----:B------:R-:W-:Y:S01]  /*342f0*/  FFMA R28, R45, R48, R28 ;  /* 0x000000302d1c7223 */ /* 0x000fe2000000001c */
[C---:B------:R-:W-:Y:S01]  /*34300*/  FSEL R26, -R25.reuse, -0.026868773624300956726, P1 ;  /* 0xbcdc1be7191a7808 */ /* 0x040fe20000800100 */
[----:B------:R-:W-:Y:S01]  /*34310*/  FFMA R37, R36, R35, R37 ;  /* 0x0000002324257223 */ /* 0x000fe20000000025 */
[C---:B------:R-:W-:Y:S01]  /*34320*/  FSEL R35, -R25.reuse, -0.026868773624300956726, P2 ;  /* 0xbcdc1be719237808 */ /* 0x040fe20001000100 */
[----:B------:R-:W-:Y:S01]  /*34330*/  FFMA R27, R0, R27, R33 ;  /* 0x0000001b001b7223 */ /* 0x000fe20000000021 */
[----:B------:R-:W-:Y:S01]  /*34340*/  FSEL R33, -R25, -0.026868773624300956726, P4 ;  /* 0xbcdc1be719217808 */ /* 0x000fe20002000100 */
[----:B------:R-:W-:Y:S01]  /*34350*/  FFMA R26, R45, R28, R26 ;  /* 0x0000001c2d1a7223 */ /* 0x000fe2000000001a */
[----:B------:R-:W-:Y:S01]  /*34360*/  FSEL R28, R24, 0.11284004896879196167, P1 ;  /* 0x3de718af181c7808 */ /* 0x000fe20000800000 */
[----:B------:R-:W-:Y:S01]  /*34370*/  FFMA R35, R34, R41, R35 ;  /* 0x0000002922237223 */ /* 0x000fe20000000023 */
[----:B------:R-:W-:Y:S01]  /*34380*/  FSEL R41, -R25, -0.026868773624300956726, P5 ;  /* 0xbcdc1be719297808 */ /* 0x000fe20002800100 */
[----:B------:R-:W-:Y:S01]  /*34390*/  FFMA R43, R38, R39, R43 ;  /* 0x00000027262b7223 */ /* 0x000fe2000000002b */
[----:B------:R-:W-:Y:S01]  /*343a0*/  FSEL R25, R24, 0.11284004896879196167, P3 ;  /* 0x3de718af18197808 */ /* 0x000fe20001800000 */
[----:B------:R-:W-:Y:S01]  /*343b0*/  FFMA R39, R36, R37, R33 ;  /* 0x0000002524277223 */ /* 0x000fe20000000021 */
[----:B------:R-:W-:Y:S01]  /*343c0*/  FSEL R48, R20, -0.37612664699554443359, P1 ;  /* 0xbec093ac14307808 */ /* 0x000fe20000800000 */
[----:B------:R-:W-:Y:S01]  /*343d0*/  FFMA R26, R45, R26, R28 ;  /* 0x0000001a2d1a7223 */ /* 0x000fe2000000001c */
[----:B------:R-:W-:Y:S01]  /*343e0*/  FSEL R33, R24, 0.11284004896879196167, P2 ;  /* 0x3de718af18217808 */ /* 0x000fe20001000000 */
[----:B------:R-:W-:Y:S01]  /*343f0*/  FFMA R25, R0, R27, R25 ;  /* 0x0000001b00197223 */ /* 0x000fe20000000019 */
[----:B------:R-:W-:Y:S01]  /*34400*/  FSEL R28, R15, 0.12837915122509002686, P1 ;  /* 0x3e0375d30f1c7808 */ /* 0x000fe20000800000 */
[C---:B------:R-:W-:Y:S01]  /*34410*/  FFMA R26, R45.reuse, R26, R48 ;  /* 0x0000001a2d1a7223 */ /* 0x040fe20000000030 */
[----:B------:R-:W-:Y:S01]  /*34420*/  FSEL R27, R20, -0.37612664699554443359, P3 ;  /* 0xbec093ac141b7808 */ /* 0x000fe20001800000 */
[----:B------:R-:W-:Y:S01]  /*34430*/  FFMA R33, R34, R35, R33 ;  /* 0x0000002322217223 */ /* 0x000fe20000000021 */
[----:B------:R-:W-:Y:S01]  /*34440*/  FSEL R37, R20, -0.37612664699554443359, P2 ;  /* 0xbec093ac14257808 */ /* 0x000fe20001000000 */
[----:B------:R-:W-:Y:S01]  /*34450*/  FFMA R26, R45, R26, R28 ;  /* 0x0000001a2d1a7223 */ /* 0x000fe2000000001c */
[----:B------:R-:W-:Y:S01]  /*34460*/  FSEL R35, -|R58|, R58, P1 ;  /* 0x0000003a3a237208 */ /* 0x000fe20000800300 */
[----:B------:R-:W-:Y:S01]  /*34470*/  FFMA R25, R0, R25, R27 ;  /* 0x0000001900197223 */ /* 0x000fe2000000001b */
[C---:B------:R-:W-:Y:S01]  /*34480*/  FSEL R27, R15.reuse, 0.12837915122509002686, P3 ;  /* 0x3e0375d30f1b7808 */ /* 0x040fe20001800000 */
[----:B------:R-:W-:Y:S01]  /*34490*/  FFMA R33, R34, R33, R37 ;  /* 0x0000002122217223 */ /* 0x000fe20000000025 */
[----:B------:R-:W-:Y:S01]  /*344a0*/  FSEL R37, R24, 0.11284004896879196167, P4 ;  /* 0x3de718af18257808 */ /* 0x000fe20002000000 */
[----:B------:R-:W-:Y:S01]  /*344b0*/  FFMA R41, R38, R43, R41 ;  /* 0x0000002b26297223 */ /* 0x000fe20000000029 */
[----:B------:R-:W-:Y:S01]  /*344c0*/  FFMA R43, R26, R35, R35 ;  /* 0x000000231a2b7223 */ /* 0x000fe20000000023 */
[----:B------:R-:W-:Y:S01]  /*344d0*/  FSEL R35, R15, 0.12837915122509002686, P2 ;  /* 0x3e0375d30f237808 */ /* 0x000fe20001000000 */
[----:B------:R-:W-:Y:S01]  /*344e0*/  FFMA R25, R0, R25, R27 ;  /* 0x0000001900197223 */ /* 0x000fe2000000001b */
[----:B------:R-:W-:Y:S01]  /*344f0*/  FFMA R37, R36, R39, R37 ;  /* 0x0000002724257223 */ /* 0x000fe20000000025 */
[----:B------:R-:W-:-:S02]  /*34500*/  FSEL R27, R20, -0.37612664699554443359, P4 ;  /* 0xbec093ac141b7808 */ /* 0x000fc40002000000 */
[----:B------:R-:W-:Y:S01]  /*34510*/  FSEL R39, R24, 0.11284004896879196167, P5 ;  /* 0x3de718af18277808 */ /* 0x000fe20002800000 */
[----:B------:R-:W-:Y:S01]  /*34520*/  FFMA R33, R34, R33, R35 ;  /* 0x0000002122217223 */ /* 0x000fe20000000023 */
[----:B------:R-:W-:Y:S01]  /*34530*/  FSEL R24, -|R54|, R54, P2 ;  /* 0x0000003636187208 */ /* 0x000fe20001000300 */
[----:B------:R-:W-:Y:S01]  /*34540*/  FFMA R27, R36, R37, R27 ;  /* 0x00000025241b7223 */ /* 0x000fe2000000001b */
[----:B------:R-:W-:Y:S02]  /*34550*/  FSEL R35, R15, 0.12837915122509002686, P4 ;  /* 0x3e0375d30f237808 */ /* 0x000fe40002000000 */
[----:B------:R-:W-:Y:S01]  /*34560*/  FSEL R26, -|R55|, R55, P3 ;  /* 0x00000037371a7208 */ /* 0x000fe20001800300 */
[----:B------:R-:W-:Y:S01]  /*34570*/  FFMA R24, R33, R24, R24 ;  /* 0x0000001821187223 */ /* 0x000fe20000000018 */
[----:B------:R-:W-:Y:S01]  /*34580*/  FSEL R33, R20, -0.37612664699554443359, P5 ;  /* 0xbec093ac14217808 */ /* 0x000fe20002800000 */
[----:B------:R-:W-:Y:S01]  /*34590*/  FFMA R39, R38, R41, R39 ;  /* 0x0000002926277223 */ /* 0x000fe20000000027 */
[----:B------:R-:W-:Y:S01]  /*345a0*/  FSEL R20, -|R52|, R52, P4 ;  /* 0x0000003434147208 */ /* 0x000fe20002000300 */
[----:B------:R-:W-:Y:S01]  /*345b0*/  FFMA R27, R36, R27, R35 ;  /* 0x0000001b241b7223 */ /* 0x000fe20000000023 */
[----:B------:R-:W-:Y:S01]  /*345c0*/  FFMA R25, R25, R26, R26 ;  /* 0x0000001a19197223 */ /* 0x000fe2000000001a */
[----:B------:R-:W-:Y:S01]  /*345d0*/  FSEL R26, R15, 0.12837915122509002686, P5 ;  /* 0x3e0375d30f1a7808 */ /* 0x000fe20002800000 */
[----:B------:R-:W-:Y:S01]  /*345e0*/  FFMA R33, R38, R39, R33 ;  /* 0x0000002726217223 */ /* 0x000fe20000000021 */
[----:B------:R-:W-:Y:S01]  /*345f0*/  FFMA R20, R27, R20, R20 ;  /* 0x000000141b147223 */ /* 0x000fe20000000014 */
[----:B------:R-:W-:-:S02]  /*34600*/  FSEL R28, -|R56|, R56, P5 ;  /* 0x00000038381c7208 */ /* 0x000fc40002800300 */
[----:B------:R-:W-:Y:S01]  /*34610*/  FFMA R33, R38, R33, R26 ;  /* 0x0000002126217223 */ /* 0x000fe2000000001a */
[----:B------:R-:W-:Y:S03]  /*34620*/  @P3 MUFU.EX2 R0, R25 ;  /* 0x0000001900003308 */ /* 0x000fe60000000800 */
[----:B------:R-:W-:-:S05]  /*34630*/  FFMA R28, R33, R28, R28 ;  /* 0x0000001c211c7223 */ /* 0x000fca000000001c */
[----:B------:R-:W1:Y:S08]  /*34640*/  @P4 MUFU.EX2 R26, R20 ;  /* 0x00000014001a4308 */ /* 0x000e700000000800 */
[----:B------:R-:W2:Y:S08]  /*34650*/  @P1 MUFU.EX2 R45, R43 ;  /* 0x0000002b002d1308 */ /* 0x000eb00000000800 */
[----:B------:R-:W3:Y:S08]  /*34660*/  @P2 MUFU.EX2 R15, R24 ;  /* 0x00000018000f2308 */ /* 0x000ef00000000800 */
[----:B------:R-:W4:Y:S01]  /*34670*/  @P5 MUFU.EX2 R27, R28 ;  /* 0x0000001c001b5308 */ /* 0x000f220000000800 */
[----:B-1----:R-:W-:Y:S01]  /*34680*/  @P4 FADD R26, -R26, 1 ;  /* 0x3f8000001a1a4421 */ /* 0x002fe20000000100 */
[----:B------:R-:W-:Y:S01]  /*34690*/  @P3 FADD R0, -R0, 1 ;  /* 0x3f80000000003421 */ /* 0x000fe20000000100 */
[----:B--2---:R-:W-:Y:S01]  /*346a0*/  @P1 FADD R45, -R45, 1 ;  /* 0x3f8000002d2d1421 */ /* 0x004fe20000000100 */
[----:B------:R-:W-:-:S02]  /*346b0*/  FADD R3, R3, 1 ;  /* 0x3f80000003037421 */ /* 0x000fc40000000000 */
[----:B------:R-:W-:Y:S01]  /*346c0*/  @P4 LOP3.LUT R20, R26, 0x80000000, R52, 0xb8, !PT ;  /* 0x800000001a144812 */ /* 0x000fe200078eb834 */
[----:B------:R-:W-:Y:S01]  /*346d0*/  FMUL R26, R9, 0.5 ;  /* 0x3f000000091a7820 */ /* 0x000fe20000400000 */
[----:B------:R-:W-:Y:S01]  /*346e0*/  @P3 LOP3.LUT R25, R0, 0x80000000, R55, 0xb8, !PT ;  /* 0x8000000000193812 */ /* 0x000fe200078eb837 */
[----:B---3--:R-:W-:Y:S01]  /*346f0*/  @P2 FADD R15, -R15, 1 ;  /* 0x3f8000000f0f2421 */ /* 0x008fe20000000100 */
[----:B------:R-:W-:Y:S01]  /*34700*/  FMUL R0, R11, 0.5 ;  /* 0x3f0000000b007820 */ /* 0x000fe20000400000 */
[----:B------:R-:W-:Y:S01]  /*34710*/  FMUL R9, R14, 0.5 ;  /* 0x3f0000000e097820 */ /* 0x000fe20000400000 */
[----:B------:R-:W-:Y:S01]  /*34720*/  FADD R21, R21, 1 ;  /* 0x3f80000015157421 */ /* 0x000fe20000000000 */
[----:B------:R-:W-:Y:S01]  /*34730*/  FADD R22, R22, 1 ;  /* 0x3f80000016167421 */ /* 0x000fe20000000000 */
[----:B----4-:R-:W-:Y:S01]  /*34740*/  @P5 FADD R27, -R27, 1 ;  /* 0x3f8000001b1b5421 */ /* 0x010fe20000000100 */
[----:B------:R-:W-:Y:S01]  /*34750*/  FMUL R26, R3, R26 ;  /* 0x0000001a031a7220 */ /* 0x000fe20000400000 */
[----:B------:R-:W-:Y:S01]  /*34760*/  FMUL R21, R21, R0 ;  /* 0x0000000015157220 */ /* 0x000fe20000400000 */
[----:B------:R-:W-:Y:S01]  /*34770*/  FMUL R22, R22, R9 ;  /* 0x0000000916167220 */ /* 0x000fe20000400000 */
[----:B------:R-:W-:Y:S01]  /*34780*/  @P1 LOP3.LUT R43, R45, 0x80000000, R58, 0xb8, !PT ;  /* 0x800000002d2b1812 */ /* 0x000fe200078eb83a */
[----:B------:R-:W-:Y:S01]  /*34790*/  FMUL R3, R12, 0.5 ;  /* 0x3f0000000c037820 */ /* 0x000fe20000400000 */
[----:B------:R-:W-:Y:S01]  /*347a0*/  @P2 LOP3.LUT R24, R15, 0x80000000, R54, 0xb8, !PT ;  /* 0x800000000f182812 */ /* 0x000fe200078eb836 */
[----:B------:R-:W-:Y:S01]  /*347b0*/  FMUL R0, R13, 0.5 ;  /* 0x3f0000000d007820 */ /* 0x000fe20000400000 */
[----:B------:R-:W-:Y:S01]  /*347c0*/  @P5 LOP3.LUT R28, R27, 0x80000000, R56, 0xb8, !PT ;  /* 0x800000001b1c5812 */ /* 0x000fe200078eb838 */
[----:B------:R-:W-:Y:S01]  /*347d0*/  FMUL R9, R4, 0.5 ;  /* 0x3f00000004097820 */ /* 0x000fe20000400000 */
[----:B------:R-:W-:Y:S01]  /*347e0*/  FADD R30, R30, 1 ;  /* 0x3f8000001e1e7421 */ /* 0x000fe20000000000 */
[----:B------:R-:W-:Y:S01]  /*347f0*/  FADD R31, R31, 1 ;  /* 0x3f8000001f1f7421 */ /* 0x000fe20000000000 */
[----:B------:R-:W-:Y:S01]  /*34800*/  FADD R40, R40, 1 ;  /* 0x3f80000028287421 */ /* 0x000fe20000000000 */
[----:B------:R-:W-:Y:S01]  /*34810*/  FMUL R5, R5, 0.5 ;  /* 0x3f00000005057820 */ /* 0x000fe20000400000 */
[----:B------:R-:W-:Y:S01]  /*34820*/  FADD R44, R44, 1 ;  /* 0x3f8000002c2c7421 */ /* 0x000fe20000000000 */
        /* <DEDUP_REMOVED lines=8> */
[----:B------:R-:W-:Y:S01]  /*348b0*/  FMUL R23, R23, 0.5 ;  /* 0x3f00000017177820 */ /* 0x000fe20000400000 */
[----:B------:R-:W-:Y:S01]  /*348c0*/  FMUL R29, R29, 0.5 ;  /* 0x3f0000001d1d7820 */ /* 0x000fe20000400000 */
[----:B------:R-:W-:Y:S01]  /*348d0*/  FMUL R32, R32, 0.5 ;  /* 0x3f00000020207820 */ /* 0x000fe20000400000 */
        /* <DEDUP_REMOVED lines=30> */
.L_x_219:
[----:B------:R-:W2:Y:S01]  /*34ac0*/  LDL.LU R27, [R1+0x4ac] ;  /* 0x0004ac00011b7983 */ /* 0x000ea20000300800 */
        /* <DEDUP_REMOVED lines=17> */
[----:B---3--:R-:W-:Y:S01]  /*34be0*/  BAR.SYNC.DEFER_BLOCKING 0x1, 0x100 ;  /* 0x0044000000007b1d */ /* 0x008fe20000010000 */
[----:B--2---:R-:W-:-:S05]  /*34bf0*/  IADD3 R27, P1, R27, UR46, RZ ;  /* 0x0000002e1b1b7c10 */ /* 0x004fca000ff3e0ff */
[----:B------:R1:W-:Y:S01]  /*34c00*/  STL [R1+0x4ac], R27 ;  /* 0x0004ac1b01007387 */ /* 0x0003e20000100800 */
[----:B------:R-:W-:Y:S07]  /*34c10*/  @P0 BRA `(.L_x_221) ;  /* 0x0000000000200947 */ /* 0x000fee0003800000 */
[----:B------:R-:W-:Y:S02]  /*34c20*/  UIADD3 UR8, UP0, UR40, 0x4f0, URZ ;  /* 0x000004f028087890 */ /* 0x000fe4000ff1e03f */
[----:B------:R-:W-:Y:S02]  /*34c30*/  UIADD3 UR6, UR50, 0x80, URZ ;  /* 0x0000008032067890 */ /* 0x000fe4000fffe03f */
[----:B------:R-:W-:Y:S02]  /*34c40*/  UIADD3 UR5, UR49, 0xe0, URZ ;  /* 0x000000e031057890 */ /* 0x000fe4000fffe03f */
[----:B------:R-:W-:Y:S02]  /*34c50*/  UIADD3 UR4, UR42, 0x5100, URZ ;  /* 0x000051002a047890 */ /* 0x000fe4000fffe03f */
[----:B------:R-:W-:Y:S01]  /*34c60*/  UIADD3.X UR9, URZ, UR41, URZ, UP0, !UPT ;  /* 0x000000293f097290 */ /* 0x000fe200087fe43f */
[----:B------:R-:W-:-:S08]  /*34c70*/  UMOV UR7, UR51 ;  /* 0x0000003300077c82 */ /* 0x000fd00008000000 */
[----:B------:R2:W-:Y:S02]  /*34c80*/  UTMASTG.3D [UR4], [UR8] ;  /* 0x00000004080073b5 */ /* 0x0005e40008010000 */
[----:B--2---:R0:W-:Y:S02]  /*34c90*/  UTMACMDFLUSH ;  /* 0x00000000000079b7 */ /* 0x0041e40000000000 */
.L_x_221:
[----:B------:R-:W-:Y:S05]  /*34ca0*/  BSYNC B0 ;  /* 0x0000000000007941 */ /* 0x000fea0003800000 */
.L_x_220:
[----:B-1----:R-:W2:Y:S01]  /*34cb0*/  LDL.LU R28, [R1+0x4b0] ;  /* 0x0004b000011c7983 */ /* 0x002ea20000300800 */
[----:B------:R-:W-:Y:S01]  /*34cc0*/  ULDC.64 UR4, c[0x0][0x8f8] ;  /* 0x00023e0000047ab9 */ /* 0x000fe20000000a00 */
[----:B------:R-:W-:Y:S01]  /*34cd0*/  UMOV UR51, 0xffffffff ;  /* 0xffffffff00337882 */ /* 0x000fe20000000000 */
[----:B------:R-:W-:Y:S02]  /*34ce0*/  ISETP.GE.U32.AND P0, PT, R27, UR4, PT ;  /* 0x000000041b007c0c */ /* 0x000fe4000bf06070 */
[----:B------:R-:W-:Y:S02]  /*34cf0*/  PRMT R0, RZ, 0x7610, R0 ;  /* 0x00007610ff007816 */ /* 0x000fe40000000000 */
[----:B------:R-:W-:Y:S02]  /*34d00*/  MOV R6, 0xffffffff ;  /* 0xffffffff00067802 */ /* 0x000fe40000000f00 */
[----:B------:R-:W-:Y:S02]  /*34d10*/  MOV R5, 0xffffffff ;  /* 0xffffffff00057802 */ /* 0x000fe40000000f00 */
[----:B--2---:R-:W-:-:S04]  /*34d20*/  IADD3.X R28, R28, UR38, RZ, P1, !PT ;  /* 0x000000261c1c7c10 */ /* 0x004fc80008ffe4ff */
[----:B------:R-:W-:Y:S01]  /*34d30*/  ISETP.GE.U32.AND.EX P0, PT, R28, UR5, PT, P0 ;  /* 0x000000051c007c0c */ /* 0x000fe2000bf06100 */
[----:B------:R1:W-:-:S12]  /*34d40*/  STL [R1+0x4b0], R28 ;  /* 0x0004b01c01007387 */ /* 0x0003d80000100800 */
[----:B-1----:R-:W-:Y:S05]  /*34d50*/  @P0 BRA `(.L_x_222) ;  /* 0x0000000400700947 */ /* 0x002fea0003800000 */
[----:B------:R-:W1:Y:S01]  /*34d60*/  S2R R22, SR_CTAID.X ;  /* 0x0000000000167919 */ /* 0x000e620000002500 */
[----:B------:R-:W2:Y:S01]  /*34d70*/  LDC.64 R14, c[0x0][0x8d0] ;  /* 0x00023400ff0e7b82 */ /* 0x000ea20000000a00 */
[----:B------:R-:W-:Y:S01]  /*34d80*/  ULDC UR4, c[0x0][0x150] ;  /* 0x0000540000047ab9 */ /* 0x000fe20000000800 */
[----:B------:R-:W-:Y:S01]  /*34d90*/  MOV R12, R27 ;  /* 0x0000001b000c7202 */ /* 0x000fe20000000f00 */
[----:B------:R-:W3:Y:S01]  /*34da0*/  S2R R24, SR_CTAID.Y ;  /* 0x0000000000187919 */ /* 0x000ee20000002600 */
[----:B------:R-:W-:-:S04]  /*34db0*/  MOV R13, R28 ;  /* 0x0000001c000d7202 */ /* 0x000fc80000000f00 */
[----:B------:R-:W4:Y:S08]  /*34dc0*/  LDC R25, c[0x0][0x144] ;  /* 0x00005100ff197b82 */ /* 0x000f300000000800 */
[----:B------:R-:W3:Y:S08]  /*34dd0*/  LDC R6, c[0x0][0x8d8] ;  /* 0x00023600ff067b82 */ /* 0x000ef00000000800 */
[----:B------:R-:W3:Y:S01]  /*34de0*/  LDC.64 R18, c[0x0][0x8c8] ;  /* 0x00023200ff127b82 */ /* 0x000ee20000000a00 */
[----:B--2---:R-:W-:-:S04]  /*34df0*/  ISETP.NE.U32.AND P0, PT, R14, RZ, PT ;  /* 0x000000ff0e00720c */ /* 0x004fc80003f05070 */
[----:B------:R-:W-:Y:S02]  /*34e00*/  ISETP.NE.AND.EX P0, PT, R15, RZ, PT, P0 ;  /* 0x000000ff0f00720c */ /* 0x000fe40003f05300 */
[----:B-1----:R-:W-:-:S05]  /*34e10*/  I2FP.F32.U32 R0, R22 ;  /* 0x0000001600007245 */ /* 0x002fca0000201000 */
[----:B------:R-:W-:-:S04]  /*34e20*/  FMUL R0, R0, UR4 ;  /* 0x0000000400007c20 */ /* 0x000fc80008400000 */
[----:B------:R1:W2:Y:S02]  /*34e30*/  F2I.U32.TRUNC.NTZ R23, R0 ;  /* 0x0000000000177305 */ /* 0x0002a4000020f000 */
[----:B----4-:R-:W-:Y:S05]  /*34e40*/  @!P0 BRA `(.L_x_223) ;  /* 0x0000000000288947 */ /* 0x010fea0003800000 */
[----:B-1----:R-:W1:Y:S02]  /*34e50*/  LDC R0, c[0x0][0x8dc] ;  /* 0x00023700ff007b82 */ /* 0x002e640000000800 */
        /* <DEDUP_REMOVED lines=9> */
.L_x_223:
[-CC-:B---3--:R-:W-:Y:S01]  /*34ef0*/  SHF.R.U64 R30, R12, R6.reuse, R13.reuse ;  /* 0x000000060c1e7219 */ /* 0x188fe2000000120d */
[----:B------:R-:W3:Y:S01]  /*34f00*/  LDC.64 R20, c[0x0][0x8e8] ;  /* 0x00023a00ff147b82 */ /* 0x000ee20000000a00 */
[----:B-1----:R-:W-:Y:S01]  /*34f10*/  SHF.R.U32.HI R0, RZ, R6, R13 ;  /* 0x00000006ff007219 */ /* 0x002fe2000001160d */
[----:B------:R-:W-:Y:S01]  /*34f20*/  ULDC UR4, c[0x0][0x154] ;  /* 0x0000550000047ab9 */ /* 0x000fe20000000800 */
[----:B------:R-:W-:Y:S02]  /*34f30*/  IADD3 R3, P0, RZ, -R30, RZ ;  /* 0x8000001eff037210 */ /* 0x000fe40007f1e0ff */
[----:B------:R-:W-:Y:S02]  /*34f40*/  MOV R4, R27 ;  /* 0x0000001b00047202 */ /* 0x000fe40000000f00 */
[----:B------:R-:W-:Y:S01]  /*34f50*/  IADD3.X R5, RZ, ~R0, RZ, P0, !PT ;  /* 0x80000000ff057210 */ /* 0x000fe200007fe4ff */
[----:B------:R-:W1:Y:S01]  /*34f60*/  LDC R10, c[0x0][0x8c0] ;  /* 0x00023000ff0a7b82 */ /* 0x000e620000000800 */
[----:B--2---:R-:W-:-:S02]  /*34f70*/  IADD3 R23, -R23, RZ, RZ ;  /* 0x000000ff17177210 */ /* 0x004fc40007ffe1ff */
[----:B------:R-:W-:Y:S01]  /*34f80*/  MOV R9, 0x1 ;  /* 0x0000000100097802 */ /* 0x000fe20000000f00 */
[----:B------:R-:W-:Y:S01]  /*34f90*/  IMAD R0, R5, R18, RZ ;  /* 0x0000001205007224 */ /* 0x000fe200078e02ff */
[----:B------:R-:W-:Y:S01]  /*34fa0*/  MOV R5, R28 ;  /* 0x0000001c00057202 */ /* 0x000fe20000000f00 */
[----:B------:R-:W-:Y:S02]  /*34fb0*/  IMAD R23, R25, R23, R22 ;  /* 0x0000001719177224 */ /* 0x000fe400078e0216 */
[----:B------:R-:W2:Y:S01]  /*34fc0*/  LDC R12, c[0x0][0x8b0] ;  /* 0x00022c00ff0c7b82 */ /* 0x000ea20000000800 */
[----:B------:R-:W-:-:S04]  /*34fd0*/  IMAD.WIDE.U32 R4, R3, R18, R4 ;  /* 0x0000001203047225 */ /* 0x000fc800078e0004 */
[----:B------:R-:W-:Y:S01]  /*34fe0*/  IMAD R3, R3, R19, R0 ;  /* 0x0000001303037224 */ /* 0x000fe200078e0200 */
[----:B------:R-:W-:Y:S02]  /*34ff0*/  I2FP.F32.U32 R0, R24 ;  /* 0x0000001800007245 */ /* 0x000fe40000201000 */
[----:B------:R-:W4:Y:S01]  /*35000*/  LDC R26, c[0x0][0x900] ;  /* 0x00024000ff1a7b82 */ /* 0x000f220000000800 */
[----:B---3--:R-:W-:Y:S02]  /*35010*/  ISETP.NE.U32.AND P0, PT, R20, RZ, PT ;  /* 0x000000ff1400720c */ /* 0x008fe40003f05070 */
[----:B------:R-:W-:Y:S01]  /*35020*/  IADD3 R3, R5, R3, RZ ;  /* 0x0000000305037210 */ /* 0x000fe20007ffe0ff */
[----:B------:R-:W-:Y:S01]  /*35030*/  FMUL R0, R0, UR4 ;  /* 0x0000000400007c20 */ /* 0x000fe20008400000 */
[----:B------:R-:W-:Y:S02]  /*35040*/  ISETP.NE.AND.EX P0, PT, R21, RZ, PT, P0 ;  /* 0x000000ff1500720c */ /* 0x000fe40003f05300 */
[----:B------:R-:W-:Y:S01]  /*35050*/  MOV R5, 0xffffffff ;  /* 0xffffffff00057802 */ /* 0x000fe20000000f00 */
[----:B------:R-:W3:Y:S01]  /*35060*/  LDC R19, c[0x0][0x148] ;  /* 0x00005200ff137b82 */ /* 0x000ee20000000800 */
[-CC-:B-1----:R-:W-:Y:S01]  /*35070*/  SHF.R.U64 R14, R4, R10.reuse, R3.reuse ;  /* 0x0000000a040e7219 */ /* 0x182fe20000001203 */
[----:B------:R1:W1:Y:S01]  /*35080*/  F2I.U32.TRUNC.NTZ R15, R0 ;  /* 0x00000000000f7305 */ /* 0x000262000020f000 */
[----:B------:R-:W-:-:S05]  /*35090*/  SHF.R.U32.HI R3, RZ, R10, R3 ;  /* 0x0000000aff037219 */ /* 0x000fca0000011603 */
[----:B------:R-:W1:Y:S01]  /*350a0*/  LDC R22, c[0x0][0x8a8] ;  /* 0x00022a00ff167b82 */ /* 0x000e620000000800 */
[-CC-:B--2---:R-:W-:Y:S02]  /*350b0*/  SHF.R.U64 R6, R14, R12.reuse, R3.reuse ;  /* 0x0000000c0e067219 */ /* 0x184fe40000001203 */
[----:B------:R-:W-:-:S05]  /*350c0*/  SHF.R.U32.HI R3, RZ, R12, R3 ;  /* 0x0000000cff037219 */ /* 0x000fca0000011603 */
[----:B------:R-:W2:Y:S01]  /*350d0*/  LDC R27, c[0x0][0x8f0] ;  /* 0x00023c00ff1b7b82 */ /* 0x000ea20000000800 */
[-C--:B----4-:R-:W-:Y:S02]  /*350e0*/  SHF.L.U32 R4, R5, R26.reuse, RZ ;  /* 0x0000001a05047219 */ /* 0x090fe400000006ff */
[-CC-:B------:R-:W-:Y:S02]  /*350f0*/  SHF.R.U64 R18, R6, R26.reuse, R3.reuse ;  /* 0x0000001a06127219 */ /* 0x180fe40000001203 */
[----:B------:R-:W-:Y:S02]  /*35100*/  SHF.R.U32.HI R5, RZ, R26, R3 ;  /* 0x0000001aff057219 */ /* 0x000fe40000011603 */
[----:B------:R-:W-:Y:S01]  /*35110*/  LOP3.LUT R25, RZ, R4, RZ, 0x33, !PT ;  /* 0x00000004ff197212 */ /* 0x000fe200078e33ff */
[----:B------:R-:W4:Y:S01]  /*35120*/  LDC R28, c[0x0][0x8e0] ;  /* 0x00023800ff1c7b82 */ /* 0x000f220000000800 */
[----:B------:R-:W-:Y:S02]  /*35130*/  SHF.L.U32 R26, R9, R26, RZ ;  /* 0x0000001a091a7219 */ /* 0x000fe400000006ff */
[----:B------:R-:W-:-:S05]  /*35140*/  MOV R4, R18 ;  /* 0x0000001200047202 */ /* 0x000fca0000000f00 */
[----:B------:R-:W1:Y:S01]  /*35150*/  LDC R29, c[0x0][0x8b8] ;  /* 0x00022e00ff1d7b82 */ /* 0x000e620000000800 */
[----:B------:R-:W-:Y:S05]  /*35160*/  @!P0 BRA `(.L_x_224) ;  /* 0x0000000000288947 */ /* 0x000fea0003800000 */
[----:B------:R-:W5:Y:S02]  /*35170*/  LDC R3, c[0x0][0x8f4] ;  /* 0x00023d00ff037b82 */ /* 0x000f640000000800 */
[----:B-----5:R-:W-:-:S04]  /*35180*/  IADD3 R3, P0, R18, R3, RZ ;  /* 0x0000000312037210 */ /* 0x020fc80007f1e0ff */
        /* <DEDUP_REMOVED lines=8> */
.L_x_224:
[----:B------:R-:W5:Y:S01]  /*35210*/  LDC R3, c[0x0][0x904] ;  /* 0x00024100ff037b82 */ /* 0x000f620000000800 */
[----:B-12---:R-:W-:Y:S02]  /*35220*/  SHF.R.U64 R0, R4, R27, R5 ;  /* 0x0000001b04007219 */ /* 0x006fe40000001205 */
[----:B------:R-:W-:Y:S02]  /*35230*/  LOP3.LUT R5, R6, R25, RZ, 0xc0, !PT ;  /* 0x0000001906057212 */ /* 0x000fe400078ec0ff */
[----:B------:R-:W-:Y:S02]  /*35240*/  IADD3 R15, -R15, RZ, RZ ;  /* 0x000000ff0f0f7210 */ /* 0x000fe40007ffe1ff */
[----:B------:R-:W-:Y:S01]  /*35250*/  IADD3 R9, R22, -0x1, RZ ;  /* 0xffffffff16097810 */ /* 0x000fe20007ffe0ff */
[----:B------:R-:W-:Y:S01]  /*35260*/  IMAD R6, R26, R0, R5 ;  /* 0x000000001a067224 */ /* 0x000fe200078e0205 */
[----:B------:R-:W-:Y:S02]  /*35270*/  R2UR UR51, R30 ;  /* 0x000000001e3372ca */ /* 0x000fe400000e0000 */
[----:B------:R-:W-:-:S02]  /*35280*/  LOP3.LUT R5, R14, R9, RZ, 0xc0, !PT ;  /* 0x000000090e057212 */ /* 0x000fc400078ec0ff */
[----:B-----5:R-:W-:Y:S02]  /*35290*/  ISETP.NE.AND P0, PT, R3, 0x1, PT ;  /* 0x000000010300780c */ /* 0x020fe40003f05270 */
[----:B------:R-:W-:-:S05]  /*352a0*/  IADD3 R3, -R0, RZ, RZ ;  /* 0x000000ff00037210 */ /* 0x000fca0007ffe1ff */
[----:B----4-:R-:W-:-:S04]  /*352b0*/  IMAD R0, R3, R28, R18 ;  /* 0x0000001c03007224 */ /* 0x010fc800078e0212 */
[----:B------:R-:W-:Y:S01]  /*352c0*/  IMAD R3, R0, R22, R5 ;  /* 0x0000001600037224 */ /* 0x000fe200078e0205 */
[----:B------:R-:W-:Y:S01]  /*352d0*/  MOV R0, 0x1 ;  /* 0x0000000100007802 */ /* 0x000fe20000000f00 */
[----:B---3--:R-:W-:-:S04]  /*352e0*/  @P0 IMAD R23, R19, R15, R24 ;  /* 0x0000000f13170224 */ /* 0x008fc800078e0218 */
[----:B------:R-:W-:-:S05]  /*352f0*/  IMAD R6, R6, R29, R23 ;  /* 0x0000001d06067224 */ /* 0x000fca00078e0217 */
[----:B------:R-:W-:Y:S02]  /*35300*/  SEL R5, R3, R6, !P0 ;  /* 0x0000000603057207 */ /* 0x000fe40004000000 */
[----:B------:R-:W-:-:S07]  /*35310*/  SEL R6, R6, R3, !P0 ;  /* 0x0000000306067207 */ /* 0x000fce0004000000 */
.L_x_222:
[----:B------:R-:W-:Y:S01]  /*35320*/  LOP3.LUT P0, RZ, R0, 0xff, RZ, 0xc0, !PT ;  /* 0x000000ff00ff7812 */ /* 0x000fe2000780c0ff */
[----:B------:R-:W-:Y:S01]  /*35330*/  UIMAD.WIDE.U32 UR4, UR43, -0x55555555, URZ ;  /* 0xaaaaaaab2b0478a5 */ /* 0x000fe2000f8e003f */
[----:B------:R-:W-:Y:S02]  /*35340*/  MOV R19, R8 ;  /* 0x0000000800137202 */ /* 0x000fe40000000f00 */
[----:B------:R-:W-:Y:S01]  /*35350*/  MOV R18, R7 ;  /* 0x0000000700127202 */ /* 0x000fe20000000f00 */
[----:B------:R-:W-:-:S04]  /*35360*/  USHF.R.U32.HI UR4, URZ, 0x2, UR5 ;  /* 0x000000023f047899 */ /* 0x000fc80008011605 */
[----:B------:R-:W-:-:S04]  /*35370*/  UIMAD UR4, UR4, -0x6, UR43 ;  /* 0xfffffffa040478a4 */ /* 0x000fc8000f8e022b */
[----:B------:R-:W-:Y:S08]  /*35380*/  @P0 BRA `(.L_x_225) ;  /* 0xfffffcc0008c0947 */ /* 0x000ff0000383ffff */
[----:B------:R-:W-:-:S04]  /*35390*/  DEPBAR.LE SB0, 0x0 ;  /* 0x000080000000791a */ /* 0x000fc80000000000 */
[----:B------:R-:W-:Y:S05]  /*353a0*/  EXIT ;  /* 0x000000000000794d */ /* 0x000fea0003800000 */
.L_x_8:
[----:B------:R-:W2:Y:S01]  /*353b0*/  LDL R163, [R1+0x4ac] ;  /* 0x0004ac0001a37983 */ /* 0x000ea20000100800 */
[----:B------:R-:W-:-:S03]  /*353c0*/  ULDC.64 UR4, c[0x0][0x8f8] ;  /* 0x00023e0000047ab9 */ /* 0x000fc60000000a00 */
[----:B------:R-:W3:Y:S01]  /*353d0*/  LDL R162, [R1+0x4b0] ;  /* 0x0004b00001a27983 */ /* 0x000ee20000100800 */
[----:B------:R-:W-:Y:S02]  /*353e0*/  PRMT R5, RZ, 0x7610, R5 ;  /* 0x00007610ff057816 */ /* 0x000fe40000000005 */
[----:B------:R-:W-:Y:S02]  /*353f0*/  MOV R3, 0xffffffff ;  /* 0xffffffff00037802 */ /* 0x000fe40000000f00 */
[----:B------:R-:W-:Y:S02]  /*35400*/  MOV R2, 0xffffffff ;  /* 0xffffffff00027802 */ /* 0x000fe40000000f00 */
[----:B------:R-:W-:Y:S02]  /*35410*/  MOV R10, 0xffffffff ;  /* 0xffffffff000a7802 */ /* 0x000fe40000000f00 */
[----:B--2---:R-:W-:-:S04]  /*35420*/  ISETP.GE.U32.AND P1, PT, R163, UR4, PT ;  /* 0x00000004a3007c0c */ /* 0x004fc8000bf26070 */
[----:B---3--:R-:W-:-:S13]  /*35430*/  ISETP.GE.U32.AND.EX P1, PT, R162, UR5, PT, P1 ;  /* 0x00000005a2007c0c */ /* 0x008fda000bf26110 */
[----:B------:R-:W-:Y:S05]  /*35440*/  @P1 BRA `(.L_x_226) ;  /* 0x0000000400681947 */ /* 0x000fea0003800000 */
        /* <DEDUP_REMOVED lines=18> */
.L_x_227:
        /* <DEDUP_REMOVED lines=12> */
[----:B------:R-:W-:-:S03]  /*35630*/  ULDC UR4, c[0x0][0x154] ;  /* 0x0000550000047ab9 */ /* 0x000fc60000000800 */
[----:B------:R-:W3:Y:S01]  /*35640*/  LDC R15, c[0x0][0x144] ;  /* 0x00005100ff0f7b82 */ /* 0x000ee20000000800 */
[----:B------:R-:W4:Y:S01]  /*35650*/  F2I.U32.TRUNC.NTZ R13, R13 ;  /* 0x0000000d000d7305 */ /* 0x000f22000020f000 */
[----:B------:R-:W-:-:S04]  /*35660*/  IMAD.WIDE.U32 R2, R5, R20, R2 ;  /* 0x0000001405027225 */ /* 0x000fc800078e0002 */
[----:B------:R-:W-:Y:S02]  /*35670*/  IMAD R5, R5, R21, R10 ;  /* 0x0000001505057224 */ /* 0x000fe400078e020a */
[----:B------:R-:W5:Y:S01]  /*35680*/  LDC R16, c[0x0][0x8b0] ;  /* 0x00022c00ff107b82 */ /* 0x000f620000000800 */
[----:B-1----:R-:W-:Y:S02]  /*35690*/  ISETP.NE.U32.AND P1, PT, R24, RZ, PT ;  /* 0x000000ff1800720c */ /* 0x002fe40003f25070 */
[----:B------:R-:W-:Y:S02]  /*356a0*/  IADD3 R3, R3, R5, RZ ;  /* 0x0000000503037210 */ /* 0x000fe40007ffe0ff */
[----:B------:R-:W-:Y:S02]  /*356b0*/  I2FP.F32.U32 R5, R11 ;  /* 0x0000000b00057245 */ /* 0x000fe40000201000 */
[----:B------:R-:W-:Y:S01]  /*356c0*/  ISETP.NE.AND.EX P1, PT, R25, RZ, PT, P1 ;  /* 0x000000ff1900720c */ /* 0x000fe20003f25310 */
[----:B------:R-:W1:Y:S01]  /*356d0*/  LDC R9, c[0x0][0x900] ;  /* 0x00024000ff097b82 */ /* 0x000e620000000800 */
[----:B--2---:R-:W-:Y:S01]  /*356e0*/  SHF.R.U64 R10, R2, R12, R3 ;  /* 0x0000000c020a7219 */ /* 0x004fe20000001203 */
[----:B------:R-:W-:Y:S01]  /*356f0*/  FMUL R5, R5, UR4 ;  /* 0x0000000405057c20 */ /* 0x000fe20008400000 */
[----:B----4-:R-:W-:-:S02]  /*35700*/  IADD3 R2, -R13, RZ, RZ ;  /* 0x000000ff0d027210 */ /* 0x010fc40007ffe1ff */
[----:B------:R-:W-:Y:S01]  /*35710*/  SHF.R.U32.HI R3, RZ, R12, R3 ;  /* 0x0000000cff037219 */ /* 0x000fe20000011603 */
[----:B------:R2:W4:Y:S01]  /*35720*/  F2I.U32.TRUNC.NTZ R19, R5 ;  /* 0x0000000500137305 */ /* 0x000522000020f000 */
[----:B------:R-:W-:Y:S01]  /*35730*/  MOV R12, 0xffffffff ;  /* 0xffffffff000c7802 */ /* 0x000fe20000000f00 */
[----:B------:R-:W2:Y:S01]  /*35740*/  LDC R20, c[0x0][0x148] ;  /* 0x00005200ff147b82 */ /* 0x000ea20000000800 */
[----:B---3--:R-:W-:Y:S01]  /*35750*/  IMAD R22, R15, R2, R8 ;  /* 0x000000020f167224 */ /* 0x008fe200078e0208 */
[----:B------:R-:W-:-:S06]  /*35760*/  MOV R8, 0x1 ;  /* 0x0000000100087802 */ /* 0x000fcc0000000f00 */
[----:B------:R-:W3:Y:S01]  /*35770*/  LDC R21, c[0x0][0x8a8] ;  /* 0x00022a00ff157b82 */ /* 0x000ee20000000800 */
[-CC-:B-----5:R-:W-:Y:S02]  /*35780*/  SHF.R.U64 R17, R10, R16.reuse, R3.reuse ;  /* 0x000000100a117219 */ /* 0x1a0fe40000001203 */
[----:B------:R-:W-:-:S05]  /*35790*/  SHF.R.U32.HI R2, RZ, R16, R3 ;  /* 0x00000010ff027219 */ /* 0x000fca0000011603 */
[----:B------:R-:W2:Y:S01]  /*357a0*/  LDC R23, c[0x0][0x8f0] ;  /* 0x00023c00ff177b82 */ /* 0x000ea20000000800 */
[-C--:B-1----:R-:W-:Y:S02]  /*357b0*/  SHF.L.U32 R12, R12, R9.reuse, RZ ;  /* 0x000000090c0c7219 */ /* 0x082fe400000006ff */
[-CC-:B------:R-:W-:Y:S02]  /*357c0*/  SHF.R.U64 R16, R17, R9.reuse, R2.reuse ;  /* 0x0000000911107219 */ /* 0x180fe40000001202 */
[-C--:B------:R-:W-:Y:S02]  /*357d0*/  SHF.R.U32.HI R3, RZ, R9.reuse, R2 ;  /* 0x00000009ff037219 */ /* 0x080fe40000011602 */
[----:B------:R-:W-:Y:S01]  /*357e0*/  SHF.L.U32 R27, R8, R9, RZ ;  /* 0x00000009081b7219 */ /* 0x000fe200000006ff */
[----:B------:R-:W1:Y:S01]  /*357f0*/  LDC R26, c[0x0][0x8e0] ;  /* 0x00023800ff1a7b82 */ /* 0x000e620000000800 */
[----:B------:R-:W-:Y:S02]  /*35800*/  LOP3.LUT R28, RZ, R12, RZ, 0x33, !PT ;  /* 0x0000000cff1c7212 */ /* 0x000fe400078e33ff */
[----:B------:R-:W-:-:S05]  /*35810*/  MOV R2, R16 ;  /* 0x0000001000027202 */ /* 0x000fca0000000f00 */
[----:B------:R-:W1:Y:S01]  /*35820*/  LDC R29, c[0x0][0x8b8] ;  /* 0x00022e00ff1d7b82 */ /* 0x000e620000000800 */
[----:B---34-:R-:W-:Y:S05]  /*35830*/  @!P1 BRA `(.L_x_228) ;  /* 0x0000000000289947 */ /* 0x018fea0003800000 */
[----:B--2---:R-:W2:Y:S02]  /*35840*/  LDC R5, c[0x0][0x8f4] ;  /* 0x00023d00ff057b82 */ /* 0x004ea40000000800 */
[----:B--2---:R-:W-:-:S04]  /*35850*/  IADD3 R5, P1, R16, R5, RZ ;  /* 0x0000000510057210 */ /* 0x004fc80007f3e0ff */
        /* <DEDUP_REMOVED lines=8> */
.L_x_228:
[----:B--2---:R-:W2:Y:S01]  /*358e0*/  LDC R5, c[0x0][0x904] ;  /* 0x00024100ff057b82 */ /* 0x004ea20000000800 */
[----:B------:R-:W-:Y:S02]  /*358f0*/  SHF.R.U64 R3, R2, R23, R3 ;  /* 0x0000001702037219 */ /* 0x000fe40000001203 */
[----:B------:R-:W-:Y:S02]  /*35900*/  LOP3.LUT R2, R17, R28, RZ, 0xc0, !PT ;  /* 0x0000001c11027212 */ /* 0x000fe400078ec0ff */
[----:B------:R-:W-:Y:S02]  /*35910*/  IADD3 R19, -R19, RZ, RZ ;  /* 0x000000ff13137210 */ /* 0x000fe40007ffe1ff */
[----:B------:R-:W-:-:S04]  /*35920*/  IADD3 R9, R21, -0x1, RZ ;  /* 0xffffffff15097810 */ /* 0x000fc80007ffe0ff */
[----:B------:R-:W-:Y:S02]  /*35930*/  LOP3.LUT R9, R10, R9, RZ, 0xc0, !PT ;  /* 0x000000090a097212 */ /* 0x000fe400078ec0ff */
[----:B------:R-:W-:Y:S02]  /*35940*/  MOV R10, R14 ;  /* 0x0000000e000a7202 */ /* 0x000fe40000000f00 */
[----:B--2---:R-:W-:Y:S02]  /*35950*/  ISETP.NE.AND P1, PT, R5, 0x1, PT ;  /* 0x000000010500780c */ /* 0x004fe40003f25270 */
[----:B------:R-:W-:Y:S01]  /*35960*/  IADD3 R5, -R3, RZ, RZ ;  /* 0x000000ff03057210 */ /* 0x000fe20007ffe1ff */
[----:B------:R-:W-:-:S04]  /*35970*/  IMAD R3, R27, R3, R2 ;  /* 0x000000031b037224 */ /* 0x000fc800078e0202 */
[----:B-1----:R-:W-:Y:S01]  /*35980*/  IMAD R2, R5, R26, R16 ;  /* 0x0000001a05027224 */ /* 0x002fe200078e0210 */
[----:B------:R-:W-:-:S03]  /*35990*/  MOV R5, 0x1 ;  /* 0x0000000100057802 */ /* 0x000fc60000000f00 */
[----:B------:R-:W-:Y:S02]  /*359a0*/  IMAD R8, R2, R21, R9 ;  /* 0x0000001502087224 */ /* 0x000fe400078e0209 */
[----:B------:R-:W-:-:S04]  /*359b0*/  @P1 IMAD R22, R20, R19, R11 ;  /* 0x0000001314161224 */ /* 0x000fc800078e020b */
[----:B------:R-:W-:-:S05]  /*359c0*/  IMAD R3, R3, R29, R22 ;  /* 0x0000001d03037224 */ /* 0x000fca00078e0216 */
[----:B------:R-:W-:Y:S02]  /*359d0*/  SEL R2, R8, R3, !P1 ;  /* 0x0000000308027207 */ /* 0x000fe40004800000 */
[----:B------:R-:W-:-:S07]  /*359e0*/  SEL R3, R3, R8, !P1 ;  /* 0x0000000803037207 */ /* 0x000fce0004800000 */
.L_x_226:
[----:B------:R-:W-:-:S08]  /*359f0*/  NOP ;  /* 0x0000000000007918 */ /* 0x000fd00000000000 */
[----:B------:R-:W1:-:S00]  /*35a00*/  USETMAXREG.DEALLOC.CTAPOOL 0x18 ;  /* 0x00000018000079c8 */ /* 0x000e4000080e0500 */
[----:B-1----:R-:W-:-:S13]  /*35a10*/  ISETP.NE.AND P1, PT, R0, 0x1, PT ;  /* 0x000000010000780c */ /* 0x002fda0003f25270 */
[----:B------:R-:W-:Y:S05]  /*35a20*/  @!P1 EXIT ;  /* 0x000000000000994d */ /* 0x000fea0003800000 */
[----:B------:R-:W-:Y:S05]  /*35a30*/  @!P4 BRA `(.L_x_229) ;  /* 0x000000240020c947 */ /* 0x000fea0003800000 */
[----:B------:R-:W-:-:S13]  /*35a40*/  ISETP.NE.OR P0, PT, R0, 0x2, P0 ;  /* 0x000000020000780c */ /* 0x000fda0000705670 */
[----:B------:R-:W-:Y:S05]  /*35a50*/  @P0 EXIT ;  /* 0x000000000000094d */ /* 0x000fea0003800000 */
[----:B------:R-:W-:-:S13]  /*35a60*/  LOP3.LUT P1, RZ, R5, 0xff, RZ, 0xc0, !PT ;  /* 0x000000ff05ff7812 */ /* 0x000fda000782c0ff */
[----:B------:R-:W-:Y:S05]  /*35a70*/  @!P1 BRA `(.L_x_230) ;  /* 0x0000000000189947 */ /* 0x000fea0003800000 */
[----:B------:R-:W-:Y:S01]  /*35a80*/  UMOV UR4, 0x400 ;  /* 0x0000040000047882 */ /* 0x000fe20000000000 */
[----:B------:R-:W-:Y:S01]  /*35a90*/  MOV R0, RZ ;  /* 0x000000ff00007202 */ /* 0x000fe20000000f00 */
[----:B------:R-:W-:-:S03]  /*35aa0*/  ULEA UR4, UR37, UR4, 0x18 ;  /* 0x0000000425047291 */ /* 0x000fc6000f8ec03f */
[----:B------:R-:W-:-:S06]  /*35ab0*/  SHF.L.U32 R0, R0, 0x1f, RZ ;  /* 0x0000001f00007819 */ /* 0x000fcc00000006ff */
[----:B------:R-:W1:Y:S02]  /*35ac0*/  SYNCS.PHASECHK.TRANS64.TRYWAIT P0, [UR4+0xa8], R0 ;  /* 0x0000a800ff0075a7 */ /* 0x000e640008000144 */
[----:B-1----:R-:W-:Y:S05]  /*35ad0*/  @!P0 BRA `(.L_x_231) ;  /* 0x0000003800b08947 */ /* 0x002fea0003800000 */
.L_x_230:
[----:B-1----:R-:W-:Y:S01]  /*35ae0*/  PRMT R0, RZ, 0x7610, R0 ;  /* 0x00007610ff007816 */ /* 0x002fe20000000000 */
[----:B------:R-:W-:Y:S06]  /*35af0*/  @P3 BRA `(.L_x_232) ;  /* 0x0000000000243947 */ /* 0x000fec0003800000 */
[----:B------:R-:W-:Y:S02]  /*35b00*/  ULDC.64 UR4, c[0x0][0x588] ;  /* 0x0001620000047ab9 */ /* 0x000fe40000000a00 */
[----:B------:R-:W-:-:S04]  /*35b10*/  ISETP.NE.U32.AND P0, PT, RZ, UR4, PT ;  /* 0x00000004ff007c0c */ /* 0x000fc8000bf05070 */
[----:B------:R-:W-:-:S13]  /*35b20*/  ISETP.NE.AND.EX P0, PT, RZ, UR5, PT, P0 ;  /* 0x00000005ff007c0c */ /* 0x000fda000bf05300 */
[----:B------:R-:W-:Y:S05]  /*35b30*/  @!P0 BRA `(.L_x_233) ;  /* 0x00000000000c8947 */ /* 0x000fea0003800000 */
[----:B------:R1:W5:Y:S01]  /*35b40*/  LDG.E R6, desc[UR54][R6.64] ;  /* 0x0000003606067981 */ /* 0x000362000c1e1900 */
[----:B------:R-:W-:Y:S01]  /*35b50*/  MOV R0, 0x1 ;  /* 0x0000000100007802 */ /* 0x000fe20000000f00 */
[----:B------:R-:W-:Y:S06]  /*35b60*/  BRA `(.L_x_232) ;  /* 0x0000000000087947 */ /* 0x000fec0003800000 */
.L_x_233:
[----:B------:R-:W2:Y:S01]  /*35b70*/  LDC R6, c[0x0][0x580] ;  /* 0x00016000ff067b82 */ /* 0x000ea20000000800 */
[----:B------:R-:W-:-:S07]  /*35b80*/  MOV R0, 0x1 ;  /* 0x0000000100007802 */ /* 0x000fce0000000f00 */
.L_x_232:
[----:B------:R-:W-:Y:S05]  /*35b90*/  @!P1 BRA `(.L_x_234) ;  /* 0x0000002000489947 */ /* 0x000fea0003800000 */
[----:B------:R-:W3:Y:S01]  /*35ba0*/  LDC R17, c[0x0][0x900] ;  /* 0x00024000ff117b82 */ /* 0x000ee20000000800 */
[----:B------:R-:W-:Y:S01]  /*35bb0*/  MOV R4, 0xffffffff ;  /* 0xffffffff00047802 */ /* 0x000fe20000000f00 */
[----:B------:R-:W-:Y:S01]  /*35bc0*/  ULDC.64 UR30, c[0x0][0x198] ;  /* 0x00006600001e7ab9 */ /* 0x000fe20000000a00 */
[----:B------:R-:W-:Y:S01]  /*35bd0*/  MOV R8, 0x1 ;  /* 0x0000000100087802 */ /* 0x000fe20000000f00 */
[----:B------:R-:W-:Y:S01]  /*35be0*/  ULDC.64 UR6, c[0x0][0x588] ;  /* 0x0001620000067ab9 */ /* 0x000fe20000000a00 */
[----:B------:R-:W-:Y:S01]  /*35bf0*/  LOP3.LUT R16, R18, 0x2, RZ, 0xfc, !PT ;  /* 0x0000000212107812 */ /* 0x000fe200078efcff */
[----:B------:R-:W-:Y:S01]  /*35c00*/  ULDC.64 UR4, c[0x0][0x8f8] ;  /* 0x00023e0000047ab9 */ /* 0x000fe20000000a00 */
[----:B------:R-:W-:Y:S01]  /*35c10*/  ULDC.64 UR14, c[0x0][0x590] ;  /* 0x00016400000e7ab9 */ /* 0x000fe20000000a00 */
[----:B------:R-:W4:Y:S01]  /*35c20*/  LDC R19, c[0x0][0x8a8] ;  /* 0x00022a00ff137b82 */ /* 0x000f220000000800 */
[-C--:B---3--:R-:W-:Y:S02]  /*35c30*/  SHF.L.U32 R4, R4, R17.reuse, RZ ;  /* 0x0000001104047219 */ /* 0x088fe400000006ff */
[----:B------:R-:W-:-:S02]  /*35c40*/  SHF.L.U32 R17, R8, R17, RZ ;  /* 0x0000001108117219 */ /* 0x000fc400000006ff */
[----:B------:R-:W-:Y:S02]  /*35c50*/  LOP3.LUT R14, RZ, R4, RZ, 0x33, !PT ;  /* 0x00000004ff0e7212 */ /* 0x000fe400078e33ff */
[----:B----4-:R-:W-:-:S07]  /*35c60*/  IADD3 R19, R19, -0x1, RZ ;  /* 0xffffffff13137810 */ /* 0x010fce0007ffe0ff */
.L_x_338:
[----:B------:R-:W-:Y:S02]  /*35c70*/  ISETP.NE.U32.AND P0, PT, RZ, UR14, PT ;  /* 0x0000000eff007c0c */ /* 0x000fe4000bf05070 */
[----:B------:R-:W-:Y:S02]  /*35c80*/  R2UR UR51, R3 ;  /* 0x00000000033372ca */ /* 0x000fe400000e0000 */
[----:B------:R-:W-:Y:S02]  /*35c90*/  R2UR UR50, R2 ;  /* 0x00000000023272ca */ /* 0x000fe400000e0000 */
[----:B------:R-:W-:-:S09]  /*35ca0*/  ISETP.NE.AND.EX P0, PT, RZ, UR15, PT, P0 ;  /* 0x0000000fff007c0c */ /* 0x000fd2000bf05300 */
[----:B------:R-:W-:Y:S02]  /*35cb0*/  USHF.L.U32 UR51, UR51, 0x8, URZ ;  /* 0x0000000833337899 */ /* 0x000fe4000800063f */
[----:B------:R-:W-:Y:S02]  /*35cc0*/  USHF.L.U32 UR50, UR50, 0x8, URZ ;  /* 0x0000000832327899 */ /* 0x000fe4000800063f */
[----:B------:R-:W-:Y:S10]  /*35cd0*/  @!P0 BRA `(.L_x_235) ;  /* 0x00000000002c8947 */ /* 0x000ff40003800000 */
[----:B------:R-:W-:-:S04]  /*35ce0*/  ISETP.NE.U32.AND P1, PT, RZ, UR6, PT ;  /* 0x00000006ff007c0c */ /* 0x000fc8000bf25070 */
[----:B------:R-:W-:-:S13]  /*35cf0*/  ISETP.NE.AND.EX P1, PT, RZ, UR7, PT, P1 ;  /* 0x00000007ff007c0c */ /* 0x000fda000bf25310 */
[----:B------:R-:W-:Y:S05]  /*35d00*/  @!P1 BRA `(.L_x_236) ;  /* 0x0000000000189947 */ /* 0x000fea0003800000 */
[----:B------:R-:W3:Y:S01]  /*35d10*/  LDC.64 R2, c[0x0][0x588] ;  /* 0x00016200ff027b82 */ /* 0x000ee20000000a00 */
[----:B------:R-:W-:-:S04]  /*35d20*/  IMAD R5, R10, UR14, RZ ;  /* 0x0000000e0a057c24 */ /* 0x000fc8000f8e02ff */
[----:B---3--:R-:W-:-:S05]  /*35d30*/  IMAD.WIDE R2, R5, 0x4, R2 ;  /* 0x0000000405027825 */ /* 0x008fca00078e0202 */
[----:B--2--5:R4:W5:Y:S01]  /*35d40*/  LDG.E R6, desc[UR54][R2.64] ;  /* 0x0000003602067981 */ /* 0x024962000c1e1900 */
[----:B------:R-:W-:Y:S01]  /*35d50*/  MOV R0, 0x1 ;  /* 0x0000000100007802 */ /* 0x000fe20000000f00 */
[----:B------:R-:W-:Y:S06]  /*35d60*/  BRA `(.L_x_235) ;  /* 0x0000000000087947 */ /* 0x000fec0003800000 */
.L_x_236:
[----:B--2--5:R-:W3:Y:S01]  /*35d70*/  LDC R6, c[0x0][0x580] ;  /* 0x00016000ff067b82 */ /* 0x024ee20000000800 */
[----:B------:R-:W-:-:S07]  /*35d80*/  MOV R0, 0x1 ;  /* 0x0000000100007802 */ /* 0x000fce0000000f00 */
.L_x_235:
[----:B------:R-:W-:Y:S05]  /*35d90*/  @!P0 BRA `(.L_x_237) ;  /* 0x00000000001c8947 */ /* 0x000fea0003800000 */
[----:B------:R-:W-:-:S13]  /*35da0*/  LOP3.LUT P2, RZ, R0, 0xff, RZ, 0xc0, !PT ;  /* 0x000000ff00ff7812 */ /* 0x000fda000784c0ff */
[----:B----4-:R-:W4:Y:S02]  /*35db0*/  @!P2 LDC.64 R2, c[0x0][0x588] ;  /* 0x00016200ff02ab82 */ /* 0x010f240000000a00 */
[----:B----4-:R-:W-:-:S04]  /*35dc0*/  @!P2 ISETP.NE.U32.AND P0, PT, R2, RZ, PT ;  /* 0x000000ff0200a20c */ /* 0x010fc80003f05070 */
[----:B------:R-:W-:Y:S02]  /*35dd0*/  @!P2 ISETP.NE.AND.EX P1, PT, R3, RZ, PT, P0 ;  /* 0x000000ff0300a20c */ /* 0x000fe40003f25300 */
[----:B--23-5:R-:W-:Y:S02]  /*35de0*/  @P2 FSETP.EQ.AND P0, PT, R6, RZ, PT ;  /* 0x000000ff0600220b */ /* 0x02cfe40003f02000 */
[----:B------:R-:W-:Y:S01]  /*35df0*/  @!P2 PLOP3.LUT P0, PT, P1, PT, PT, 0x8, 0x0 ;  /* 0x000000000000a81c */ /* 0x000fe20000f0e170 */
[----:B------:R-:W-:-:S12]  /*35e00*/  BRA `(.L_x_238) ;  /* 0x0000000000047947 */ /* 0x000fd80003800000 */
.L_x_237:
[----:B--23-5:R-:W-:-:S13]  /*35e10*/  FSETP.EQ.AND P0, PT, R6, RZ, PT ;  /* 0x000000ff0600720b */ /* 0x02cfda0003f02000 */
.L_x_238:
[----:B------:R-:W-:Y:S02]  /*35e20*/  ISETP.NE.AND P2, PT, R16, 0x3, PT ;  /* 0x000000031000780c */ /* 0x000fe40003f45270 */
[----:B------:R-:W-:-:S04]  /*35e30*/  ELECT P1, URZ, PT ;  /* 0x00000000003f782f */ /* 0x000fc80003820000 */
[----:B------:R-:W-:-:S07]  /*35e40*/  PLOP3.LUT P0, PT, P1, P0, PT, 0x20, 0x0 ;  /* 0x000000000000781c */ /* 0x000fce0000f00470 */
[----:B------:R-:W-:Y:S06]  /*35e50*/  @!P2 BRA `(.L_x_239) ;  /* 0x000000000004a947 */ /* 0x000fec0003800000 */
[----:B------:R-:W-:Y:S01]  /*35e60*/  BPT.TRAP 0x1 ;  /* 0x000000040000795c */ /* 0x000fe20000300000 */
.L_x_239:
[----:B------:R-:W2:Y:S01]  /*35e70*/  S2UR UR37, SR_CgaCtaId ;  /* 0x00000000002579c3 */ /* 0x000ea20000008800 */
[----:B------:R-:W-:Y:S01]  /*35e80*/  UMOV UR13, 0x400 ;  /* 0x00000400000d7882 */ /* 0x000fe20000000000 */
[----:B----4-:R-:W-:-:S04]  /*35e90*/  MOV R2, 0x1 ;  /* 0x0000000100027802 */ /* 0x010fc80000000f00 */
[----:B------:R-:W-:Y:S01]  /*35ea0*/  SHF.L.U32 R2, R2, 0x1f, RZ ;  /* 0x0000001f02027819 */ /* 0x000fe200000006ff */
[----:B--2---:R-:W-:-:S09]  /*35eb0*/  ULEA UR13, UR37, UR13, 0x18 ;  /* 0x0000000d250d7291 */ /* 0x004fd2000f8ec03f */
[----:B------:R-:W2:Y:S02]  /*35ec0*/  SYNCS.PHASECHK.TRANS64.TRYWAIT P1, [UR13+0x80], R2 ;  /* 0x00008002ff0075a7 */ /* 0x000ea4000802014d */
[----:B--2---:R-:W-:Y:S05]  /*35ed0*/  @!P1 BRA `(.L_x_240) ;  /* 0x0000003400c89947 */ /* 0x004fea0003800000 */
.L_x_388:
[----:B------:R-:W-:Y:S04]  /*35ee0*/  BSSY B0, `(.L_x_241) ;  /* 0x000000e000007945 */ /* 0x000fe80003800000 */
[----:B------:R-:W-:Y:S05]  /*35ef0*/  @!P0 BRA `(.L_x_242) ;  /* 0x0000000000308947 */ /* 0x000fea0003800000 */
[----:B------:R-:W-:Y:S01]  /*35f00*/  R2UR UR52, R10 ;  /* 0x000000000a3472ca */ /* 0x000fe200000e0000 */
[----:B------:R-:W-:Y:S02]  /*35f10*/  UIADD3 UR8, UP0, UR30, 0x3f0, URZ ;  /* 0x000003f01e087890 */ /* 0x000fe4000ff1e03f */
[----:B------:R-:W-:Y:S02]  /*35f20*/  UIADD3 UR48, UR13, 0x100, URZ ;  /* 0x000001000d307890 */ /* 0x000fe4000fffe03f */
[----:B------:R-:W-:Y:S02]  /*35f30*/  UIADD3 UR49, UR13, 0x60, URZ ;  /* 0x000000600d317890 */ /* 0x000fe4000fffe03f */
[----:B------:R-:W-:Y:S01]  /*35f40*/  UIADD3.X UR9, URZ, UR31, URZ, UP0, !UPT ;  /* 0x0000001f3f097290 */ /* 0x000fe200087fe43f */
[----:B------:R-:W-:Y:S01]  /*35f50*/  UMOV UR10, 0x0 ;  /* 0x00000000000a7882 */ /* 0x000fe20000000000 */
[----:B------:R-:W-:-:S07]  /*35f60*/  UMOV UR11, 0x10000000 ;  /* 0x10000000000b7882 */ /* 0x000fce0000000000 */
[----:B------:R3:W-:Y:S02]  /*35f70*/  UTMALDG.3D [UR48], [UR8], desc[UR10] ;  /* 0x00000a30080075b4 */ /* 0x0007e40008011000 */
[----:B---3--:R-:W-:Y:S05]  /*35f80*/  @!P2 BRA `(.L_x_243) ;  /* 0x000000000004a947 */ /* 0x008fea0003800000 */
[----:B------:R-:W-:Y:S01]  /*35f90*/  BPT.TRAP 0x1 ;  /* 0x000000040000795c */ /* 0x000fe20000300000 */
.L_x_243:
[----:B--2---:R-:W2:Y:S02]  /*35fa0*/  LDC R3, c[0x0][0x800] ;  /* 0x00020000ff037b82 */ /* 0x004ea40000000800 */
[----:B--2---:R3:W-:Y:S02]  /*35fb0*/  SYNCS.ARRIVE.TRANS64.RED.A0TR RZ, [UR13+0x60], R3 ;  /* 0x00006003ffff79a7 */ /* 0x0047e4000830040d */
.L_x_242:
[----:B------:R-:W-:Y:S05]  /*35fc0*/  BSYNC B0 ;  /* 0x0000000000007941 */ /* 0x000fea0003800000 */
.L_x_241:
[----:B------:R-:W-:Y:S05]  /*35fd0*/  @!P2 BRA `(.L_x_244) ;  /* 0x000000000004a947 */ /* 0x000fea0003800000 */
[----:B------:R-:W-:Y:S01]  /*35fe0*/  BPT.TRAP 0x1 ;  /* 0x000000040000795c */ /* 0x000fe20000300000 */
.L_x_244:
[----:B------:R-:W-:-:S04]  /*35ff0*/  UIADD3 UR41, UR13, 0x60, URZ ;  /* 0x000000600d297890 */ /* 0x000fc8000fffe03f */
[----:B------:R-:W-:-:S09]  /*36000*/  UPRMT UR29, UR37, 0x654, UR41 ;  /* 0x00000654251d7896 */ /* 0x000fd20008000029 */
[----:B------:R-:W-:Y:S01]  /*36010*/  SYNCS.ARRIVE.TRANS64.RED.A1T0 RZ, [UR29], RZ ;  /* 0x000000ffffff79a7 */ /* 0x000fe2000810041d */
[----:B------:R-:W-:Y:S05]  /*36020*/  @!P2 BRA `(.L_x_245) ;  /* 0x000000000004a947 */ /* 0x000fea0003800000 */
[----:B------:R-:W-:Y:S01]  /*36030*/  BPT.TRAP 0x1 ;  /* 0x000000040000795c */ /* 0x000fe20000300000 */
.L_x_245:
[----:B------:R-:W4:Y:S02]  /*36040*/  SYNCS.PHASECHK.TRANS64.TRYWAIT P1, [UR13+0x88], R2 ;  /* 0x00008802ff0075a7 */ /* 0x000f24000802014d */
[----:B----4-:R-:W-:Y:S05]  /*36050*/  @!P1 BRA `(.L_x_246) ;  /* 0x0000003400809947 */ /* 0x010fea0003800000 */
.L_x_389:
[----:B------:R-:W-:Y:S04]  /*36060*/  BSSY B0, `(.L_x_247) ;  /* 0x0000010000007945 */ /* 0x000fe80003800000 */
[----:B------:R-:W-:Y:S05]  /*36070*/  @!P0 BRA `(.L_x_248) ;  /* 0x0000000000388947 */ /* 0x000fea0003800000 */
[----:B------:R-:W-:Y:S01]  /*36080*/  UIADD3 UR16, UP0, UR30, 0x3f0, URZ ;  /* 0x000003f01e107890 */ /* 0x000fe2000ff1e03f */
[----:B------:R-:W-:Y:S01]  /*36090*/  R2UR UR12, R10 ;  /* 0x000000000a0c72ca */ /* 0x000fe200000e0000 */
[----:B------:R-:W-:Y:S02]  /*360a0*/  UIADD3 UR11, UR51, 0x80, URZ ;  /* 0x00000080330b7890 */ /* 0x000fe4000fffe03f */
[----:B------:R-:W-:Y:S02]  /*360b0*/  UIADD3 UR8, UR13, 0x1100, URZ ;  /* 0x000011000d087890 */ /* 0x000fe4000fffe03f */
[----:B------:R-:W-:Y:S02]  /*360c0*/  UIADD3 UR9, UR13, 0x68, URZ ;  /* 0x000000680d097890 */ /* 0x000fe4000fffe03f */
[----:B------:R-:W-:Y:S01]  /*360d0*/  UIADD3.X UR17, URZ, UR31, URZ, UP0, !UPT ;  /* 0x0000001f3f117290 */ /* 0x000fe200087fe43f */
[----:B------:R-:W-:Y:S01]  /*360e0*/  UMOV UR18, 0x0 ;  /* 0x0000000000127882 */ /* 0x000fe20000000000 */
[----:B------:R-:W-:Y:S01]  /*360f0*/  UMOV UR19, 0x10000000 ;  /* 0x1000000000137882 */ /* 0x000fe20000000000 */
[----:B------:R-:W-:-:S06]  /*36100*/  UMOV UR10, UR50 ;  /* 0x00000032000a7c82 */ /* 0x000fcc0008000000 */
[----:B------:R4:W-:Y:S02]  /*36110*/  UTMALDG.3D [UR8], [UR16], desc[UR18] ;  /* 0x00001208100075b4 */ /* 0x0009e40008011000 */
[----:B----4-:R-:W-:Y:S05]  /*36120*/  @!P2 BRA `(.L_x_249) ;  /* 0x000000000004a947 */ /* 0x010fea0003800000 */
[----:B------:R-:W-:Y:S01]  /*36130*/  BPT.TRAP 0x1 ;  /* 0x000000040000795c */ /* 0x000fe20000300000 */
.L_x_249:
[----:B--23--:R-:W2:Y:S02]  /*36140*/  LDC R3, c[0x0][0x800] ;  /* 0x00020000ff037b82 */ /* 0x00cea40000000800 */
[----:B--2---:R4:W-:Y:S02]  /*36150*/  SYNCS.ARRIVE.TRANS64.RED.A0TR RZ, [UR13+0x68], R3 ;  /* 0x00006803ffff79a7 */ /* 0x0049e4000830040d */
.L_x_248:
[----:B------:R-:W-:Y:S05]  /*36160*/  BSYNC B0 ;  /* 0x0000000000007941 */ /* 0x000fea0003800000 */
.L_x_247:
[----:B------:R-:W-:Y:S05]  /*36170*/  @!P2 BRA `(.L_x_250) ;  /* 0x000000000004a947 */ /* 0x000fea0003800000 */
[----:B------:R-:W-:Y:S01]  /*36180*/  BPT.TRAP 0x1 ;  /* 0x000000040000795c */ /* 0x000fe20000300000 */
.L_x_250:
[----:B------:R-:W-:Y:S02]  /*36190*/  UIADD3 UR33, UR13, 0x68, URZ ;  /* 0x000000680d217890 */ /* 0x000fe4000fffe03f */
[----:B------:R-:W-:Y:S02]  /*361a0*/  UIADD3 UR10, UR50, 0x20, URZ ;  /* 0x00000020320a7890 */ /* 0x000fe4000fffe03f */
[----:B------:R-:W-:-:S09]  /*361b0*/  UPRMT UR23, UR37, 0x654, UR33 ;  /* 0x0000065425177896 */ /* 0x000fd20008000021 */
[----:B------:R-:W-:Y:S01]  /*361c0*/  SYNCS.ARRIVE.TRANS64.RED.A1T0 RZ, [UR23], RZ ;  /* 0x000000ffffff79a7 */ /* 0x000fe20008100417 */
[----:B------:R-:W-:Y:S05]  /*361d0*/  @!P2 BRA `(.L_x_251) ;  /* 0x000000000004a947 */ /* 0x000fea0003800000 */
[----:B------:R-:W-:Y:S01]  /*361e0*/  BPT.TRAP 0x1 ;  /* 0x000000040000795c */ /* 0x000fe20000300000 */
.L_x_251:
[----:B------:R-:W5:Y:S02]  /*361f0*/  SYNCS.PHASECHK.TRANS64.TRYWAIT P1, [UR13+0x90], R2 ;  /* 0x00009002ff0075a7 */ /* 0x000f64000802014d */
[----:B-----5:R-:W-:Y:S05]  /*36200*/  @!P1 BRA `(.L_x_252) ;  /* 0x00000034002c9947 */ /* 0x020fea0003800000 */
.L_x_390:
        /* <DEDUP_REMOVED lines=8> */
[----:B------:R-:W-:Y:S01]  /*36290*/  UMOV UR19, 0x10000000 ;  /* 0x1000000000137882 */ /* 0x000fe20000000000 */
[----:B------:R-:W-:-:S06]  /*362a0*/  UMOV UR11, UR51 ;  /* 0x00000033000b7c82 */ /* 0x000fcc0008000000 */
[----:B------:R1:W-:Y:S02]  /*362b0*/  UTMALDG.3D [UR8], [UR16], desc[UR18] ;  /* 0x00001208100075b4 */ /* 0x0003e40008011000 */
[----:B-1----:R-:W-:Y:S05]  /*362c0*/  @!P2 BRA `(.L_x_255) ;  /* 0x000000000004a947 */ /* 0x002fea0003800000 */
[----:B------:R-:W-:Y:S01]  /*362d0*/  BPT.TRAP 0x1 ;  /* 0x000000040000795c */ /* 0x000fe20000300000 */
.L_x_255:
[----:B--234-:R-:W1:Y:S02]  /*362e0*/  LDC R3, c[0x0][0x800] ;  /* 0x00020000ff037b82 */ /* 0x01ce640000000800 */
[----:B-1----:R1:W-:Y:S02]  /*362f0*/  SYNCS.ARRIVE.TRANS64.RED.A0TR RZ, [UR13+0x70], R3 ;  /* 0x00007003ffff79a7 */ /* 0x0023e4000830040d */
.L_x_254:
[----:B------:R-:W-:Y:S05]  /*36300*/  BSYNC B0 ;  /* 0x0000000000007941 */ /* 0x000fea0003800000 */
.L_x_253:
[----:B------:R-:W-:Y:S05]  /*36310*/  @!P2 BRA `(.L_x_256) ;  /* 0x000000000004a947 */ /* 0x000fea0003800000 */
[----:B------:R-:W-:Y:S01]  /*36320*/  BPT.TRAP 0x1 ;  /* 0x000000040000795c */ /* 0x000fe20000300000 */
.L_x_256:
[----:B------:R-:W-:-:S04]  /*36330*/  UIADD3 UR25, UR13, 0x70, URZ ;  /* 0x000000700d197890 */ /* 0x000fc8000fffe03f */
[----:B------:R-:W-:-:S09]  /*36340*/  UPRMT UR21, UR37, 0x654, UR25 ;  /* 0x0000065425157896 */ /* 0x000fd20008000019 */
[----:B------:R-:W-:Y:S01]  /*36350*/  SYNCS.ARRIVE.TRANS64.RED.A1T0 RZ, [UR21], RZ ;  /* 0x000000ffffff79a7 */ /* 0x000fe20008100415 */
[----:B------:R-:W-:Y:S05]  /*36360*/  @!P2 BRA `(.L_x_257) ;  /* 0x000000000004a947 */ /* 0x000fea0003800000 */
[----:B------:R-:W-:Y:S01]  /*36370*/  BPT.TRAP 0x1 ;  /* 0x000000040000795c */ /* 0x000fe20000300000 */
.L_x_257:
[----:B------:R-:W5:Y:S02]  /*36380*/  SYNCS.PHASECHK.TRANS64.TRYWAIT P1, [UR13+0x98], R2 ;  /* 0x00009802ff0075a7 */ /* 0x000f64000802014d */
[----:B-----5:R-:W-:Y:S05]  /*36390*/  @!P1 BRA `(.L_x_258) ;  /* 0x0000003000e09947 */ /* 0x020fea0003800000 */
.L_x_391:
        /* <DEDUP_REMOVED lines=9> */
[----:B------:R-:W-:-:S07]  /*36430*/  UMOV UR19, 0x10000000 ;  /* 0x1000000000137882 */ /* 0x000fce0000000000 */
[----:B------:R1:W-:Y:S02]  /*36440*/  UTMALDG.3D [UR8], [UR16], desc[UR18] ;  /* 0x00001208100075b4 */ /* 0x0003e40008011000 */
[----:B-1----:R-:W-:Y:S05]  /*36450*/  @!P2 BRA `(.L_x_261) ;  /* 0x000000000004a947 */ /* 0x002fea0003800000 */
[----:B------:R-:W-:Y:S01]  /*36460*/  BPT.TRAP 0x1 ;  /* 0x000000040000795c */ /* 0x000fe20000300000 */
.L_x_261:
[----:B--234-:R-:W1:Y:S02]  /*36470*/  LDC R3, c[0x0][0x800] ;  /* 0x00020000ff037b82 */ /* 0x01ce640000000800 */
[----:B-1----:R1:W-:Y:S02]  /*36480*/  SYNCS.ARRIVE.TRANS64.RED.A0TR RZ, [UR13+0x78], R3 ;  /* 0x00007803ffff79a7 */ /* 0x0023e4000830040d */
.L_x_260:
[----:B------:R-:W-:Y:S05]  /*36490*/  BSYNC B0 ;  /* 0x0000000000007941 */ /* 0x000fea0003800000 */
.L_x_259:
[----:B------:R-:W-:Y:S05]  /*364a0*/  @!P2 BRA `(.L_x_262) ;  /* 0x000000000004a947 */ /* 0x000fea0003800000 */
[----:B------:R-:W-:Y:S01]  /*364b0*/  BPT.TRAP 0x1 ;  /* 0x000000040000795c */ /* 0x000fe20000300000 */
.L_x_262:
[----:B------:R-:W-:Y:S02]  /*364c0*/  UIADD3 UR17, UR13, 0x78, URZ ;  /* 0x000000780d117890 */ /* 0x000fe4000fffe03f */
[----:B------:R-:W-:Y:S02]  /*364d0*/  UIADD3 UR42, UR50, 0x40, URZ ;  /* 0x00000040322a7890 */ /* 0x000fe4000fffe03f */
[----:B------:R-:W-:-:S09]  /*364e0*/  UPRMT UR22, UR37, 0x654, UR17 ;  /* 0x0000065425167896 */ /* 0x000fd20008000011 */
[----:B------:R-:W-:Y:S01]  /*364f0*/  SYNCS.ARRIVE.TRANS64.RED.A1T0 RZ, [UR22], RZ ;  /* 0x000000ffffff79a7 */ /* 0x000fe20008100416 */
[----:B------:R-:W-:Y:S05]  /*36500*/  @!P2 BRA `(.L_x_263) ;  /* 0x000000000004a947 */ /* 0x000fea0003800000 */
[----:B------:R-:W-:Y:S01]  /*36510*/  BPT.TRAP 0x1 ;  /* 0x000000040000795c */ /* 0x000fe20000300000 */
.L_x_263:
[----:B-1234-:R-:W-:-:S04]  /*36520*/  SHF.L.U32 R3, RZ, 0x1f, RZ ;  /* 0x0000001fff037819 */ /* 0x01efc800000006ff */
[----:B------:R-:W1:Y:S02]  /*36530*/  SYNCS.PHASECHK.TRANS64.TRYWAIT P1, [UR13+0x80], R3 ;  /* 0x00008003ff0075a7 */ /* 0x000e64000802014d */
[----:B-1----:R-:W-:Y:S05]  /*36540*/  @!P1 BRA `(.L_x_264) ;  /* 0x00000030008c9947 */ /* 0x002fea0003800000 */
.L_x_392:
[----:B------:R-:W-:Y:S04]  /*36550*/  BSSY B0, `(.L_x_265) ;  /* 0x000000e000007945 */ /* 0x000fe80003800000 */
[----:B------:R-:W-:Y:S05]  /*36560*/  @!P0 BRA `(.L_x_266) ;  /* 0x0000000000308947 */ /* 0x000fea0003800000 */
[----:B------:R-:W-:Y:S01]  /*36570*/  R2UR UR44, R10 ;  /* 0x000000000a2c72ca */ /* 0x000fe200000e0000 */
[----:B------:R-:W-:Y:S02]  /*36580*/  UIADD3 UR8, UP0, UR30, 0x3f0, URZ ;  /* 0x000003f01e087890 */ /* 0x000fe4000ff1e03f */
[----:B------:R-:W-:Y:S02]  /*36590*/  UIADD3 UR40, UR13, 0x100, URZ ;  /* 0x000001000d287890 */ /* 0x000fe4000fffe03f */
[----:B------:R-:W-:Y:S01]  /*365a0*/  UIADD3.X UR9, URZ, UR31, URZ, UP0, !UPT ;  /* 0x0000001f3f097290 */ /* 0x000fe200087fe43f */
[----:B------:R-:W-:Y:S01]  /*365b0*/  UMOV UR10, 0x0 ;  /* 0x00000000000a7882 */ /* 0x000fe20000000000 */
[----:B------:R-:W-:Y:S01]  /*365c0*/  UMOV UR11, 0x10000000 ;  /* 0x10000000000b7882 */ /* 0x000fe20000000000 */
[----:B------:R-:W-:-:S06]  /*365d0*/  UMOV UR43, UR51 ;  /* 0x00000033002b7c82 */ /* 0x000fcc0008000000 */
[----:B------:R2:W-:Y:S02]  /*365e0*/  UTMALDG.3D [UR40], [UR8], desc[UR10] ;  /* 0x00000a28080075b4 */ /* 0x0005e40008011000 */
[----:B--2---:R-:W-:Y:S05]  /*365f0*/  @!P2 BRA `(.L_x_267) ;  /* 0x000000000004a947 */ /* 0x004fea0003800000 */
[----:B------:R-:W-:Y:S01]  /*36600*/  BPT.TRAP 0x1 ;  /* 0x000000040000795c */ /* 0x000fe20000300000 */
.L_x_267:
[----:B-1----:R-:W1:Y:S02]  /*36610*/  LDC R4, c[0x0][0x800] ;  /* 0x00020000ff047b82 */ /* 0x002e640000000800 */
[----:B-1----:R2:W-:Y:S02]  /*36620*/  SYNCS.ARRIVE.TRANS64.RED.A0TR RZ, [UR13+0x60], R4 ;  /* 0x00006004ffff79a7 */ /* 0x0025e4000830040d */
.L_x_266:
[----:B------:R-:W-:Y:S05]  /*36630*/  BSYNC B0 ;  /* 0x0000000000007941 */ /* 0x000fea0003800000 */
.L_x_265:
[----:B------:R-:W-:Y:S05]  /*36640*/  @!P2 BRA `(.L_x_268) ;  /* 0x000000000004a947 */ /* 0x000fea0003800000 */
[----:B------:R-:W-:Y:S01]  /*36650*/  BPT.TRAP 0x1 ;  /* 0x000000040000795c */ /* 0x000fe20000300000 */
.L_x_268:
[----:B------:R-:W-:Y:S01]  /*36660*/  SYNCS.ARRIVE.TRANS64.RED.A1T0 RZ, [UR29], RZ ;  /* 0x000000ffffff79a7 */ /* 0x000fe2000810041d */
[----:B------:R-:W-:Y:S05]  /*36670*/  @!P2 BRA `(.L_x_269) ;  /* 0x000000000004a947 */ /* 0x000fea0003800000 */
[----:B------:R-:W-:Y:S01]  /*36680*/  BPT.TRAP 0x1 ;  /* 0x000000040000795c */ /* 0x000fe20000300000 */
.L_x_269:
[----:B------:R-:W3:Y:S02]  /*36690*/  SYNCS.PHASECHK.TRANS64.TRYWAIT P1, [UR13+0x88], R3 ;  /* 0x00008803ff0075a7 */ /* 0x000ee4000802014d */
[----:B---3--:R-:W-:Y:S05]  /*366a0*/  @!P1 BRA `(.L_x_270) ;  /* 0x00000030004c9947 */ /* 0x008fea0003800000 */
.L_x_393:
        /* <DEDUP_REMOVED lines=11> */
[----:B---3--:R-:W-:Y:S05]  /*36760*/  @!P2 BRA `(.L_x_273) ;  /* 0x000000000004a947 */ /* 0x008fea0003800000 */
[----:B------:R-:W-:Y:S01]  /*36770*/  BPT.TRAP 0x1 ;  /* 0x000000040000795c */ /* 0x000fe20000300000 */
.L_x_273:
[----:B-12---:R-:W1:Y:S02]  /*36780*/  LDC R4, c[0x0][0x800] ;  /* 0x00020000ff047b82 */ /* 0x006e640000000800 */
[----:B-1----:R3:W-:Y:S02]  /*36790*/  SYNCS.ARRIVE.TRANS64.RED.A0TR RZ, [UR13+0x68], R4 ;  /* 0x00006804ffff79a7 */ /* 0x0027e4000830040d */
.L_x_272:
[----:B------:R-:W-:Y:S05]  /*367a0*/  BSYNC B0 ;  /* 0x0000000000007941 */ /* 0x000fea0003800000 */
.L_x_271:
[----:B------:R-:W-:Y:S05]  /*367b0*/  @!P2 BRA `(.L_x_274) ;  /* 0x000000000004a947 */ /* 0x000fea0003800000 */
[----:B------:R-:W-:Y:S01]  /*367c0*/  BPT.TRAP 0x1 ;  /* 0x000000040000795c */ /* 0x000fe20000300000 */
.L_x_274:
[----:B------:R-:W-:Y:S01]  /*367d0*/  SYNCS.ARRIVE.TRANS64.RED.A1T0 RZ, [UR23], RZ ;  /* 0x000000ffffff79a7 */ /* 0x000fe20008100417 */
[----:B------:R-:W-:Y:S01]  /*367e0*/  UIADD3 UR26, UR50, 0x60, URZ ;  /* 0x00000060321a7890 */ /* 0x000fe2000fffe03f */
[----:B------:R-:W-:Y:S11]  /*367f0*/  @!P2 BRA `(.L_x_275) ;  /* 0x000000000004a947 */ /* 0x000ff60003800000 */
[----:B------:R-:W-:Y:S01]  /*36800*/  BPT.TRAP 0x1 ;  /* 0x000000040000795c */ /* 0x000fe20000300000 */
.L_x_275:
[----:B------:R-:W4:Y:S02]  /*36810*/  SYNCS.PHASECHK.TRANS64.TRYWAIT P1, [UR13+0x90], R3 ;  /* 0x00009003ff0075a7 */ /* 0x000f24000802014d */
[----:B----4-:R-:W-:Y:S05]  /*36820*/  @!P1 BRA `(.L_x_276) ;  /* 0x0000003000049947 */ /* 0x010fea0003800000 */
.L_x_394:
        /* <DEDUP_REMOVED lines=12> */
.L_x_279:
[----:B-123--:R-:W1:Y:S02]  /*368f0*/  LDC R4, c[0x0][0x800] ;  /* 0x00020000ff047b82 */ /* 0x00ee640000000800 */
[----:B-1----:R4:W-:Y:S02]  /*36900*/  SYNCS.ARRIVE.TRANS64.RED.A0TR RZ, [UR13+0x70], R4 ;  /* 0x00007004ffff79a7 */ /* 0x0029e4000830040d */
.L_x_278:
[----:B------:R-:W-:Y:S05]  /*36910*/  BSYNC B0 ;  /* 0x0000000000007941 */ /* 0x000fea0003800000 */
.L_x_277:
[----:B------:R-:W-:Y:S05]  /*36920*/  @!P2 BRA `(.L_x_280) ;  /* 0x000000000004a947 */ /* 0x000fea0003800000 */
[----:B------:R-:W-:Y:S01]  /*36930*/  BPT.TRAP 0x1 ;  /* 0x000000040000795c */ /* 0x000fe20000300000 */
.L_x_280:
[----:B------:R-:W-:Y:S01]  /*36940*/  SYNCS.ARRIVE.TRANS64.RED.A1T0 RZ, [UR21], RZ ;  /* 0x000000ffffff79a7 */ /* 0x000fe20008100415 */
[----:B------:R-:W-:Y:S05]  /*36950*/  @!P2 BRA `(.L_x_281) ;  /* 0x000000000004a947 */ /* 0x000fea0003800000 */
[----:B------:R-:W-:Y:S01]  /*36960*/  BPT.TRAP 0x1 ;  /* 0x000000040000795c */ /* 0x000fe20000300000 */
.L_x_281:
[----:B------:R-:W5:Y:S02]  /*36970*/  SYNCS.PHASECHK.TRANS64.TRYWAIT P1, [UR13+0x98], R3 ;  /* 0x00009803ff0075a7 */ /* 0x000f64000802014d */
[----:B-----5:R-:W-:Y:S05]  /*36980*/  @!P1 BRA `(.L_x_282) ;  /* 0x0000002c00c49947 */ /* 0x020fea0003800000 */
.L_x_395:
        /* <DEDUP_REMOVED lines=13> */
.L_x_285:
[----:B--234-:R-:W1:Y:S02]  /*36a60*/  LDC R4, c[0x0][0x800] ;  /* 0x00020000ff047b82 */ /* 0x01ce640000000800 */
[----:B-1----:R1:W-:Y:S02]  /*36a70*/  SYNCS.ARRIVE.TRANS64.RED.A0TR RZ, [UR13+0x78], R4 ;  /* 0x00007804ffff79a7 */ /* 0x0023e4000830040d */
.L_x_284:
[----:B------:R-:W-:Y:S05]  /*36a80*/  BSYNC B0 ;  /* 0x0000000000007941 */ /* 0x000fea0003800000 */
.L_x_283:
[----:B------:R-:W-:Y:S05]  /*36a90*/  @!P2 BRA `(.L_x_286) ;  /* 0x000000000004a947 */ /* 0x000fea0003800000 */
[----:B------:R-:W-:Y:S01]  /*36aa0*/  BPT.TRAP 0x1 ;  /* 0x000000040000795c */ /* 0x000fe20000300000 */
.L_x_286:
[----:B------:R-:W-:Y:S01]  /*36ab0*/  SYNCS.ARRIVE.TRANS64.RED.A1T0 RZ, [UR22], RZ ;  /* 0x000000ffffff79a7 */ /* 0x000fe20008100416 */
[----:B------:R-:W-:Y:S01]  /*36ac0*/  UIADD3 UR10, UR50, 0x80, URZ ;  /* 0x00000080320a7890 */ /* 0x000fe2000fffe03f */
[----:B------:R-:W-:Y:S11]  /*36ad0*/  @!P2 BRA `(.L_x_287) ;  /* 0x000000000004a947 */ /* 0x000ff60003800000 */
[----:B------:R-:W-:Y:S01]  /*36ae0*/  BPT.TRAP 0x1 ;  /* 0x000000040000795c */ /* 0x000fe20000300000 */
.L_x_287:
[----:B------:R-:W5:Y:S02]  /*36af0*/  SYNCS.PHASECHK.TRANS64.TRYWAIT P1, [UR13+0x80], R2 ;  /* 0x00008002ff0075a7 */ /* 0x000f64000802014d */
[----:B-----5:R-:W-:Y:S05]  /*36b00*/  @!P1 BRA `(.L_x_288) ;  /* 0x0000002c007c9947 */ /* 0x020fea0003800000 */
.L_x_396:
        /* <DEDUP_REMOVED lines=8> */
[----:B------:R-:W-:Y:S01]  /*36b90*/  UMOV UR9, UR41 ;  /* 0x0000002900097c82 */ /* 0x000fe20008000000 */
[----:B------:R-:W-:-:S05]  /*36ba0*/  UMOV UR11, UR51 ;  /* 0x00000033000b7c82 */ /* 0x000fca0008000000 */
[----:B------:R1:W-:Y:S02]  /*36bb0*/  UTMALDG.3D [UR8], [UR18], desc[UR26] ;  /* 0x00001a08120075b4 */ /* 0x0003e40008011000 */
[----:B-1----:R-:W-:Y:S05]  /*36bc0*/  @!P2 BRA `(.L_x_291) ;  /* 0x000000000004a947 */ /* 0x002fea0003800000 */
[----:B------:R-:W-:Y:S01]  /*36bd0*/  BPT.TRAP 0x1 ;  /* 0x000000040000795c */ /* 0x000fe20000300000 */
.L_x_291:
[----:B--234-:R-:W1:Y:S02]  /*36be0*/  LDC R4, c[0x0][0x800] ;  /* 0x00020000ff047b82 */ /* 0x01ce640000000800 */
[----:B-1----:R1:W-:Y:S02]  /*36bf0*/  SYNCS.ARRIVE.TRANS64.RED.A0TR RZ, [UR13+0x60], R4 ;  /* 0x00006004ffff79a7 */ /* 0x0023e4000830040d */
.L_x_290:
[----:B------:R-:W-:Y:S05]  /*36c00*/  BSYNC B0 ;  /* 0x0000000000007941 */ /* 0x000fea0003800000 */
.L_x_289:
[----:B------:R-:W-:Y:S05]  /*36c10*/  @!P2 BRA `(.L_x_292) ;  /* 0x000000000004a947 */ /* 0x000fea0003800000 */
[----:B------:R-:W-:Y:S01]  /*36c20*/  BPT.TRAP 0x1 ;  /* 0x000000040000795c */ /* 0x000fe20000300000 */
.L_x_292:
[----:B------:R-:W-:Y:S01]  /*36c30*/  SYNCS.ARRIVE.TRANS64.RED.A1T0 RZ, [UR29], RZ ;  /* 0x000000ffffff79a7 */ /* 0x000fe2000810041d */
[----:B------:R-:W-:Y:S05]  /*36c40*/  @!P2 BRA `(.L_x_293) ;  /* 0x000000000004a947 */ /* 0x000fea0003800000 */
[----:B------:R-:W-:Y:S01]  /*36c50*/  BPT.TRAP 0x1 ;  /* 0x000000040000795c */ /* 0x000fe20000300000 */
.L_x_293:
[----:B------:R-:W5:Y:S02]  /*36c60*/  SYNCS.PHASECHK.TRANS64.TRYWAIT P1, [UR13+0x88], R2 ;  /* 0x00008802ff0075a7 */ /* 0x000f64000802014d */
[----:B-----5:R-:W-:Y:S05]  /*36c70*/  @!P1 BRA `(.L_x_294) ;  /* 0x0000002c00389947 */ /* 0x020fea0003800000 */
.L_x_397:
        /* <DEDUP_REMOVED lines=13> */
.L_x_297:
[----:B--234-:R-:W1:Y:S02]  /*36d50*/  LDC R4, c[0x0][0x800] ;  /* 0x00020000ff047b82 */ /* 0x01ce640000000800 */
[----:B-1----:R1:W-:Y:S02]  /*36d60*/  SYNCS.ARRIVE.TRANS64.RED.A0TR RZ, [UR13+0x68], R4 ;  /* 0x00006804ffff79a7 */ /* 0x0023e4000830040d */
.L_x_296:
[----:B------:R-:W-:Y:S05]  /*36d70*/  BSYNC B0 ;  /* 0x0000000000007941 */ /* 0x000fea0003800000 */
.L_x_295:
[----:B------:R-:W-:Y:S05]  /*36d80*/  @!P2 BRA `(.L_x_298) ;  /* 0x000000000004a947 */ /* 0x000fea0003800000 */
[----:B------:R-:W-:Y:S01]  /*36d90*/  BPT.TRAP 0x1 ;  /* 0x000000040000795c */ /* 0x000fe20000300000 */
.L_x_298:
[----:B------:R-:W-:Y:S01]  /*36da0*/  SYNCS.ARRIVE.TRANS64.RED.A1T0 RZ, [UR23], RZ ;  /* 0x000000ffffff79a7 */ /* 0x000fe20008100417 */
[----:B------:R-:W-:Y:S01]  /*36db0*/  UIADD3 UR10, UR50, 0xa0, URZ ;  /* 0x000000a0320a7890 */ /* 0x000fe2000fffe03f */
[----:B------:R-:W-:Y:S11]  /*36dc0*/  @!P2 BRA `(.L_x_299) ;  /* 0x000000000004a947 */ /* 0x000ff60003800000 */
[----:B------:R-:W-:Y:S01]  /*36dd0*/  BPT.TRAP 0x1 ;  /* 0x000000040000795c */ /* 0x000fe20000300000 */
.L_x_299:
[----:B------:R-:W5:Y:S02]  /*36de0*/  SYNCS.PHASECHK.TRANS64.TRYWAIT P1, [UR13+0x90], R2 ;  /* 0x00009002ff0075a7 */ /* 0x000f64000802014d */
[----:B-----5:R-:W-:Y:S05]  /*36df0*/  @!P1 BRA `(.L_x_300) ;  /* 0x0000002800f09947 */ /* 0x020fea0003800000 */
.L_x_398:
        /* <DEDUP_REMOVED lines=13> */
.L_x_303:
[----:B--234-:R-:W1:Y:S02]  /*36ed0*/  LDC R4, c[0x0][0x800] ;  /* 0x00020000ff047b82 */ /* 0x01ce640000000800 */
[----:B-1----:R1:W-:Y:S02]  /*36ee0*/  SYNCS.ARRIVE.TRANS64.RED.A0TR RZ, [UR13+0x70], R4 ;  /* 0x00007004ffff79a7 */ /* 0x0023e4000830040d */
.L_x_302:
[----:B------:R-:W-:Y:S05]  /*36ef0*/  BSYNC B0 ;  /* 0x0000000000007941 */ /* 0x000fea0003800000 */
.L_x_301:
[----:B------:R-:W-:Y:S05]  /*36f00*/  @!P2 BRA `(.L_x_304) ;  /* 0x000000000004a947 */ /* 0x000fea0003800000 */
[----:B------:R-:W-:Y:S01]  /*36f10*/  BPT.TRAP 0x1 ;  /* 0x000000040000795c */ /* 0x000fe20000300000 */
.L_x_304:
[----:B------:R-:W-:Y:S01]  /*36f20*/  SYNCS.ARRIVE.TRANS64.RED.A1T0 RZ, [UR21], RZ ;  /* 0x000000ffffff79a7 */ /* 0x000fe20008100415 */
[----:B------:R-:W-:Y:S05]  /*36f30*/  @!P2 BRA `(.L_x_305) ;  /* 0x000000000004a947 */ /* 0x000fea0003800000 */
[----:B------:R-:W-:Y:S01]  /*36f40*/  BPT.TRAP 0x1 ;  /* 0x000000040000795c */ /* 0x000fe20000300000 */
.L_x_305:
[----:B------:R-:W5:Y:S02]  /*36f50*/  SYNCS.PHASECHK.TRANS64.TRYWAIT P1, [UR13+0x98], R2 ;  /* 0x00009802ff0075a7 */ /* 0x000f64000802014d */
[----:B-----5:R-:W-:Y:S05]  /*36f60*/  @!P1 BRA `(.L_x_306) ;  /* 0x0000002800ac9947 */ /* 0x020fea0003800000 */
.L_x_399:
        /* <DEDUP_REMOVED lines=13> */
.L_x_309:
[----:B------:R-:W1:Y:S02]  /*37040*/  LDC R2, c[0x0][0x800] ;  /* 0x00020000ff027b82 */ /* 0x000e640000000800 */
[----:B-1----:R1:W-:Y:S02]  /*37050*/  SYNCS.ARRIVE.TRANS64.RED.A0TR RZ, [UR13+0x78], R2 ;  /* 0x00007802ffff79a7 */ /* 0x0023e4000830040d */
.L_x_308:
[----:B------:R-:W-:Y:S05]  /*37060*/  BSYNC B0 ;  /* 0x0000000000007941 */ /* 0x000fea0003800000 */
.L_x_307:
[----:B------:R-:W-:Y:S05]  /*37070*/  @!P2 BRA `(.L_x_310) ;  /* 0x000000000004a947 */ /* 0x000fea0003800000 */
[----:B------:R-:W-:Y:S01]  /*37080*/  BPT.TRAP 0x1 ;  /* 0x000000040000795c */ /* 0x000fe20000300000 */
.L_x_310:
[----:B------:R-:W-:Y:S01]  /*37090*/  SYNCS.ARRIVE.TRANS64.RED.A1T0 RZ, [UR22], RZ ;  /* 0x000000ffffff79a7 */ /* 0x000fe20008100416 */
[----:B------:R-:W-:Y:S01]  /*370a0*/  UIADD3 UR10, UR50, 0xc0, URZ ;  /* 0x000000c0320a7890 */ /* 0x000fe2000fffe03f */
[----:B------:R-:W-:Y:S11]  /*370b0*/  @!P2 BRA `(.L_x_311) ;  /* 0x000000000004a947 */ /* 0x000ff60003800000 */
[----:B------:R-:W-:Y:S01]  /*370c0*/  BPT.TRAP 0x1 ;  /* 0x000000040000795c */ /* 0x000fe20000300000 */
.L_x_311:
[----:B------:R-:W5:Y:S02]  /*370d0*/  SYNCS.PHASECHK.TRANS64.TRYWAIT P1, [UR13+0x80], R3 ;  /* 0x00008003ff0075a7 */ /* 0x000f64000802014d */
[----:B-----5:R-:W-:Y:S05]  /*370e0*/  @!P1 BRA `(.L_x_312) ;  /* 0x0000002800649947 */ /* 0x020fea0003800000 */
.L_x_400:
        /* <DEDUP_REMOVED lines=13> */
.L_x_315:
[----:B------:R-:W1:Y:S02]  /*371c0*/  LDC R2, c[0x0][0x800] ;  /* 0x00020000ff027b82 */ /* 0x000e640000000800 */
[----:B-1----:R1:W-:Y:S02]  /*371d0*/  SYNCS.ARRIVE.TRANS64.RED.A0TR RZ, [UR13+0x60], R2 ;  /* 0x00006002ffff79a7 */ /* 0x0023e4000830040d */
.L_x_314:
[----:B------:R-:W-:Y:S05]  /*371e0*/  BSYNC B0 ;  /* 0x0000000000007941 */ /* 0x000fea0003800000 */
.L_x_313:
[----:B------:R-:W-:Y:S05]  /*371f0*/  @!P2 BRA `(.L_x_316) ;  /* 0x000000000004a947 */ /* 0x000fea0003800000 */
[----:B------:R-:W-:Y:S01]  /*37200*/  BPT.TRAP 0x1 ;  /* 0x000000040000795c */ /* 0x000fe20000300000 */
.L_x_316:
[----:B------:R-:W-:Y:S01]  /*37210*/  SYNCS.ARRIVE.TRANS64.RED.A1T0 RZ, [UR29], RZ ;  /* 0x000000ffffff79a7 */ /* 0x000fe2000810041d */
[----:B------:R-:W-:Y:S05]  /*37220*/  @!P2 BRA `(.L_x_317) ;  /* 0x000000000004a947 */ /* 0x000fea0003800000 */
[----:B------:R-:W-:Y:S01]  /*37230*/  BPT.TRAP 0x1 ;  /* 0x000000040000795c */ /* 0x000fe20000300000 */
.L_x_317:
[----:B------:R-:W5:Y:S02]  /*37240*/  SYNCS.PHASECHK.TRANS64.TRYWAIT P1, [UR13+0x88], R3 ;  /* 0x00008803ff0075a7 */ /* 0x000f64000802014d */
[----:B-----5:R-:W-:Y:S05]  /*37250*/  @!P1 BRA `(.L_x_318) ;  /* 0x0000002800209947 */ /* 0x020fea0003800000 */
.L_x_401:
        /* <DEDUP_REMOVED lines=13> */
.L_x_321:
[----:B------:R-:W1:Y:S02]  /*37330*/  LDC R2, c[0x0][0x800] ;  /* 0x00020000ff027b82 */ /* 0x000e640000000800 */
[----:B-1----:R1:W-:Y:S02]  /*37340*/  SYNCS.ARRIVE.TRANS64.RED.A0TR RZ, [UR13+0x68], R2 ;  /* 0x00006802ffff79a7 */ /* 0x0023e4000830040d */
.L_x_320:
[----:B------:R-:W-:Y:S05]  /*37350*/  BSYNC B0 ;  /* 0x0000000000007941 */ /* 0x000fea0003800000 */
.L_x_319:
[----:B------:R-:W-:Y:S05]  /*37360*/  @!P2 BRA `(.L_x_322) ;  /* 0x000000000004a947 */ /* 0x000fea0003800000 */
[----:B------:R-:W-:Y:S01]  /*37370*/  BPT.TRAP 0x1 ;  /* 0x000000040000795c */ /* 0x000fe20000300000 */
.L_x_322:
[----:B------:R-:W-:Y:S01]  /*37380*/  SYNCS.ARRIVE.TRANS64.RED.A1T0 RZ, [UR23], RZ ;  /* 0x000000ffffff79a7 */ /* 0x000fe20008100417 */
[----:B------:R-:W-:Y:S01]  /*37390*/  UIADD3 UR10, UR50, 0xe0, URZ ;  /* 0x000000e0320a7890 */ /* 0x000fe2000fffe03f */
[----:B------:R-:W-:Y:S11]  /*373a0*/  @!P2 BRA `(.L_x_323) ;  /* 0x000000000004a947 */ /* 0x000ff60003800000 */
[----:B------:R-:W-:Y:S01]  /*373b0*/  BPT.TRAP 0x1 ;  /* 0x000000040000795c */ /* 0x000fe20000300000 */
.L_x_323:
[----:B------:R-:W5:Y:S02]  /*373c0*/  SYNCS.PHASECHK.TRANS64.TRYWAIT P1, [UR13+0x90], R3 ;  /* 0x00009003ff0075a7 */ /* 0x000f64000802014d */
[----:B-----5:R-:W-:Y:S05]  /*373d0*/  @!P1 BRA `(.L_x_324) ;  /* 0x0000002400d89947 */ /* 0x020fea0003800000 */
.L_x_402:
        /* <DEDUP_REMOVED lines=13> */
.L_x_327:
[----:B------:R-:W1:Y:S02]  /*374b0*/  LDC R2, c[0x0][0x800] ;  /* 0x00020000ff027b82 */ /* 0x000e640000000800 */
[----:B-1----:R1:W-:Y:S02]  /*374c0*/  SYNCS.ARRIVE.TRANS64.RED.A0TR RZ, [UR13+0x70], R2 ;  /* 0x00007002ffff79a7 */ /* 0x0023e4000830040d */
.L_x_326:
[----:B------:R-:W-:Y:S05]  /*374d0*/  BSYNC B0 ;  /* 0x0000000000007941 */ /* 0x000fea0003800000 */
.L_x_325:
[----:B------:R-:W-:Y:S05]  /*374e0*/  @!P2 BRA `(.L_x_328) ;  /* 0x000000000004a947 */ /* 0x000fea0003800000 */
[----:B------:R-:W-:Y:S01]  /*374f0*/  BPT.TRAP 0x1 ;  /* 0x000000040000795c */ /* 0x000fe20000300000 */
.L_x_328:
[----:B------:R-:W-:Y:S01]  /*37500*/  SYNCS.ARRIVE.TRANS64.RED.A1T0 RZ, [UR21], RZ ;  /* 0x000000ffffff79a7 */ /* 0x000fe20008100415 */
[----:B------:R-:W-:Y:S05]  /*37510*/  @!P2 BRA `(.L_x_329) ;  /* 0x000000000004a947 */ /* 0x000fea0003800000 */
[----:B------:R-:W-:Y:S01]  /*37520*/  BPT.TRAP 0x1 ;  /* 0x000000040000795c */ /* 0x000fe20000300000 */
.L_x_329:
[----:B------:R-:W5:Y:S02]  /*37530*/  SYNCS.PHASECHK.TRANS64.TRYWAIT P1, [UR13+0x98], R3 ;  /* 0x00009803ff0075a7 */ /* 0x000f64000802014d */
[----:B-----5:R-:W-:Y:S05]  /*37540*/  @!P1 BRA `(.L_x_330) ;  /* 0x0000002400949947 */ /* 0x020fea0003800000 */
.L_x_403:
        /* <DEDUP_REMOVED lines=13> */
.L_x_333:
[----:B------:R-:W1:Y:S02]  /*37620*/  LDC R2, c[0x0][0x800] ;  /* 0x00020000ff027b82 */ /* 0x000e640000000800 */
[----:B-1----:R1:W-:Y:S02]  /*37630*/  SYNCS.ARRIVE.TRANS64.RED.A0TR RZ, [UR13+0x78], R2 ;  /* 0x00007802ffff79a7 */ /* 0x0023e4000830040d */
.L_x_332:
[----:B------:R-:W-:Y:S05]  /*37640*/  BSYNC B0 ;  /* 0x0000000000007941 */ /* 0x000fea0003800000 */
.L_x_331:
[----:B------:R-:W-:Y:S05]  /*37650*/  @!P2 BRA `(.L_x_334) ;  /* 0x000000000004a947 */ /* 0x000fea0003800000 */
[----:B------:R-:W-:Y:S01]  /*37660*/  BPT.TRAP 0x1 ;  /* 0x000000040000795c */ /* 0x000fe20000300000 */
.L_x_334:
[----:B------:R-:W5:Y:S01]  /*37670*/  LDL.LU R15, [R1+0x4b0] ;  /* 0x0004b000010f7983 */ /* 0x000f620000300800 */
[----:B------:R-:W-:Y:S03]  /*37680*/  SYNCS.ARRIVE.TRANS64.RED.A1T0 RZ, [UR22], RZ ;  /* 0x000000ffffff79a7 */ /* 0x000fe60008100416 */
[----:B------:R-:W5:Y:S01]  /*37690*/  LDL.LU R13, [R1+0x4ac] ;  /* 0x0004ac00010d7983 */ /* 0x000f620000300800 */
[----:B-1234-:R-:W-:Y:S02]  /*376a0*/  PRMT R4, RZ, 0x7610, R4 ;  /* 0x00007610ff047816 */ /* 0x01efe40000000004 */
[----:B------:R-:W-:Y:S02]  /*376b0*/  MOV R3, 0xffffffff ;  /* 0xffffffff00037802 */ /* 0x000fe40000000f00 */
[----:B------:R-:W-:Y:S02]  /*376c0*/  MOV R2, 0xffffffff ;  /* 0xffffffff00027802 */ /* 0x000fe40000000f00 */
[----:B------:R-:W-:-:S02]  /*376d0*/  MOV R10, 0xffffffff ;  /* 0xffffffff000a7802 */ /* 0x000fc40000000f00 */
[----:B-----5:R-:W-:-:S04]  /*376e0*/  IADD3 R13, P0, R13, UR46, RZ ;  /* 0x0000002e0d0d7c10 */ /* 0x020fc8000ff1e0ff */
[----:B------:R-:W-:Y:S01]  /*376f0*/  IADD3.X R15, R15, UR38, RZ, P0, !PT ;  /* 0x000000260f0f7c10 */ /* 0x000fe200087fe4ff */
[----:B------:R1:W-:Y:S01]  /*37700*/  STL [R1+0x4ac], R13 ;  /* 0x0004ac0d01007387 */ /* 0x0003e20000100800 */
[----:B------:R-:W-:-:S03]  /*37710*/  ISETP.GE.U32.AND P0, PT, R13, UR4, PT ;  /* 0x000000040d007c0c */ /* 0x000fc6000bf06070 */
[----:B------:R1:W-:Y:S01]  /*37720*/  STL [R1+0x4b0], R15 ;  /* 0x0004b00f01007387 */ /* 0x0003e20000100800 */
[----:B------:R-:W-:-:S13]  /*37730*/  ISETP.GE.U32.AND.EX P0, PT, R15, UR5, PT, P0 ;  /* 0x000000050f007c0c */ /* 0x000fda000bf06100 */
[----:B-1----:R-:W-:Y:S05]  /*37740*/  @P0 BRA `(.L_x_335) ;  /* 0x0000000400540947 */ /* 0x002fea0003800000 */
[----:B------:R-:W1:Y:S01]  /*37750*/  LDC.64 R8, c[0x0][0x8d0] ;  /* 0x00023400ff087b82 */ /* 0x000e620000000a00 */
[----:B------:R-:W-:Y:S02]  /*37760*/  MOV R2, R13 ;  /* 0x0000000d00027202 */ /* 0x000fe40000000f00 */
[----:B------:R-:W-:Y:S02]  /*37770*/  MOV R3, R15 ;  /* 0x0000000f00037202 */ /* 0x000fe40000000f00 */
[----:B-1----:R-:W-:-:S04]  /*37780*/  ISETP.NE.U32.AND P0, PT, R8, RZ, PT ;  /* 0x000000ff0800720c */ /* 0x002fc80003f05070 */
[----:B------:R-:W-:-:S13]  /*37790*/  ISETP.NE.AND.EX P0, PT, R9, RZ, PT, P0 ;  /* 0x000000ff0900720c */ /* 0x000fda0003f05300 */
[----:B------:R-:W-:Y:S05]  /*377a0*/  @!P0 BRA `(.L_x_336) ;  /* 0x0000000000288947 */ /* 0x000fea0003800000 */
[----:B------:R-:W1:Y:S02]  /*377b0*/  LDC R2, c[0x0][0x8dc] ;  /* 0x00023700ff027b82 */ /* 0x000e640000000800 */
[----:B-1----:R-:W-:-:S04]  /*377c0*/  IADD3 R3, P0, R13, R2, RZ ;  /* 0x000000020d037210 */ /* 0x002fc80007f1e0ff */
[----:B------:R-:W-:-:S05]  /*377d0*/  IADD3.X R7, RZ, R15, RZ, P0, !PT ;  /* 0x0000000fff077210 */ /* 0x000fca00007fe4ff */
[----:B------:R-:W-:-:S04]  /*377e0*/  IMAD.WIDE.U32 R4, R7, R8, RZ ;  /* 0x0000000807047225 */ /* 0x000fc800078e00ff */
[----:B------:R-:W-:-:S04]  /*377f0*/  IMAD.WIDE.U32 R4, P0, R3, R9, R4 ;  /* 0x0000000903047225 */ /* 0x000fc80007800004 */
[----:B------:R-:W-:Y:S01]  /*37800*/  IMAD.WIDE.U32 R2, R3, R8, RZ ;  /* 0x0000000803027225 */ /* 0x000fe200078e00ff */
[----:B------:R-:W-:-:S04]  /*37810*/  MOV R2, R5 ;  /* 0x0000000500027202 */ /* 0x000fc80000000f00 */
[----:B------:R-:W-:Y:S02]  /*37820*/  IADD3 RZ, P1, R3, R4, RZ ;  /* 0x0000000403ff7210 */ /* 0x000fe40007f3e0ff */
[----:B------:R-:W-:-:S03]  /*37830*/  IADD3.X R3, RZ, RZ, RZ, P0, !PT ;  /* 0x000000ffff037210 */ /* 0x000fc600007fe4ff */
[----:B------:R-:W-:-:S08]  /*37840*/  IMAD.WIDE.U32.X R2, R7, R9, R2, P1 ;  /* 0x0000000907027225 */ /* 0x000fd000008e0402 */
.L_x_336:
[----:B------:R-:W1:Y:S01]  /*37850*/  S2R R7, SR_CTAID.X ;  /* 0x0000000000077919 */ /* 0x000e620000002500 */
[----:B------:R-:W2:Y:S01]  /*37860*/  LDC R11, c[0x0][0x904] ;  /* 0x00024100ff0b7b82 */ /* 0x000ea20000000800 */
[----:B------:R-:W-:Y:S01]  /*37870*/  ULDC UR8, c[0x0][0x150] ;  /* 0x0000540000087ab9 */ /* 0x000fe20000000800 */
[----:B------:R-:W3:Y:S06]  /*37880*/  S2R R4, SR_CTAID.Y ;  /* 0x0000000000047919 */ /* 0x000eec0000002600 */
[----:B------:R-:W4:Y:S08]  /*37890*/  LDC R10, c[0x0][0x144] ;  /* 0x00005100ff0a7b82 */ /* 0x000f300000000800 */
[----:B------:R-:W5:Y:S01]  /*378a0*/  LDC R8, c[0x0][0x8d8] ;  /* 0x00023600ff087b82 */ /* 0x000f620000000800 */
[----:B--2---:R-:W-:-:S02]  /*378b0*/  ISETP.NE.AND P2, PT, R11, 0x1, PT ;  /* 0x000000010b00780c */ /* 0x004fc40003f45270 */
[----:B-1----:R-:W-:-:S05]  /*378c0*/  I2FP.F32.U32 R5, R7 ;  /* 0x0000000700057245 */ /* 0x002fca0000201000 */
[----:B------:R-:W-:Y:S01]  /*378d0*/  FMUL R9, R5, UR8 ;  /* 0x0000000805097c20 */ /* 0x000fe20008400000 */
[----:B---3--:R-:W-:Y:S01]  /*378e0*/  I2FP.F32.U32 R5, R4 ;  /* 0x0000000400057245 */ /* 0x008fe20000201000 */
[----:B------:R-:W-:-:S04]  /*378f0*/  ULDC UR8, c[0x0][0x154] ;  /* 0x0000550000087ab9 */ /* 0x000fc80000000800 */
[----:B------:R-:W1:Y:S01]  /*37900*/  F2I.U32.TRUNC.NTZ R9, R9 ;  /* 0x0000000900097305 */ /* 0x000e62000020f000 */
[----:B------:R-:W-:Y:S02]  /*37910*/  FMUL R12, R5, UR8 ;  /* 0x00000008050c7c20 */ /* 0x000fe40008400000 */
[----:B------:R-:W2:Y:S05]  /*37920*/  LDC R5, c[0x0][0x148] ;  /* 0x00005200ff057b82 */ /* 0x000eaa0000000800 */
[----:B------:R-:W3:Y:S01]  /*37930*/  F2I.U32.TRUNC.NTZ R12, R12 ;  /* 0x0000000c000c7305 */ /* 0x000ee2000020f000 */
[----:B-1----:R-:W-:-:S05]  /*37940*/  IADD3 R11, -R9, RZ, RZ ;  /* 0x000000ff090b7210 */ /* 0x002fca0007ffe1ff */
[----:B----4-:R-:W-:Y:S01]  /*37950*/  IMAD R7, R10, R11, R7 ;  /* 0x0000000b0a077224 */ /* 0x010fe200078e0207 */
[----:B---3--:R-:W-:Y:S02]  /*37960*/  IADD3 R10, -R12, RZ, RZ ;  /* 0x000000ff0c0a7210 */ /* 0x008fe40007ffe1ff */
[----:B------:R-:W1:Y:S03]  /*37970*/  LDC R12, c[0x0][0x8c0] ;  /* 0x00023000ff0c7b82 */ /* 0x000e660000000800 */
[----:B--2---:R-:W-:Y:S01]  /*37980*/  @P2 IMAD R7, R5, R10, R4 ;  /* 0x0000000a05072224 */ /* 0x004fe200078e0204 */
[-CC-:B-----5:R-:W-:Y:S02]  /*37990*/  SHF.R.U64 R10, R2, R8.reuse, R3.reuse ;  /* 0x00000008020a7219 */ /* 0x1a0fe40000001203 */
[----:B------:R-:W-:Y:S02]  /*379a0*/  SHF.R.U32.HI R8, RZ, R8, R3 ;  /* 0x00000008ff087219 */ /* 0x000fe40000011603 */
[----:B------:R-:W2:Y:S01]  /*379b0*/  LDC.64 R4, c[0x0][0x8c8] ;  /* 0x00023200ff047b82 */ /* 0x000ea20000000a00 */
[----:B------:R-:W-:-:S04]  /*379c0*/  IADD3 R9, P0, RZ, -R10, RZ ;  /* 0x8000000aff097210 */ /* 0x000fc80007f1e0ff */
[----:B------:R-:W-:-:S05]  /*379d0*/  IADD3.X R3, RZ, ~R8, RZ, P0, !PT ;  /* 0x80000008ff037210 */ /* 0x000fca00007fe4ff */
[----:B--2---:R-:W-:Y:S01]  /*379e0*/  IMAD R2, R3, R4, RZ ;  /* 0x0000000403027224 */ /* 0x004fe200078e02ff */
[----:B------:R-:W-:-:S03]  /*379f0*/  MOV R3, R15 ;  /* 0x0000000f00037202 */ /* 0x000fc60000000f00 */
[----:B------:R-:W-:Y:S01]  /*37a00*/  IMAD R5, R9, R5, R2 ;  /* 0x0000000509057224 */ /* 0x000fe200078e0202 */
[----:B------:R-:W-:-:S05]  /*37a10*/  MOV R2, R13 ;  /* 0x0000000d00027202 */ /* 0x000fca0000000f00 */
[----:B------:R-:W-:Y:S02]  /*37a20*/  IMAD.WIDE.U32 R2, R9, R4, R2 ;  /* 0x0000000409027225 */ /* 0x000fe400078e0002 */
[----:B------:R-:W2:Y:S03]  /*37a30*/  LDC.64 R8, c[0x0][0x8e8] ;  /* 0x00023a00ff087b82 */ /* 0x000ea60000000a00 */
[----:B------:R-:W-:-:S04]  /*37a40*/  IADD3 R5, R3, R5, RZ ;  /* 0x0000000503057210 */ /* 0x000fc80007ffe0ff */
[-CC-:B-1----:R-:W-:Y:S01]  /*37a50*/  SHF.R.U64 R11, R2, R12.reuse, R5.reuse ;  /* 0x0000000c020b7219 */ /* 0x182fe20000001205 */
[----:B------:R-:W1:Y:S01]  /*37a60*/  LDC R4, c[0x0][0x8b0] ;  /* 0x00022c00ff047b82 */ /* 0x000e620000000800 */
[----:B------:R-:W-:-:S07]  /*37a70*/  SHF.R.U32.HI R5, RZ, R12, R5 ;  /* 0x0000000cff057219 */ /* 0x000fce0000011605 */
[----:B------:R-:W3:Y:S01]  /*37a80*/  LDC R3, c[0x0][0x900] ;  /* 0x00024000ff037b82 */ /* 0x000ee20000000800 */
[----:B--2---:R-:W-:-:S04]  /*37a90*/  ISETP.NE.U32.AND P0, PT, R8, RZ, PT ;  /* 0x000000ff0800720c */ /* 0x004fc80003f05070 */
[----:B------:R-:W-:Y:S02]  /*37aa0*/  ISETP.NE.AND.EX P0, PT, R9, RZ, PT, P0 ;  /* 0x000000ff0900720c */ /* 0x000fe40003f05300 */
[-CC-:B-1----:R-:W-:Y:S02]  /*37ab0*/  SHF.R.U64 R12, R11, R4.reuse, R5.reuse ;  /* 0x000000040b0c7219 */ /* 0x182fe40000001205 */
[----:B------:R-:W-:-:S04]  /*37ac0*/  SHF.R.U32.HI R4, RZ, R4, R5 ;  /* 0x00000004ff047219 */ /* 0x000fc80000011605 */
[-CC-:B---3--:R-:W-:Y:S02]  /*37ad0*/  SHF.R.U64 R13, R12, R3.reuse, R4.reuse ;  /* 0x000000030c0d7219 */ /* 0x188fe40000001204 */
[----:B------:R-:W-:Y:S02]  /*37ae0*/  SHF.R.U32.HI R3, RZ, R3, R4 ;  /* 0x00000003ff037219 */ /* 0x000fe40000011604 */
[----:B------:R-:W-:Y:S01]  /*37af0*/  MOV R2, R13 ;  /* 0x0000000d00027202 */ /* 0x000fe20000000f00 */
[----:B------:R-:W-:Y:S06]  /*37b00*/  @!P0 BRA `(.L_x_337) ;  /* 0x0000000000288947 */ /* 0x000fec0003800000 */
        /* <DEDUP_REMOVED lines=10> */
.L_x_337:
[----:B------:R-:W1:Y:S01]  /*37bb0*/  LDC R4, c[0x0][0x8f0] ;  /* 0x00023c00ff047b82 */ /* 0x000e620000000800 */
[----:B------:R-:W-:Y:S02]  /*37bc0*/  LOP3.LUT R12, R12, R14, RZ, 0xc0, !PT ;  /* 0x0000000e0c0c7212 */ /* 0x000fe400078ec0ff */
[----:B------:R-:W-:-:S05]  /*37bd0*/  LOP3.LUT R11, R11, R19, RZ, 0xc0, !PT ;  /* 0x000000130b0b7212 */ /* 0x000fca00078ec0ff */
[----:B------:R-:W2:Y:S01]  /*37be0*/  LDC R8, c[0x0][0x8e0] ;  /* 0x00023800ff087b82 */ /* 0x000ea20000000800 */
[----:B-1----:R-:W-:-:S07]  /*37bf0*/  SHF.R.U64 R3, R2, R4, R3 ;  /* 0x0000000402037219 */ /* 0x002fce0000001203 */
[----:B------:R-:W1:Y:S01]  /*37c00*/  LDC R4, c[0x0][0x8b8] ;  /* 0x00022e00ff047b82 */ /* 0x000e620000000800 */
[----:B------:R-:W-:Y:S01]  /*37c10*/  IMAD R12, R17, R3, R12 ;  /* 0x00000003110c7224 */ /* 0x000fe200078e020c */
[----:B------:R-:W-:-:S06]  /*37c20*/  IADD3 R3, -R3, RZ, RZ ;  /* 0x000000ff03037210 */ /* 0x000fcc0007ffe1ff */
[----:B------:R-:W3:Y:S01]  /*37c30*/  LDC R2, c[0x0][0x8a8] ;  /* 0x00022a00ff027b82 */ /* 0x000ee20000000800 */
[----:B--2---:R-:W-:Y:S02]  /*37c40*/  IMAD R13, R3, R8, R13 ;  /* 0x00000008030d7224 */ /* 0x004fe400078e020d */
[----:B-1----:R-:W-:Y:S02]  /*37c50*/  IMAD R4, R12, R4, R7 ;  /* 0x000000040c047224 */ /* 0x002fe400078e0207 */
[----:B---3--:R-:W-:-:S05]  /*37c60*/  IMAD R13, R13, R2, R11 ;  /* 0x000000020d0d7224 */ /* 0x008fca00078e020b */
[----:B------:R-:W-:Y:S02]  /*37c70*/  SEL R2, R13, R4, !P2 ;  /* 0x000000040d027207 */ /* 0x000fe40005000000 */
[----:B------:R-:W-:Y:S02]  /*37c80*/  SEL R3, R4, R13, !P2 ;  /* 0x0000000d04037207 */ /* 0x000fe40005000000 */
[----:B------:R-:W-:-:S07]  /*37c90*/  MOV R4, 0x1 ;  /* 0x0000000100047802 */ /* 0x000fce0000000f00 */
.L_x_335:
[----:B------:R-:W-:-:S13]  /*37ca0*/  LOP3.LUT P0, RZ, R4, 0xff, RZ, 0xc0, !PT ;  /* 0x000000ff04ff7812 */ /* 0x000fda000780c0ff */
[----:B------:R-:W-:Y:S05]  /*37cb0*/  @P0 BRA `(.L_x_338) ;  /* 0xffffffdc00ec0947 */ /* 0x000fea000383ffff */
.L_x_234:
[----:B------:R-:W-:Y:S01]  /*37cc0*/  ELECT P0, URZ, PT ;  /* 0x00000000003f782f */ /* 0x000fe20003800000 */
[----:B------:R-:W-:-:S12]  /*37cd0*/  BSSY B0, `(.L_x_339) ;  /* 0x000001d000007945 */ /* 0x000fd80003800000 */
[----:B------:R-:W-:Y:S05]  /*37ce0*/  @!P0 BRA `(.L_x_340) ;  /* 0x00000000006c8947 */ /* 0x000fea0003800000 */
[----:B------:R-:W-:-:S04]  /*37cf0*/  LOP3.LUT R18, R18, 0x2, RZ, 0xfc, !PT ;  /* 0x0000000212127812 */ /* 0x000fc800078efcff */
[----:B------:R-:W-:-:S13]  /*37d00*/  ISETP.NE.AND P1, PT, R18, 0x3, PT ;  /* 0x000000031200780c */ /* 0x000fda0003f25270 */
[----:B------:R-:W-:Y:S05]  /*37d10*/  @!P1 BRA `(.L_x_341) ;  /* 0x0000000000049947 */ /* 0x000fea0003800000 */
[----:B------:R-:W-:Y:S01]  /*37d20*/  BPT.TRAP 0x1 ;  /* 0x000000040000795c */ /* 0x000fe20000300000 */
.L_x_341:
[----:B------:R-:W-:Y:S02]  /*37d30*/  MOV R0, 0x400 ;  /* 0x0000040000007802 */ /* 0x000fe40000000f00 */
[----:B------:R-:W-:Y:S02]  /*37d40*/  MOV R3, UR37 ;  /* 0x0000002500037c02 */ /* 0x000fe40008000f00 */
[----:B------:R-:W-:Y:S02]  /*37d50*/  MOV R2, 0x1 ;  /* 0x0000000100027802 */ /* 0x000fe40000000f00 */
[----:B------:R-:W-:Y:S02]  /*37d60*/  LEA R0, R3, R0, 0x18 ;  /* 0x0000000003007211 */ /* 0x000fe400078ec0ff */
[----:B------:R-:W-:-:S04]  /*37d70*/  SHF.L.U32 R3, R2, 0x1f, RZ ;  /* 0x0000001f02037819 */ /* 0x000fc800000006ff */
[----:B------:R-:W3:Y:S02]  /*37d80*/  SYNCS.PHASECHK.TRANS64.TRYWAIT P0, [R0+URZ+0x80], R3 ;  /* 0x00008003000075a7 */ /* 0x000ee4000800017f */
[----:B---3--:R-:W-:Y:S05]  /*37d90*/  @!P0 BRA `(.L_x_342) ;  /* 0x0000001c00988947 */ /* 0x008fea0003800000 */
.L_x_404:
[----:B------:R-:W-:Y:S05]  /*37da0*/  @!P1 BRA `(.L_x_343) ;  /* 0x0000000000049947 */ /* 0x000fea0003800000 */
[----:B------:R-:W-:Y:S01]  /*37db0*/  BPT.TRAP 0x1 ;  /* 0x000000040000795c */ /* 0x000fe20000300000 */
.L_x_343:
[----:B------:R-:W4:Y:S02]  /*37dc0*/  SYNCS.PHASECHK.TRANS64.TRYWAIT P0, [R0+URZ+0x88], R3 ;  /* 0x00008803000075a7 */ /* 0x000f24000800017f */
[----:B----4-:R-:W-:Y:S05]  /*37dd0*/  @!P0 BRA `(.L_x_344) ;  /* 0x0000001c009c8947 */ /* 0x010fea0003800000 */
.L_x_405:
[----:B------:R-:W-:Y:S05]  /*37de0*/  @!P1 BRA `(.L_x_345) ;  /* 0x0000000000049947 */ /* 0x000fea0003800000 */
[----:B------:R-:W-:Y:S01]  /*37df0*/  BPT.TRAP 0x1 ;  /* 0x000000040000795c */ /* 0x000fe20000300000 */
.L_x_345:
[----:B------:R-:W1:Y:S02]  /*37e00*/  SYNCS.PHASECHK.TRANS64.TRYWAIT P0, [R0+URZ+0x90], R3 ;  /* 0x00009003000075a7 */ /* 0x000e64000800017f */
[----:B-1----:R-:W-:Y:S05]  /*37e10*/  @!P0 BRA `(.L_x_346) ;  /* 0x0000001c00a08947 */ /* 0x002fea0003800000 */
.L_x_406:
[----:B------:R-:W-:Y:S05]  /*37e20*/  @!P1 BRA `(.L_x_347) ;  /* 0x0000000000049947 */ /* 0x000fea0003800000 */
[----:B------:R-:W-:Y:S01]  /*37e30*/  BPT.TRAP 0x1 ;  /* 0x000000040000795c */ /* 0x000fe20000300000 */
.L_x_347:
[----:B---34-:R-:W-:-:S04]  /*37e40*/  MOV R3, 0x1 ;  /* 0x0000000100037802 */ /* 0x018fc80000000f00 */
[----:B------:R-:W-:-:S07]  /*37e50*/  SHF.L.U32 R3, R3, 0x1f, RZ ;  /* 0x0000001f03037819 */ /* 0x000fce00000006ff */
.L_x_348:
[----:B-1----:R1:W3:Y:S02]  /*37e60*/  SYNCS.PHASECHK.TRANS64.TRYWAIT P0, [R0+URZ+0x98], R3 ;  /* 0x00009803000075a7 */ /* 0x0022e4000800017f */
[----:B---3--:R-:W-:Y:S05]  /*37e70*/  @!P0 NANOSLEEP.SYNCS 0x989680 ;  /* 0x009896800000895d */ /* 0x008fea0003900000 */
[----:B------:R-:W3:Y:S02]  /*37e80*/  @!P0 SYNCS.PHASECHK.TRANS64 P0, [R0+URZ+0x98], R3 ;  /* 0x00009803000085a7 */ /* 0x000ee4000800007f */
[----:B---3--:R-:W-:Y:S05]  /*37e90*/  @!P0 BRA `(.L_x_348) ;  /* 0xfffffffc00f08947 */ /* 0x008fea000383ffff */
.L_x_340:
[----:B------:R-:W-:Y:S05]  /*37ea0*/  BSYNC B0 ;  /* 0x0000000000007941 */ /* 0x000fea0003800000 */
.L_x_339:
[----:B------:R-:W-:Y:S05]  /*37eb0*/  EXIT ;  /* 0x000000000000794d */ /* 0x000fea0003800000 */
.L_x_229:
[----:B------:R-:W-:Y:S02]  /*37ec0*/  LOP3.LUT P0, RZ, R5, 0xff, RZ, 0xc0, !PT ;  /* 0x000000ff05ff7812 */ /* 0x000fe4000780c0ff */
[----:B------:R-:W-:Y:S02]  /*37ed0*/  MOV R0, 0x1 ;  /* 0x0000000100007802 */ /* 0x000fe40000000f00 */
[----:B------:R-:W-:-:S09]  /*37ee0*/  MOV R6, RZ ;  /* 0x000000ff00067202 */ /* 0x000fd20000000f00 */
[----:B------:R-:W-:Y:S05]  /*37ef0*/  @!P0 BRA `(.L_x_349) ;  /* 0x0000000c002c8947 */ /* 0x000fea0003800000 */
[----:B------:R-:W2:Y:S01]  /*37f00*/  LDL R8, [R1+0x4b4] ;  /* 0x0004b40001087983 */ /* 0x000ea20000100800 */
[----:B------:R-:W1:Y:S01]  /*37f10*/  LDC R0, c[0x0][0x28c] ;  /* 0x0000a300ff007b82 */ /* 0x000e620000000800 */
[C---:B------:R-:W-:Y:S01]  /*37f20*/  LOP3.LUT P2, RZ, R4.reuse, 0x7f, RZ, 0xc0, !PT ;  /* 0x0000007f04ff7812 */ /* 0x040fe2000784c0ff */
[----:B------:R-:W-:Y:S01]  /*37f30*/  ULDC UR5, c[0x0][0x900] ;  /* 0x0002400000057ab9 */ /* 0x000fe20000000800 */
[----:B------:R-:W-:Y:S01]  /*37f40*/  LOP3.LUT P0, RZ, R4, 0x1f, RZ, 0xc0, !PT ;  /* 0x0000001f04ff7812 */ /* 0x000fe2000780c0ff */
[----:B------:R-:W-:Y:S01]  /*37f50*/  UMOV UR6, 0xffffffff ;  /* 0xffffffff00067882 */ /* 0x000fe20000000000 */
[----:B------:R-:W-:Y:S01]  /*37f60*/  BSSY B0, `(.L_x_349) ;  /* 0x00000c4000007945 */ /* 0x000fe20003800000 */
[----:B------:R-:W-:Y:S01]  /*37f70*/  USHF.L.U32 UR6, UR6, UR5, URZ ;  /* 0x0000000506067299 */ /* 0x000fe2000800063f */
[----:B------:R-:W-:Y:S01]  /*37f80*/  MOV R11, 0x1 ;  /* 0x00000001000b7802 */ /* 0x000fe20000000f00 */
[----:B------:R-:W-:Y:S01]  /*37f90*/  ULDC UR4, c[0x0][0x8a8] ;  /* 0x00022a0000047ab9 */ /* 0x000fe20000000800 */
[----:B------:R-:W-:Y:S01]  /*37fa0*/  PLOP3.LUT P0, PT, P0, P2, PT, 0x8a, 0x0 ;  /* 0x000000000000781c */ /* 0x000fe20000705172 */
[----:B------:R-:W-:Y:S01]  /*37fb0*/  UMOV UR7, 0x1 ;  /* 0x0000000100077882 */ /* 0x000fe20000000000 */
[----:B------:R-:W-:Y:S01]  /*37fc0*/  MOV R6, RZ ;  /* 0x000000ff00067202 */ /* 0x000fe20000000f00 */
[----:B------:R-:W-:-:S02]  /*37fd0*/  UIADD3 UR15, UR4, -0x1, URZ ;  /* 0xffffffff040f7890 */ /* 0x000fc4000fffe03f */
[----:B------:R-:W-:Y:S02]  /*37fe0*/  USHF.L.U32 UR17, UR7, UR5, URZ ;  /* 0x0000000507117299 */ /* 0x000fe4000800063f */
[----:B------:R-:W-:Y:S01]  /*37ff0*/  ULOP3.LUT UR16, URZ, UR6, URZ, 0x33, !UPT ;  /* 0x000000063f107292 */ /* 0x000fe2000f8e333f */
[----:B------:R-:W-:Y:S01]  /*38000*/  ULDC.64 UR20, c[0x0][0x198] ;  /* 0x0000660000147ab9 */ /* 0x000fe20000000a00 */
[----:B-1----:R-:W-:-:S04]  /*38010*/  IADD3 R0, R0, 0x3f, RZ ;  /* 0x0000003f00007810 */ /* 0x002fc80007ffe0ff */
[----:B------:R-:W-:-:S04]  /*38020*/  SHF.R.S32.HI R5, RZ, 0x1f, R0 ;  /* 0x0000001fff057819 */ /* 0x000fc80000011400 */
[----:B------:R-:W-:Y:S02]  /*38030*/  LEA.HI R5, R5, R0, RZ, 0x6 ;  /* 0x0000000005057211 */ /* 0x000fe400078f30ff */
[----:B------:R-:W-:Y:S02]  /*38040*/  MOV R0, 0x1 ;  /* 0x0000000100007802 */ /* 0x000fe40000000f00 */
[----:B------:R-:W-:-:S04]  /*38050*/  SHF.R.S32.HI R7, RZ, 0x6, R5 ;  /* 0x00000006ff077819 */ /* 0x000fc80000011405 */
[----:B------:R-:W-:Y:S02]  /*38060*/  IADD3 R16, R7, 0x1, RZ ;  /* 0x0000000107107810 */ /* 0x000fe40007ffe0ff */
[----:B--2---:R-:W-:-:S07]  /*38070*/  LOP3.LUT R8, R8, 0x2, RZ, 0xfc, !PT ;  /* 0x0000000208087812 */ /* 0x004fce00078efcff */
.L_x_361:
[----:B------:R-:W-:-:S03]  /*38080*/  UMOV UR4, 0xffffffff ;  /* 0xffffffff00047882 */ /* 0x000fc60000000000 */
[----:B-1----:R-:W-:Y:S05]  /*38090*/  BRA.DIV UR4, `(.L_x_350) ;  /* 0x0000001e04147947 */ /* 0x002fea000b800000 */
[----:B------:R-:W-:-:S13]  /*380a0*/  ELECT P6, URZ, PT ;  /* 0x00000000003f782f */ /* 0x000fda00038c0000 */
.L_x_409:
[----:B------:R-:W1:Y:S01]  /*380b0*/  LDC R4, c[0x0][0x28c] ;  /* 0x0000a300ff047b82 */ /* 0x000e620000000800 */
[----:B------:R-:W-:Y:S01]  /*380c0*/  BSSY B1, `(.L_x_351) ;  /* 0x0000035000017945 */ /* 0x000fe20003800000 */
[----:B-1----:R-:W-:-:S13]  /*380d0*/  ISETP.LT.OR P6, PT, R4, 0x1, !P6 ;  /* 0x000000010400780c */ /* 0x002fda00077c1670 */
[----:B------:R-:W-:Y:S05]  /*380e0*/  @P6 BRA `(.L_x_352) ;  /* 0x0000000000c86947 */ /* 0x000fea0003800000 */
[----:B------:R-:W-:Y:S02]  /*380f0*/  SHF.L.U32 R2, R2, 0x8, RZ ;  /* 0x0000000802027819 */ /* 0x000fe400000006ff */
[----:B------:R-:W-:Y:S02]  /*38100*/  SHF.L.U32 R3, R3, 0x8, RZ ;  /* 0x0000000803037819 */ /* 0x000fe400000006ff */
[----:B------:R-:W-:Y:S02]  /*38110*/  MOV R14, RZ ;  /* 0x000000ff000e7202 */ /* 0x000fe40000000f00 */
[----:B------:R-:W-:Y:S02]  /*38120*/  MOV R4, R16 ;  /* 0x0000001000047202 */ /* 0x000fe40000000f00 */
[----:B------:R-:W-:Y:S02]  /*38130*/  MOV R5, R0 ;  /* 0x0000000000057202 */ /* 0x000fe40000000f00 */
[----:B------:R-:W-:-:S07]  /*38140*/  MOV R9, R6 ;  /* 0x0000000600097202 */ /* 0x000fce0000000f00 */
.L_x_356:
[----:B-1----:R-:W1:Y:S01]  /*38150*/  S2R R13, SR_CgaCtaId ;  /* 0x00000000000d7919 */ /* 0x002e620000008800 */
[----:B------:R-:W-:Y:S02]  /*38160*/  MOV R12, 0x400 ;  /* 0x00000400000c7802 */ /* 0x000fe40000000f00 */
[----:B------:R-:W-:Y:S02]  /*38170*/  SHF.L.U32 R18, R5, 0x1f, RZ ;  /* 0x0000001f05127819 */ /* 0x000fe400000006ff */
[----:B-1----:R-:W-:-:S04]  /*38180*/  LEA R12, R13, R12, 0x18 ;  /* 0x0000000c0d0c7211 */ /* 0x002fc800078ec0ff */
[----:B------:R-:W-:-:S04]  /*38190*/  LEA R13, R9, R12, 0x3 ;  /* 0x0000000c090d7211 */ /* 0x000fc800078e18ff */
[----:B------:R-:W1:Y:S02]  /*381a0*/  SYNCS.PHASECHK.TRANS64.TRYWAIT P1, [R13+URZ+0x30], R18 ;  /* 0x000030120d0075a7 */ /* 0x000e64000802017f */
[----:B-1----:R-:W-:Y:S05]  /*381b0*/  @!P1 BRA `(.L_x_353) ;  /* 0x0000001800ec9947 */ /* 0x002fea0003800000 */
.L_x_410:
[----:B-1----:R-:W1:Y:S01]  /*381c0*/  @!P2 LDC R18, c[0x0][0x500] ;  /* 0x00014000ff12ab82 */ /* 0x002e620000000800 */
[----:B------:R-:W-:-:S04]  /*381d0*/  PRMT R15, R8, 0x9910, RZ ;  /* 0x00009910080f7816 */ /* 0x000fc800000000ff */
[----:B------:R-:W-:Y:S01]  /*381e0*/  ISETP.NE.AND P1, PT, R15, 0x2, PT ;  /* 0x000000020f00780c */ /* 0x000fe20003f25270 */
[----:B-1----:R1:W-:-:S12]  /*381f0*/  @!P2 SYNCS.ARRIVE.TRANS64 RZ, [R13+URZ], R18 ;  /* 0x000000120dffa9a7 */ /* 0x0023d8000800003f */
[----:B------:R-:W-:Y:S05]  /*38200*/  @P1 BRA `(.L_x_354) ;  /* 0x0000000000041947 */ /* 0x000fea0003800000 */
[----:B------:R-:W-:Y:S01]  /*38210*/  BPT.TRAP 0x1 ;  /* 0x000000040000795c */ /* 0x000fe20000300000 */
.L_x_354:
[----:B------:R-:W-:Y:S05]  /*38220*/  @P0 BRA `(.L_x_355) ;  /* 0x0000000000040947 */ /* 0x000fea0003800000 */
[----:B------:R-:W-:Y:S01]  /*38230*/  BPT.TRAP 0x1 ;  /* 0x000000040000795c */ /* 0x000fe20000300000 */
.L_x_355:
[----:B------:R-:W-:Y:S01]  /*38240*/  LEA R12, R9, R12, 0xe ;  /* 0x0000000c090c7211 */ /* 0x000fe200078e70ff */
[----:B------:R-:W-:Y:S01]  /*38250*/  UIADD3 UR4, UP0, UR20, 0xf0, URZ ;  /* 0x000000f014047890 */ /* 0x000fe2000ff1e03f */
[----:B------:R-:W-:Y:S01]  /*38260*/  R2UR UR9, R13 ;  /* 0x000000000d0972ca */ /* 0x000fe200000e0000 */
[----:B------:R-:W-:Y:S01]  /*38270*/  UIADD3 UR22, UP1, UR20, 0x1f0, URZ ;  /* 0x000001f014167890 */ /* 0x000fe2000ff3e03f */
[----:B------:R-:W-:Y:S01]  /*38280*/  R2UR UR8, R12 ;  /* 0x000000000c0872ca */ /* 0x000fe200000e0000 */
[----:B------:R-:W-:Y:S01]  /*38290*/  UIADD3.X UR5, URZ, UR21, URZ, UP0, !UPT ;  /* 0x000000153f057290 */ /* 0x000fe200087fe43f */
[----:B------:R-:W-:Y:S01]  /*382a0*/  R2UR UR11, R3 ;  /* 0x00000000030b72ca */ /* 0x000fe200000e0000 */
[----:B------:R-:W-:Y:S01]  /*382b0*/  UIADD3.X UR23, URZ, UR21, URZ, UP1, !UPT ;  /* 0x000000153f177290 */ /* 0x000fe20008ffe43f */
[----:B------:R-:W-:Y:S01]  /*382c0*/  R2UR UR10, R14 ;  /* 0x000000000e0a72ca */ /* 0x000fe200000e0000 */
[----:B------:R-:W-:Y:S01]  /*382d0*/  UMOV UR6, 0x0 ;  /* 0x0000000000067882 */ /* 0x000fe20000000000 */
[----:B------:R-:W-:Y:S01]  /*382e0*/  R2UR UR12, R10 ;  /* 0x000000000a0c72ca */ /* 0x000fe200000e0000 */
[----:B------:R-:W-:Y:S01]  /*382f0*/  UMOV UR7, 0x10000000 ;  /* 0x1000000000077882 */ /* 0x000fe20000000000 */
[----:B------:R-:W-:-:S02]  /*38300*/  IADD3 R4, R4, -0x1, RZ ;  /* 0xffffffff04047810 */ /* 0x000fc40007ffe0ff */
[----:B------:R-:W-:Y:S02]  /*38310*/  R2UR UR18, R2 ;  /* 0x00000000021272ca */ /* 0x000fe400000e0000 */
[----:B------:R-:W-:Y:S01]  /*38320*/  ISETP.GT.AND P3, PT, R4, 0x1, PT ;  /* 0x000000010400780c */ /* 0x000fe20003f64270 */
[----:B------:R-:W-:Y:S01]  /*38330*/  UIADD3 UR13, UR8, 0x6200, URZ ;  /* 0x00006200080d7890 */ /* 0x000fe2000fffe03f */
[----:B------:R-:W-:Y:S01]  /*38340*/  IADD3 R9, R9, 0x1, RZ ;  /* 0x0000000109097810 */ /* 0x000fe20007ffe0ff */
[----:B------:R-:W-:Y:S01]  /*38350*/  UIADD3 UR14, UR8, 0x1e200, URZ ;  /* 0x0001e200080e7890 */ /* 0x000fe2000fffe03f */
[----:B------:R-:W-:Y:S02]  /*38360*/  IADD3 R14, R14, 0x40, RZ ;  /* 0x000000400e0e7810 */ /* 0x000fe40007ffe0ff */
[----:B------:R-:W-:Y:S02]  /*38370*/  ISETP.NE.AND P1, PT, R9, 0x6, PT ;  /* 0x000000060900780c */ /* 0x000fe40003f25270 */
[----:B------:R-:W-:-:S02]  /*38380*/  UMOV UR8, UR13 ;  /* 0x0000000d00087c82 */ /* 0x000fc40008000000 */
[----:B------:R2:W-:Y:S01]  /*38390*/  UTMALDG.3D [UR8], [UR4], desc[UR6] ;  /* 0x00000608040075b4 */ /* 0x0005e20008011000 */
[----:B------:R-:W-:Y:S02]  /*383a0*/  SEL R12, RZ, 0x1, P1 ;  /* 0x00000001ff0c7807 */ /* 0x000fe40000800000 */
[----:B------:R-:W-:Y:S02]  /*383b0*/  SEL R9, R9, RZ, P1 ;  /* 0x000000ff09097207 */ /* 0x000fe40000800000 */
[----:B------:R-:W-:Y:S01]  /*383c0*/  LOP3.LUT R5, R5, R12, RZ, 0x3c, !PT ;  /* 0x0000000c05057212 */ /* 0x000fe200078e3cff */
[----:B--2---:R-:W-:Y:S01]  /*383d0*/  UMOV UR8, UR14 ;  /* 0x0000000e00087c82 */ /* 0x004fe20008000000 */
[----:B------:R-:W-:Y:S02]  /*383e0*/  UMOV UR11, UR18 ;  /* 0x00000012000b7c82 */ /* 0x000fe40008000000 */
[----:B------:R2:W-:Y:S02]  /*383f0*/  UTMALDG.3D [UR8], [UR22], desc[UR6] ;  /* 0x00000608160075b4 */ /* 0x0005e40008011000 */
[----:B--2---:R-:W-:Y:S05]  /*38400*/  @P3 BRA `(.L_x_356) ;  /* 0xfffffffc00503947 */ /* 0x004fea000383ffff */
.L_x_352:
[----:B------:R-:W-:Y:S05]  /*38410*/  BSYNC B1 ;  /* 0x0000000000017941 */ /* 0x000fea0003800000 */
.L_x_351:
[----:B------:R-:W2:Y:S01]  /*38420*/  LDL.LU R15, [R1+0x4b0] ;  /* 0x0004b000010f7983 */ /* 0x000ea20000300800 */
[----:B------:R-:W-:Y:S01]  /*38430*/  LOP3.LUT P1, RZ, R11, 0xff, RZ, 0xc0, !PT ;  /* 0x000000ff0bff7812 */ /* 0x000fe2000782c0ff */
[----:B------:R-:W-:Y:S02]  /*38440*/  ULDC.64 UR4, c[0x0][0x8f8] ;  /* 0x00023e0000047ab9 */ /* 0x000fe40000000a00 */
[----:B------:R-:W3:Y:S01]  /*38450*/  LDL.LU R12, [R1+0x4ac] ;  /* 0x0004ac00010c7983 */ /* 0x000ee20000300800 */
[C---:B------:R-:W-:Y:S01]  /*38460*/  IADD3 R6, R7.reuse, R6, RZ ;  /* 0x0000000607067210 */ /* 0x040fe20007ffe0ff */
[----:B------:R-:W-:Y:S01]  /*38470*/  BSSY B1, `(.L_x_357) ;  /* 0x0000070000017945 */ /* 0x000fe20003800000 */
[----:B------:R-:W-:Y:S02]  /*38480*/  ISETP.GE.U32.AND P3, PT, R7, 0x6, PT ;  /* 0x000000060700780c */ /* 0x000fe40003f66070 */
[----:B------:R-:W-:Y:S02]  /*38490*/  MOV R10, 0xffffffff ;  /* 0xffffffff000a7802 */ /* 0x000fe40000000f00 */
[----:B------:R-:W-:-:S02]  /*384a0*/  PRMT R4, RZ, 0x7610, R4 ;  /* 0x00007610ff047816 */ /* 0x000fc40000000004 */
[----:B------:R-:W-:Y:S01]  /*384b0*/  PRMT R11, RZ, 0x7610, R11 ;  /* 0x00007610ff0b7816 */ /* 0x000fe2000000000b */
[----:B------:R-:W4:Y:S01]  /*384c0*/  @P1 S2R R3, SR_CgaCtaId ;  /* 0x0000000000031919 */ /* 0x000f220000008800 */
[----:B------:R-:W-:-:S04]  /*384d0*/  @P1 MOV R2, 0x400 ;  /* 0x0000040000021802 */ /* 0x000fc80000000f00 */
[----:B----4-:R-:W-:-:S04]  /*384e0*/  @P1 LEA R2, R3, R2, 0x18 ;  /* 0x0000000203021211 */ /* 0x010fc800078ec0ff */
[----:B------:R4:W-:Y:S01]  /*384f0*/  @P1 SYNCS.ARRIVE.TRANS64.A1T0 RZ, [R2+URZ+0xa8], RZ ;  /* 0x0000a8ff02ff19a7 */ /* 0x0009e2000810003f */
[----:B------:R-:W-:-:S04]  /*38500*/  ISETP.GT.U32.AND P1, PT, R6, 0x5, PT ;  /* 0x000000050600780c */ /* 0x000fc80003f24070 */
[----:B------:R-:W-:Y:S01]  /*38510*/  ISETP.LT.U32.AND P1, PT, R7, 0x6, P1 ;  /* 0x000000060700780c */ /* 0x000fe20000f21070 */
[----:B----4-:R-:W-:Y:S01]  /*38520*/  IMAD.WIDE.U32 R2, R6, -0x55555555, RZ ;  /* 0xaaaaaaab06027825 */ /* 0x010fe200078e00ff */
[----:B------:R-:W-:-:S04]  /*38530*/  MOV R2, 0xffffffff ;  /* 0xffffffff00027802 */ /* 0x000fc80000000f00 */
[----:B------:R-:W-:Y:S02]  /*38540*/  SHF.R.U32.HI R5, RZ, 0x2, R3 ;  /* 0x00000002ff057819 */ /* 0x000fe40000011603 */
[----:B------:R-:W-:-:S03]  /*38550*/  SEL R3, RZ, 0x1, !P1 ;  /* 0x00000001ff037807 */ /* 0x000fc60004800000 */
[----:B------:R-:W-:Y:S01]  /*38560*/  IMAD R6, R5, -0x6, R6 ;  /* 0xfffffffa05067824 */ /* 0x000fe200078e0206 */
[----:B------:R-:W-:Y:S02]  /*38570*/  LOP3.LUT R0, R0, R3, RZ, 0x3c, !PT ;  /* 0x0000000300007212 */ /* 0x000fe400078e3cff */
[----:B------:R-:W-:Y:S02]  /*38580*/  MOV R3, 0xffffffff ;  /* 0xffffffff00037802 */ /* 0x000fe40000000f00 */
[----:B------:R-:W-:Y:S02]  /*38590*/  @P3 LOP3.LUT R0, R0, 0x1, R5, 0x78, !PT ;  /* 0x0000000100003812 */ /* 0x000fe400078e7805 */
[----:B---3--:R-:W-:-:S04]  /*385a0*/  IADD3 R12, P1, R12, UR46, RZ ;  /* 0x0000002e0c0c7c10 */ /* 0x008fc8000ff3e0ff */
[----:B--2---:R-:W-:Y:S01]  /*385b0*/  IADD3.X R15, R15, UR38, RZ, P1, !PT ;  /* 0x000000260f0f7c10 */ /* 0x004fe20008ffe4ff */
[----:B------:R2:W-:Y:S01]  /*385c0*/  STL [R1+0x4ac], R12 ;  /* 0x0004ac0c01007387 */ /* 0x0005e20000100800 */
[----:B------:R-:W-:-:S03]  /*385d0*/  ISETP.GE.U32.AND P1, PT, R12, UR4, PT ;  /* 0x000000040c007c0c */ /* 0x000fc6000bf26070 */
[----:B------:R2:W-:Y:S01]  /*385e0*/  STL [R1+0x4b0], R15 ;  /* 0x0004b00f01007387 */ /* 0x0005e20000100800 */
[----:B------:R-:W-:-:S13]  /*385f0*/  ISETP.GE.U32.AND.EX P1, PT, R15, UR5, PT, P1 ;  /* 0x000000050f007c0c */ /* 0x000fda000bf26110 */
[----:B--2---:R-:W-:Y:S05]  /*38600*/  @P1 BRA `(.L_x_358) ;  /* 0x0000000400581947 */ /* 0x004fea0003800000 */
[----:B------:R-:W2:Y:S01]  /*38610*/  S2R R9, SR_CTAID.X ;  /* 0x0000000000097919 */ /* 0x000ea20000002500 */
[----:B------:R-:W3:Y:S01]  /*38620*/  LDC R17, c[0x0][0x904] ;  /* 0x00024100ff117b82 */ /* 0x000ee20000000800 */
[----:B------:R-:W-:Y:S01]  /*38630*/  ULDC UR4, c[0x0][0x150] ;  /* 0x0000540000047ab9 */ /* 0x000fe20000000800 */
[----:B------:R-:W-:Y:S01]  /*38640*/  ULDC UR7, c[0x0][0x8d8] ;  /* 0x0002360000077ab9 */ /* 0x000fe20000000800 */
[----:B------:R-:W4:Y:S05]  /*38650*/  S2R R2, SR_CTAID.Y ;  /* 0x0000000000027919 */ /* 0x000f2a0000002600 */
[----:B------:R-:W5:Y:S08]  /*38660*/  LDC R4, c[0x0][0x144] ;  /* 0x00005100ff047b82 */ /* 0x000f700000000800 */
[----:B-1----:R-:W1:Y:S01]  /*38670*/  LDC R13, c[0x0][0x148] ;  /* 0x00005200ff0d7b82 */ /* 0x002e620000000800 */
[----:B---3--:R-:W-:-:S02]  /*38680*/  ISETP.NE.AND P4, PT, R17, 0x1, PT ;  /* 0x000000011100780c */ /* 0x008fc40003f85270 */
[----:B--2---:R-:W-:Y:S02]  /*38690*/  I2FP.F32.U32 R3, R9 ;  /* 0x0000000900037245 */ /* 0x004fe40000201000 */
[----:B----4-:R-:W-:-:S03]  /*386a0*/  I2FP.F32.U32 R5, R2 ;  /* 0x0000000200057245 */ /* 0x010fc60000201000 */
[----:B------:R-:W-:Y:S01]  /*386b0*/  FMUL R3, R3, UR4 ;  /* 0x0000000403037c20 */ /* 0x000fe20008400000 */
[----:B------:R-:W-:Y:S02]  /*386c0*/  ULDC UR4, c[0x0][0x154] ;  /* 0x0000550000047ab9 */ /* 0x000fe40000000800 */
[----:B------:R-:W-:Y:S01]  /*386d0*/  FMUL R10, R5, UR4 ;  /* 0x00000004050a7c20 */ /* 0x000fe20008400000 */
[----:B------:R-:W-:Y:S02]  /*386e0*/  ULDC.64 UR4, c[0x0][0x8d0] ;  /* 0x0002340000047ab9 */ /* 0x000fe40000000a00 */
[----:B------:R-:W2:Y:S01]  /*386f0*/  F2I.U32.TRUNC.NTZ R3, R3 ;  /* 0x0000000300037305 */ /* 0x000ea2000020f000 */
[----:B------:R-:W-:-:S04]  /*38700*/  ISETP.NE.U32.AND P1, PT, RZ, UR4, PT ;  /* 0x00000004ff007c0c */ /* 0x000fc8000bf25070 */
[----:B------:R-:W-:-:S03]  /*38710*/  ISETP.NE.AND.EX P1, PT, RZ, UR5, PT, P1 ;  /* 0x00000005ff007c0c */ /* 0x000fc6000bf25310 */
[----:B------:R-:W3:Y:S01]  /*38720*/  F2I.U32.TRUNC.NTZ R10, R10 ;  /* 0x0000000a000a7305 */ /* 0x000ee2000020f000 */
[----:B--2---:R-:W-:Y:S02]  /*38730*/  IADD3 R5, -R3, RZ, RZ ;  /* 0x000000ff03057210 */ /* 0x004fe40007ffe1ff */
[----:B------:R-:W-:-:S03]  /*38740*/  MOV R3, R15 ;  /* 0x0000000f00037202 */ /* 0x000fc60000000f00 */
[----:B-----5:R-:W-:Y:S01]  /*38750*/  IMAD R9, R4, R5, R9 ;  /* 0x0000000504097224 */ /* 0x020fe200078e0209 */
[----:B---3--:R-:W-:-:S05]  /*38760*/  IADD3 R4, -R10, RZ, RZ ;  /* 0x000000ff0a047210 */ /* 0x008fca0007ffe1ff */
[----:B-1----:R-:W-:Y:S01]  /*38770*/  @P4 IMAD R9, R13, R4, R2 ;  /* 0x000000040d094224 */ /* 0x002fe200078e0202 */
[----:B------:R-:W-:Y:S01]  /*38780*/  MOV R2, R12 ;  /* 0x0000000c00027202 */ /* 0x000fe20000000f00 */
[----:B------:R-:W-:Y:S06]  /*38790*/  @!P1 BRA `(.L_x_359) ;  /* 0x0000000000289947 */ /* 0x000fec0003800000 */
[----:B------:R-:W-:Y:S02]  /*387a0*/  ULDC UR6, c[0x0][0x8dc] ;  /* 0x0002370000067ab9 */ /* 0x000fe40000000800 */
[----:B------:R-:W-:-:S04]  /*387b0*/  IADD3 R3, P1, R12, UR6, RZ ;  /* 0x000000060c037c10 */ /* 0x000fc8000ff3e0ff */
[----:B------:R-:W-:-:S05]  /*387c0*/  IADD3.X R13, RZ, R15, RZ, P1, !PT ;  /* 0x0000000fff0d7210 */ /* 0x000fca0000ffe4ff */
[----:B------:R-:W-:-:S04]  /*387d0*/  IMAD.WIDE.U32 R4, R13, UR4, RZ ;  /* 0x000000040d047c25 */ /* 0x000fc8000f8e00ff */
[----:B------:R-:W-:-:S04]  /*387e0*/  IMAD.WIDE.U32 R4, P1, R3, UR5, R4 ;  /* 0x0000000503047c25 */ /* 0x000fc8000f820004 */
[----:B------:R-:W-:Y:S01]  /*387f0*/  IMAD.WIDE.U32 R2, R3, UR4, RZ ;  /* 0x0000000403027c25 */ /* 0x000fe2000f8e00ff */
[----:B------:R-:W-:-:S04]  /*38800*/  MOV R2, R5 ;  /* 0x0000000500027202 */ /* 0x000fc80000000f00 */
[----:B------:R-:W-:Y:S02]  /*38810*/  IADD3 RZ, P3, R3, R4, RZ ;  /* 0x0000000403ff7210 */ /* 0x000fe40007f7e0ff */
[----:B------:R-:W-:-:S03]  /*38820*/  IADD3.X R3, RZ, RZ, RZ, P1, !PT ;  /* 0x000000ffff037210 */ /* 0x000fc60000ffe4ff */
[----:B------:R-:W-:-:S08]  /*38830*/  IMAD.WIDE.U32.X R2, R13, UR5, R2, P3 ;  /* 0x000000050d027c25 */ /* 0x000fd000098e0402 */
.L_x_359:
[--C-:B------:R-:W-:Y:S01]  /*38840*/  SHF.R.U64 R10, R2, UR7, R3.reuse ;  /* 0x00000007020a7c19 */ /* 0x100fe20008001203 */
[----:B------:R-:W-:Y:S01]  /*38850*/  ULDC.64 UR4, c[0x0][0x8c8] ;  /* 0x0002320000047ab9 */ /* 0x000fe20000000a00 */
[----:B------:R-:W-:Y:S01]  /*38860*/  SHF.R.U32.HI R2, RZ, UR7, R3 ;  /* 0x00000007ff027c19 */ /* 0x000fe20008011603 */
[----:B------:R-:W-:Y:S01]  /*38870*/  ULDC.64 UR6, c[0x0][0x8e8] ;  /* 0x00023a0000067ab9 */ /* 0x000fe20000000a00 */
[----:B------:R-:W-:Y:S02]  /*38880*/  IADD3 R13, P1, RZ, -R10, RZ ;  /* 0x8000000aff0d7210 */ /* 0x000fe40007f3e0ff */
[----:B------:R-:W-:Y:S02]  /*38890*/  MOV R3, R15 ;  /* 0x0000000f00037202 */ /* 0x000fe40000000f00 */
[----:B------:R-:W-:Y:S02]  /*388a0*/  IADD3.X R2, RZ, ~R2, RZ, P1, !PT ;  /* 0x80000002ff027210 */ /* 0x000fe40000ffe4ff */
[----:B------:R-:W-:-:S03]  /*388b0*/  ISETP.NE.U32.AND P1, PT, RZ, UR6, PT ;  /* 0x00000006ff007c0c */ /* 0x000fc6000bf25070 */
[----:B------:R-:W-:Y:S01]  /*388c0*/  IMAD R2, R2, UR4, RZ ;  /* 0x0000000402027c24 */ /* 0x000fe2000f8e02ff */
[----:B------:R-:W-:-:S03]  /*388d0*/  ISETP.NE.AND.EX P1, PT, RZ, UR7, PT, P1 ;  /* 0x00000007ff007c0c */ /* 0x000fc6000bf25310 */
[----:B------:R-:W-:Y:S01]  /*388e0*/  IMAD R5, R13, UR5, R2 ;  /* 0x000000050d057c24 */ /* 0x000fe2000f8e0202 */
[----:B------:R-:W-:-:S05]  /*388f0*/  MOV R2, R12 ;  /* 0x0000000c00027202 */ /* 0x000fca0000000f00 */
[----:B------:R-:W-:Y:S01]  /*38900*/  IMAD.WIDE.U32 R2, R13, UR4, R2 ;  /* 0x000000040d027c25 */ /* 0x000fe2000f8e0002 */
[----:B------:R-:W-:-:S04]  /*38910*/  ULDC UR4, c[0x0][0x8c0] ;  /* 0x0002300000047ab9 */ /* 0x000fc80000000800 */
[----:B------:R-:W-:-:S04]  /*38920*/  IADD3 R3, R3, R5, RZ ;  /* 0x0000000503037210 */ /* 0x000fc80007ffe0ff */
[--C-:B------:R-:W-:Y:S02]  /*38930*/  SHF.R.U64 R12, R2, UR4, R3.reuse ;  /* 0x00000004020c7c19 */ /* 0x100fe40008001203 */
[----:B------:R-:W-:Y:S01]  /*38940*/  SHF.R.U32.HI R3, RZ, UR4, R3 ;  /* 0x00000004ff037c19 */ /* 0x000fe20008011603 */
[----:B------:R-:W-:-:S03]  /*38950*/  ULDC UR4, c[0x0][0x8b0] ;  /* 0x00022c0000047ab9 */ /* 0x000fc60000000800 */
[--C-:B------:R-:W-:Y:S02]  /*38960*/  SHF.R.U64 R13, R12, UR4, R3.reuse ;  /* 0x000000040c0d7c19 */ /* 0x100fe40008001203 */
[----:B------:R-:W-:Y:S01]  /*38970*/  SHF.R.U32.HI R2, RZ, UR4, R3 ;  /* 0x00000004ff027c19 */ /* 0x000fe20008011603 */
[----:B------:R-:W-:-:S03]  /*38980*/  ULDC UR4, c[0x0][0x900] ;  /* 0x0002400000047ab9 */ /* 0x000fc60000000800 */
[--C-:B------:R-:W-:Y:S02]  /*38990*/  SHF.R.U64 R14, R13, UR4, R2.reuse ;  /* 0x000000040d0e7c19 */ /* 0x100fe40008001202 */
[----:B------:R-:W-:Y:S02]  /*389a0*/  SHF.R.U32.HI R15, RZ, UR4, R2 ;  /* 0x00000004ff0f7c19 */ /* 0x000fe40008011602 */
[----:B------:R-:W-:Y:S02]  /*389b0*/  MOV R2, R14 ;  /* 0x0000000e00027202 */ /* 0x000fe40000000f00 */
        /* <DEDUP_REMOVED lines=12> */
.L_x_360:
[----:B------:R-:W-:Y:S01]  /*38a80*/  ULDC UR4, c[0x0][0x8f0] ;  /* 0x00023c0000047ab9 */ /* 0x000fe20000000800 */
[----:B------:R-:W-:Y:S02]  /*38a90*/  LOP3.LUT R13, R13, UR16, RZ, 0xc0, !PT ;  /* 0x000000100d0d7c12 */ /* 0x000fe4000f8ec0ff */
[----:B------:R-:W-:Y:S01]  /*38aa0*/  SHF.R.U64 R2, R2, UR4, R3 ;  /* 0x0000000402027c19 */ /* 0x000fe20008001203 */
[----:B------:R-:W-:-:S03]  /*38ab0*/  ULDC UR4, c[0x0][0x8e0] ;  /* 0x0002380000047ab9 */ /* 0x000fc60000000800 */
[C---:B------:R-:W-:Y:S01]  /*38ac0*/  IADD3 R3, -R2.reuse, RZ, RZ ;  /* 0x000000ff02037210 */ /* 0x040fe20007ffe1ff */
[----:B------:R-:W-:-:S04]  /*38ad0*/  IMAD R4, R2, UR17, R13 ;  /* 0x0000001102047c24 */ /* 0x000fc8000f8e020d */
[----:B------:R-:W-:Y:S01]  /*38ae0*/  IMAD R14, R3, UR4, R14 ;  /* 0x00000004030e7c24 */ /* 0x000fe2000f8e020e */
[----:B------:R-:W-:Y:S01]  /*38af0*/  ULDC UR4, c[0x0][0x8b8] ;  /* 0x00022e0000047ab9 */ /* 0x000fe20000000800 */
[----:B------:R-:W-:Y:S01]  /*38b00*/  LOP3.LUT R3, R12, UR15, RZ, 0xc0, !PT ;  /* 0x0000000f0c037c12 */ /* 0x000fe2000f8ec0ff */
[----:B------:R-:W-:Y:S01]  /*38b10*/  IMAD R9, R4, UR4, R9 ;  /* 0x0000000404097c24 */ /* 0x000fe2000f8e0209 */
[----:B------:R-:W-:Y:S01]  /*38b20*/  ULDC UR4, c[0x0][0x8a8] ;  /* 0x00022a0000047ab9 */ /* 0x000fe20000000800 */
[----:B------:R-:W-:Y:S02]  /*38b30*/  MOV R4, 0x1 ;  /* 0x0000000100047802 */ /* 0x000fe40000000f00 */
[----:B------:R-:W-:-:S05]  /*38b40*/  IMAD R14, R14, UR4, R3 ;  /* 0x000000040e0e7c24 */ /* 0x000fca000f8e0203 */
[----:B------:R-:W-:Y:S02]  /*38b50*/  SEL R2, R14, R9, !P4 ;  /* 0x000000090e027207 */ /* 0x000fe40006000000 */
[----:B------:R-:W-:-:S07]  /*38b60*/  SEL R3, R9, R14, !P4 ;  /* 0x0000000e09037207 */ /* 0x000fce0006000000 */
.L_x_358:
[----:B------:R-:W-:Y:S05]  /*38b70*/  BSYNC B1 ;  /* 0x0000000000017941 */ /* 0x000fea0003800000 */
.L_x_357:
[----:B------:R-:W-:-:S13]  /*38b80*/  LOP3.LUT P1, RZ, R4, 0xff, RZ, 0xc0, !PT ;  /* 0x000000ff04ff7812 */ /* 0x000fda000782c0ff */
[----:B------:R-:W-:Y:S05]  /*38b90*/  @P1 BRA `(.L_x_361) ;  /* 0xfffffff400381947 */ /* 0x000fea000383ffff */
[----:B------:R-:W-:Y:S05]  /*38ba0*/  BSYNC B0 ;  /* 0x0000000000007941 */ /* 0x000fea0003800000 */
.L_x_349:
[----:B------:R-:W-:-:S03]  /*38bb0*/  UMOV UR4, 0xffffffff ;  /* 0xffffffff00047882 */ /* 0x000fc60000000000 */
[----:B------:R-:W-:Y:S05]  /*38bc0*/  BRA.DIV UR4, `(.L_x_362) ;  /* 0x00000012047c7947 */ /* 0x000fea000b800000 */
[----:B------:R-:W-:-:S13]  /*38bd0*/  ELECT P6, URZ, PT ;  /* 0x00000000003f782f */ /* 0x000fda00038c0000 */
.L_x_413:
[----:B------:R-:W-:Y:S04]  /*38be0*/  BSSY B0, `(.L_x_363) ;  /* 0x000003e000007945 */ /* 0x000fe80003800000 */
[----:B------:R-:W-:Y:S05]  /*38bf0*/  @!P6 BRA `(.L_x_364) ;  /* 0x0000000000f0e947 */ /* 0x000fea0003800000 */
[----:B------:R-:W2:Y:S02]  /*38c00*/  LDL.LU R2, [R1+0x4b4] ;  /* 0x0004b40001027983 */ /* 0x000ea40000300800 */
[----:B--2---:R-:W-:-:S04]  /*38c10*/  LOP3.LUT R2, R2, 0x2, RZ, 0xfc, !PT ;  /* 0x0000000202027812 */ /* 0x004fc800078efcff */
[----:B------:R-:W-:-:S13]  /*38c20*/  ISETP.NE.AND P0, PT, R2, 0x3, PT ;  /* 0x000000030200780c */ /* 0x000fda0003f05270 */
[----:B------:R-:W-:Y:S05]  /*38c30*/  @!P0 BRA `(.L_x_365) ;  /* 0x0000000000048947 */ /* 0x000fea0003800000 */
[----:B------:R-:W-:Y:S01]  /*38c40*/  BPT.TRAP 0x1 ;  /* 0x000000040000795c */ /* 0x000fe20000300000 */
.L_x_365:
[----:B------:R-:W2:Y:S01]  /*38c50*/  S2R R3, SR_CgaCtaId ;  /* 0x0000000000037919 */ /* 0x000ea20000008800 */
[----:B------:R-:W-:-:S04]  /*38c60*/  MOV R2, 0x400 ;  /* 0x0000040000027802 */ /* 0x000fc80000000f00 */
[----:B--2---:R-:W-:Y:S02]  /*38c70*/  LEA R3, R3, R2, 0x18 ;  /* 0x0000000203037211 */ /* 0x004fe400078ec0ff */
[----:B------:R-:W-:Y:S02]  /*38c80*/  SHF.L.U32 R2, R0, 0x1f, RZ ;  /* 0x0000001f00027819 */ /* 0x000fe400000006ff */
[----:B------:R-:W-:-:S04]  /*38c90*/  IADD3 R3, R3, 0x30, RZ ;  /* 0x0000003003037810 */ /* 0x000fc80007ffe0ff */
[----:B------:R-:W-:-:S04]  /*38ca0*/  LEA R5, R6, R3, 0x3 ;  /* 0x0000000306057211 */ /* 0x000fc800078e18ff */
[----:B------:R-:W2:Y:S02]  /*38cb0*/  SYNCS.PHASECHK.TRANS64.TRYWAIT P0, [R5+URZ], R2 ;  /* 0x00000002050075a7 */ /* 0x000ea4000800017f */
[----:B--2---:R-:W-:Y:S05]  /*38cc0*/  @!P0 BRA `(.L_x_366) ;  /* 0x00000010005c8947 */ /* 0x004fea0003800000 */
.L_x_414:
[----:B------:R-:W-:-:S04]  /*38cd0*/  IADD3 R6, R6, 0x1, RZ ;  /* 0x0000000106067810 */ /* 0x000fc80007ffe0ff */
[----:B------:R-:W-:-:S04]  /*38ce0*/  ISETP.NE.AND P0, PT, R6, 0x6, PT ;  /* 0x000000060600780c */ /* 0x000fc80003f05270 */
[----:B--2---:R-:W-:Y:S02]  /*38cf0*/  SEL R5, RZ, 0x1, P0 ;  /* 0x00000001ff057807 */ /* 0x004fe40000000000 */
[----:B------:R-:W-:Y:S02]  /*38d00*/  SEL R6, R6, RZ, P0 ;  /* 0x000000ff06067207 */ /* 0x000fe40000000000 */
[----:B------:R-:W-:Y:S02]  /*38d10*/  LOP3.LUT R5, R0, R5, RZ, 0x3c, !PT ;  /* 0x0000000500057212 */ /* 0x000fe400078e3cff */
[----:B------:R-:W-:Y:S02]  /*38d20*/  LEA R7, R6, R3, 0x3 ;  /* 0x0000000306077211 */ /* 0x000fe400078e18ff */
[----:B------:R-:W-:-:S04]  /*38d30*/  SHF.L.U32 R0, R5, 0x1f, RZ ;  /* 0x0000001f05007819 */ /* 0x000fc800000006ff */
[----:B------:R-:W2:Y:S02]  /*38d40*/  SYNCS.PHASECHK.TRANS64.TRYWAIT P0, [R7+URZ], R0 ;  /* 0x00000000070075a7 */ /* 0x000ea4000800017f */
[----:B--2---:R-:W-:Y:S05]  /*38d50*/  @!P0 BRA `(.L_x_367) ;  /* 0x00000010004c8947 */ /* 0x004fea0003800000 */
.L_x_415:
[----:B--2---:R-:W-:-:S04]  /*38d60*/  IADD3 R0, R6, 0x1, RZ ;  /* 0x0000000106007810 */ /* 0x004fc80007ffe0ff */
[----:B------:R-:W-:-:S04]  /*38d70*/  ISETP.NE.AND P0, PT, R0, 0x6, PT ;  /* 0x000000060000780c */ /* 0x000fc80003f05270 */
[----:B------:R-:W-:Y:S02]  /*38d80*/  SEL R2, RZ, 0x1, P0 ;  /* 0x00000001ff027807 */ /* 0x000fe40000000000 */
[----:B------:R-:W-:Y:S02]  /*38d90*/  SEL R4, R0, RZ, P0 ;  /* 0x000000ff00047207 */ /* 0x000fe40000000000 */
[----:B------:R-:W-:Y:S02]  /*38da0*/  LOP3.LUT R5, R5, R2, RZ, 0x3c, !PT ;  /* 0x0000000205057212 */ /* 0x000fe400078e3cff */
[----:B------:R-:W-:Y:S02]  /*38db0*/  LEA R7, R4, R3, 0x3 ;  /* 0x0000000304077211 */ /* 0x000fe400078e18ff */
[----:B------:R-:W-:-:S04]  /*38dc0*/  SHF.L.U32 R0, R5, 0x1f, RZ ;  /* 0x0000001f05007819 */ /* 0x000fc800000006ff */
[----:B------:R-:W2:Y:S02]  /*38dd0*/  SYNCS.PHASECHK.TRANS64.TRYWAIT P0, [R7+URZ], R0 ;  /* 0x00000000070075a7 */ /* 0x000ea4000800017f */
[----:B--2---:R-:W-:Y:S05]  /*38de0*/  @!P0 BRA `(.L_x_368) ;  /* 0x00000010003c8947 */ /* 0x004fea0003800000 */
.L_x_416:
        /* <DEDUP_REMOVED lines=9> */
.L_x_417:
        /* <DEDUP_REMOVED lines=9> */
.L_x_418:
[----:B--2---:R-:W-:-:S04]  /*38f10*/  IADD3 R0, R4, 0x1, RZ ;  /* 0x0000000104007810 */ /* 0x004fc80007ffe0ff */
[----:B------:R-:W-:-:S04]  /*38f20*/  ISETP.NE.AND P0, PT, R0, 0x6, PT ;  /* 0x000000060000780c */ /* 0x000fc80003f05270 */
[----:B------:R-:W-:Y:S02]  /*38f30*/  SEL R2, RZ, 0x1, P0 ;  /* 0x00000001ff027807 */ /* 0x000fe40000000000 */
[----:B------:R-:W-:Y:S02]  /*38f40*/  SEL R0, R0, RZ, P0 ;  /* 0x000000ff00007207 */ /* 0x000fe40000000000 */
[----:B------:R-:W-:Y:S02]  /*38f50*/  LOP3.LUT R2, R5, R2, RZ, 0x3c, !PT ;  /* 0x0000000205027212 */ /* 0x000fe400078e3cff */
[----:B------:R-:W-:Y:S02]  /*38f60*/  LEA R3, R0, R3, 0x3 ;  /* 0x0000000300037211 */ /* 0x000fe400078e18ff */
[----:B------:R-:W-:-:S07]  /*38f70*/  SHF.L.U32 R0, R2, 0x1f, RZ ;  /* 0x0000001f02007819 */ /* 0x000fce00000006ff */
.L_x_371:
[----:B--2---:R2:W3:Y:S02]  /*38f80*/  SYNCS.PHASECHK.TRANS64.TRYWAIT P0, [R3+URZ], R0 ;  /* 0x00000000030075a7 */ /* 0x0044e4000800017f */
[----:B---3--:R-:W-:Y:S05]  /*38f90*/  @!P0 NANOSLEEP.SYNCS 0x989680 ;  /* 0x009896800000895d */ /* 0x008fea0003900000 */
[----:B------:R-:W3:Y:S02]  /*38fa0*/  @!P0 SYNCS.PHASECHK.TRANS64 P0, [R3+URZ], R0 ;  /* 0x00000000030085a7 */ /* 0x000ee4000800007f */
[----:B---3--:R-:W-:Y:S05]  /*38fb0*/  @!P0 BRA `(.L_x_371) ;  /* 0xfffffffc00f08947 */ /* 0x008fea000383ffff */
.L_x_364:
[----:B------:R-:W-:Y:S05]  /*38fc0*/  BSYNC B0 ;  /* 0x0000000000007941 */ /* 0x000fea0003800000 */
.L_x_363:
[----:B------:R-:W-:Y:S05]  /*38fd0*/  EXIT ;  /* 0x000000000000794d */ /* 0x000fea0003800000 */
.L_x_20:
[----:B---3--:R-:W-:-:S04]  /*38fe0*/  MOV R3, UR5 ;  /* 0x0000000500037c02 */ /* 0x008fc80008000f00 */
[----:B------:R3:W4:Y:S03]  /*38ff0*/  SYNCS.PHASECHK.TRANS64.TRYWAIT P0, [R3+URZ], R0 ;  /* 0x00000000030075a7 */ /* 0x000726000800017f */
[----:B----4-:R-:W-:Y:S05]  /*39000*/  @!P0 NANOSLEEP.SYNCS 0x989680 ;  /* 0x009896800000895d */ /* 0x010fea0003900000 */
[----:B------:R-:W4:Y:S02]  /*39010*/  @!P0 SYNCS.PHASECHK.TRANS64 P0, [R3+URZ], R0 ;  /* 0x00000000030085a7 */ /* 0x000f24000800007f */
[----:B----4-:R-:W-:Y:S05]  /*39020*/  @!P0 BRA `(.L_x_20) ;  /* 0xfffffffc00ec8947 */ /* 0x010fea000383ffff */
[----:B------:R-:W-:Y:S05]  /*39030*/  BRA `(.L_x_19) ;  /* 0xfffffca000407947 */ /* 0x000fea000383ffff */
.L_x_26:
[----:B----4-:R-:W-:-:S04]  /*39040*/  MOV R7, UR8 ;  /* 0x0000000800077c02 */ /* 0x010fc80008000f00 */
[----:B------:R4:W1:Y:S03]  /*39050*/  SYNCS.PHASECHK.TRANS64.TRYWAIT P0, [R7+URZ], R4 ;  /* 0x00000004070075a7 */ /* 0x000866000800017f */
[----:B-1----:R-:W-:Y:S05]  /*39060*/  @!P0 NANOSLEEP.SYNCS 0x989680 ;  /* 0x009896800000895d */ /* 0x002fea0003900000 */
[----:B------:R-:W1:Y:S02]  /*39070*/  @!P0 SYNCS.PHASECHK.TRANS64 P0, [R7+URZ], R4 ;  /* 0x00000004070085a7 */ /* 0x000e64000800007f */
[----:B-1----:R-:W-:Y:S05]  /*39080*/  @!P0 BRA `(.L_x_26) ;  /* 0xfffffffc00ec8947 */ /* 0x002fea000383ffff */
[----:B------:R-:W-:Y:S05]  /*39090*/  BRA `(.L_x_25) ;  /* 0xfffffce400b07947 */ /* 0x000fea000383ffff */
.L_x_50:
[----:B-1----:R1:W3:Y:S02]  /*390a0*/  SYNCS.PHASECHK.TRANS64.TRYWAIT P0, [R6+URZ+0x60], R0 ;  /* 0x00006000060075a7 */ /* 0x0022e4000800017f */
[----:B---3--:R-:W-:Y:S05]  /*390b0*/  @!P0 NANOSLEEP.SYNCS 0x989680 ;  /* 0x009896800000895d */ /* 0x008fea0003900000 */
[----:B------:R-:W3:Y:S02]  /*390c0*/  @!P0 SYNCS.PHASECHK.TRANS64 P0, [R6+URZ+0x60], R0 ;  /* 0x00006000060085a7 */ /* 0x000ee4000800007f */
[----:B---3--:R-:W-:Y:S05]  /*390d0*/  @!P0 BRA `(.L_x_50) ;  /* 0xfffffffc00f08947 */ /* 0x008fea000383ffff */
[----:B------:R-:W-:Y:S05]  /*390e0*/  BRA `(.L_x_372) ;  /* 0xfffffd8800347947 */ /* 0x000fea000383ffff */
.L_x_61:
[----:B-1----:R1:W3:Y:S02]  /*390f0*/  SYNCS.PHASECHK.TRANS64.TRYWAIT P1, [R7+URZ+0x60], R8 ;  /* 0x00006008070075a7 */ /* 0x0022e4000802017f */
[----:B---3--:R-:W-:Y:S05]  /*39100*/  @!P1 NANOSLEEP.SYNCS 0x989680 ;  /* 0x009896800000995d */ /* 0x008fea0003900000 */
[----:B------:R-:W3:Y:S02]  /*39110*/  @!P1 SYNCS.PHASECHK.TRANS64 P1, [R7+URZ+0x60], R8 ;  /* 0x00006008070095a7 */ /* 0x000ee4000802007f */
[----:B---3--:R-:W-:Y:S05]  /*39120*/  @!P1 BRA `(.L_x_61) ;  /* 0xfffffffc00f09947 */ /* 0x008fea000383ffff */
[----:B------:R-:W-:Y:S05]  /*39130*/  BRA `(.L_x_373) ;  /* 0xfffffda800f47947 */ /* 0x000fea000383ffff */
.L_x_72:
[----:B-1----:R1:W2:Y:S02]  /*39140*/  SYNCS.PHASECHK.TRANS64.TRYWAIT P1, [R7+URZ+0x60], R8 ;  /* 0x00006008070075a7 */ /* 0x0022a4000802017f */
[----:B--2---:R-:W-:Y:S05]  /*39150*/  @!P1 NANOSLEEP.SYNCS 0x989680 ;  /* 0x009896800000995d */ /* 0x004fea0003900000 */
[----:B------:R-:W2:Y:S02]  /*39160*/  @!P1 SYNCS.PHASECHK.TRANS64 P1, [R7+URZ+0x60], R8 ;  /* 0x00006008070095a7 */ /* 0x000ea4000802007f */
[----:B--2---:R-:W-:Y:S05]  /*39170*/  @!P1 BRA `(.L_x_72) ;  /* 0xfffffffc00f09947 */ /* 0x004fea000383ffff */
[----:B------:R-:W-:Y:S05]  /*39180*/  BRA `(.L_x_374) ;  /* 0xfffffdcc00b47947 */ /* 0x000fea000383ffff */
.L_x_83:
[----:B-1----:R1:W2:Y:S02]  /*39190*/  SYNCS.PHASECHK.TRANS64.TRYWAIT P1, [R9+URZ+0x60], R10 ;  /* 0x0000600a090075a7 */ /* 0x0022a4000802017f */
[----:B--2---:R-:W-:Y:S05]  /*391a0*/  @!P1 NANOSLEEP.SYNCS 0x989680 ;  /* 0x009896800000995d */ /* 0x004fea0003900000 */
[----:B------:R-:W2:Y:S02]  /*391b0*/  @!P1 SYNCS.PHASECHK.TRANS64 P1, [R9+URZ+0x60], R10 ;  /* 0x0000600a090095a7 */ /* 0x000ea4000802007f */
[----:B--2---:R-:W-:Y:S05]  /*391c0*/  @!P1 BRA `(.L_x_83) ;  /* 0xfffffffc00f09947 */ /* 0x004fea000383ffff */
[----:B------:R-:W-:Y:S05]  /*391d0*/  BRA `(.L_x_375) ;  /* 0xfffffdf000347947 */ /* 0x000fea000383ffff */
.L_x_94:
[----:B-1----:R1:W2:Y:S02]  /*391e0*/  SYNCS.PHASECHK.TRANS64.TRYWAIT P1, [R9+URZ+0x60], R10 ;  /* 0x0000600a090075a7 */ /* 0x0022a4000802017f */
[----:B--2---:R-:W-:Y:S05]  /*391f0*/  @!P1 NANOSLEEP.SYNCS 0x989680 ;  /* 0x009896800000995d */ /* 0x004fea0003900000 */
[----:B------:R-:W2:Y:S02]  /*39200*/  @!P1 SYNCS.PHASECHK.TRANS64 P1, [R9+URZ+0x60], R10 ;  /* 0x0000600a090095a7 */ /* 0x000ea4000802007f */
[----:B--2---:R-:W-:Y:S05]  /*39210*/  @!P1 BRA `(.L_x_94) ;  /* 0xfffffffc00f09947 */ /* 0x004fea000383ffff */
[----:B------:R-:W-:Y:S05]  /*39220*/  BRA `(.L_x_376) ;  /* 0xfffffe1400047947 */ /* 0x000fea000383ffff */
.L_x_105:
[----:B-1----:R1:W2:Y:S02]  /*39230*/  SYNCS.PHASECHK.TRANS64.TRYWAIT P1, [R9+URZ+0x60], R10 ;  /* 0x0000600a090075a7 */ /* 0x0022a4000802017f */
[----:B--2---:R-:W-:Y:S05]  /*39240*/  @!P1 NANOSLEEP.SYNCS 0x989680 ;  /* 0x009896800000995d */ /* 0x004fea0003900000 */
[----:B------:R-:W2:Y:S02]  /*39250*/  @!P1 SYNCS.PHASECHK.TRANS64 P1, [R9+URZ+0x60], R10 ;  /* 0x0000600a090095a7 */ /* 0x000ea4000802007f */
[----:B--2---:R-:W-:Y:S05]  /*39260*/  @!P1 BRA `(.L_x_105) ;  /* 0xfffffffc00f09947 */ /* 0x004fea000383ffff */
[----:B------:R-:W-:Y:S05]  /*39270*/  BRA `(.L_x_377) ;  /* 0xfffffe3400947947 */ /* 0x000fea000383ffff */
.L_x_116:
[----:B-1----:R1:W2:Y:S02]  /*39280*/  SYNCS.PHASECHK.TRANS64.TRYWAIT P1, [R9+URZ+0x60], R10 ;  /* 0x0000600a090075a7 */ /* 0x0022a4000802017f */
[----:B--2---:R-:W-:Y:S05]  /*39290*/  @!P1 NANOSLEEP.SYNCS 0x989680 ;  /* 0x009896800000995d */ /* 0x004fea0003900000 */
[----:B------:R-:W2:Y:S02]  /*392a0*/  @!P1 SYNCS.PHASECHK.TRANS64 P1, [R9+URZ+0x60], R10 ;  /* 0x0000600a090095a7 */ /* 0x000ea4000802007f */
[----:B--2---:R-:W-:Y:S05]  /*392b0*/  @!P1 BRA `(.L_x_116) ;  /* 0xfffffffc00f09947 */ /* 0x004fea000383ffff */
[----:B------:R-:W-:Y:S05]  /*392c0*/  BRA `(.L_x_378) ;  /* 0xfffffe5800647947 */ /* 0x000fea000383ffff */
.L_x_127:
[----:B-1----:R1:W2:Y:S02]  /*392d0*/  SYNCS.PHASECHK.TRANS64.TRYWAIT P1, [R9+URZ+0x60], R10 ;  /* 0x0000600a090075a7 */ /* 0x0022a4000802017f */
[----:B--2---:R-:W-:Y:S05]  /*392e0*/  @!P1 NANOSLEEP.SYNCS 0x989680 ;  /* 0x009896800000995d */ /* 0x004fea0003900000 */
[----:B------:R-:W2:Y:S02]  /*392f0*/  @!P1 SYNCS.PHASECHK.TRANS64 P1, [R9+URZ+0x60], R10 ;  /* 0x0000600a090095a7 */ /* 0x000ea4000802007f */
[----:B--2---:R-:W-:Y:S05]  /*39300*/  @!P1 BRA `(.L_x_127) ;  /* 0xfffffffc00f09947 */ /* 0x004fea000383ffff */
[----:B------:R-:W-:Y:S05]  /*39310*/  BRA `(.L_x_379) ;  /* 0xfffffe7800f47947 */ /* 0x000fea000383ffff */
.L_x_138:
[----:B-1----:R1:W2:Y:S02]  /*39320*/  SYNCS.PHASECHK.TRANS64.TRYWAIT P1, [R9+URZ+0x60], R10 ;  /* 0x0000600a090075a7 */ /* 0x0022a4000802017f */
[----:B--2---:R-:W-:Y:S05]  /*39330*/  @!P1 NANOSLEEP.SYNCS 0x989680 ;  /* 0x009896800000995d */ /* 0x004fea0003900000 */
[----:B------:R-:W2:Y:S02]  /*39340*/  @!P1 SYNCS.PHASECHK.TRANS64 P1, [R9+URZ+0x60], R10 ;  /* 0x0000600a090095a7 */ /* 0x000ea4000802007f */
[----:B--2---:R-:W-:Y:S05]  /*39350*/  @!P1 BRA `(.L_x_138) ;  /* 0xfffffffc00f09947 */ /* 0x004fea000383ffff */
[----:B------:R-:W-:Y:S05]  /*39360*/  BRA `(.L_x_380) ;  /* 0xfffffe9c00c47947 */ /* 0x000fea000383ffff */
.L_x_149:
[----:B-1----:R1:W2:Y:S02]  /*39370*/  SYNCS.PHASECHK.TRANS64.TRYWAIT P1, [R9+URZ+0x60], R10 ;  /* 0x0000600a090075a7 */ /* 0x0022a4000802017f */
[----:B--2---:R-:W-:Y:S05]  /*39380*/  @!P1 NANOSLEEP.SYNCS 0x989680 ;  /* 0x009896800000995d */ /* 0x004fea0003900000 */
[----:B------:R-:W2:Y:S02]  /*39390*/  @!P1 SYNCS.PHASECHK.TRANS64 P1, [R9+URZ+0x60], R10 ;  /* 0x0000600a090095a7 */ /* 0x000ea4000802007f */
[----:B--2---:R-:W-:Y:S05]  /*393a0*/  @!P1 BRA `(.L_x_149) ;  /* 0xfffffffc00f09947 */ /* 0x004fea000383ffff */
[----:B------:R-:W-:Y:S05]  /*393b0*/  BRA `(.L_x_381) ;  /* 0xfffffec000547947 */ /* 0x000fea000383ffff */
.L_x_160:
[----:B-1----:R1:W2:Y:S02]  /*393c0*/  SYNCS.PHASECHK.TRANS64.TRYWAIT P1, [R9+URZ+0x60], R10 ;  /* 0x0000600a090075a7 */ /* 0x0022a4000802017f */
[----:B--2---:R-:W-:Y:S05]  /*393d0*/  @!P1 NANOSLEEP.SYNCS 0x989680 ;  /* 0x009896800000995d */ /* 0x004fea0003900000 */
[----:B------:R-:W2:Y:S02]  /*393e0*/  @!P1 SYNCS.PHASECHK.TRANS64 P1, [R9+URZ+0x60], R10 ;  /* 0x0000600a090095a7 */ /* 0x000ea4000802007f */
[----:B--2---:R-:W-:Y:S05]  /*393f0*/  @!P1 BRA `(.L_x_160) ;  /* 0xfffffffc00f09947 */ /* 0x004fea000383ffff */
[----:B------:R-:W-:Y:S05]  /*39400*/  BRA `(.L_x_382) ;  /* 0xfffffee400247947 */ /* 0x000fea000383ffff */
.L_x_171:
[----:B-1----:R1:W2:Y:S02]  /*39410*/  SYNCS.PHASECHK.TRANS64.TRYWAIT P1, [R9+URZ+0x60], R10 ;  /* 0x0000600a090075a7 */ /* 0x0022a4000802017f */
[----:B--2---:R-:W-:Y:S05]  /*39420*/  @!P1 NANOSLEEP.SYNCS 0x989680 ;  /* 0x009896800000995d */ /* 0x004fea0003900000 */
[----:B------:R-:W2:Y:S02]  /*39430*/  @!P1 SYNCS.PHASECHK.TRANS64 P1, [R9+URZ+0x60], R10 ;  /* 0x0000600a090095a7 */ /* 0x000ea4000802007f */
[----:B--2---:R-:W-:Y:S05]  /*39440*/  @!P1 BRA `(.L_x_171) ;  /* 0xfffffffc00f09947 */ /* 0x004fea000383ffff */
[----:B------:R-:W-:Y:S05]  /*39450*/  BRA `(.L_x_383) ;  /* 0xffffff0400d47947 */ /* 0x000fea000383ffff */
.L_x_182:
[----:B-1----:R1:W2:Y:S02]  /*39460*/  SYNCS.PHASECHK.TRANS64.TRYWAIT P1, [R9+URZ+0x60], R10 ;  /* 0x0000600a090075a7 */ /* 0x0022a4000802017f */
[----:B--2---:R-:W-:Y:S05]  /*39470*/  @!P1 NANOSLEEP.SYNCS 0x989680 ;  /* 0x009896800000995d */ /* 0x004fea0003900000 */
[----:B------:R-:W2:Y:S02]  /*39480*/  @!P1 SYNCS.PHASECHK.TRANS64 P1, [R9+URZ+0x60], R10 ;  /* 0x0000600a090095a7 */ /* 0x000ea4000802007f */
[----:B--2---:R-:W-:Y:S05]  /*39490*/  @!P1 BRA `(.L_x_182) ;  /* 0xfffffffc00f09947 */ /* 0x004fea000383ffff */
[----:B------:R-:W-:Y:S05]  /*394a0*/  BRA `(.L_x_384) ;  /* 0xffffff2800a47947 */ /* 0x000fea000383ffff */
.L_x_193:
[----:B-1----:R1:W2:Y:S02]  /*394b0*/  SYNCS.PHASECHK.TRANS64.TRYWAIT P1, [R9+URZ+0x60], R10 ;  /* 0x0000600a090075a7 */ /* 0x0022a4000802017f */
[----:B--2---:R-:W-:Y:S05]  /*394c0*/  @!P1 NANOSLEEP.SYNCS 0x989680 ;  /* 0x009896800000995d */ /* 0x004fea0003900000 */
[----:B------:R-:W2:Y:S02]  /*394d0*/  @!P1 SYNCS.PHASECHK.TRANS64 P1, [R9+URZ+0x60], R10 ;  /* 0x0000600a090095a7 */ /* 0x000ea4000802007f */
[----:B--2---:R-:W-:Y:S05]  /*394e0*/  @!P1 BRA `(.L_x_193) ;  /* 0xfffffffc00f09947 */ /* 0x004fea000383ffff */
[----:B------:R-:W-:Y:S05]  /*394f0*/  BRA `(.L_x_385) ;  /* 0xffffff4c00747947 */ /* 0x000fea000383ffff */
.L_x_204:
[----:B-1----:R1:W2:Y:S02]  /*39500*/  SYNCS.PHASECHK.TRANS64.TRYWAIT P1, [R9+URZ+0x60], R10 ;  /* 0x0000600a090075a7 */ /* 0x0022a4000802017f */
[----:B--2---:R-:W-:Y:S05]  /*39510*/  @!P1 NANOSLEEP.SYNCS 0x989680 ;  /* 0x009896800000995d */ /* 0x004fea0003900000 */
[----:B------:R-:W2:Y:S02]  /*39520*/  @!P1 SYNCS.PHASECHK.TRANS64 P1, [R9+URZ+0x60], R10 ;  /* 0x0000600a090095a7 */ /* 0x000ea4000802007f */
[----:B--2---:R-:W-:Y:S05]  /*39530*/  @!P1 BRA `(.L_x_204) ;  /* 0xfffffffc00f09947 */ /* 0x004fea000383ffff */
[----:B------:R-:W-:Y:S05]  /*39540*/  BRA `(.L_x_386) ;  /* 0xffffff7000447947 */ /* 0x000fea000383ffff */
.L_x_215:
[----:B-1----:R1:W2:Y:S02]  /*39550*/  SYNCS.PHASECHK.TRANS64.TRYWAIT P1, [R10+URZ+0x60], R9 ;  /* 0x000060090a0075a7 */ /* 0x0022a4000802017f */
[----:B--2---:R-:W-:Y:S05]  /*39560*/  @!P1 NANOSLEEP.SYNCS 0x989680 ;  /* 0x009896800000995d */ /* 0x004fea0003900000 */
[----:B------:R-:W2:Y:S02]  /*39570*/  @!P1 SYNCS.PHASECHK.TRANS64 P1, [R10+URZ+0x60], R9 ;  /* 0x000060090a0095a7 */ /* 0x000ea4000802007f */
[----:B--2---:R-:W-:Y:S05]  /*39580*/  @!P1 BRA `(.L_x_215) ;  /* 0xfffffffc00f09947 */ /* 0x004fea000383ffff */
[----:B------:R-:W-:Y:S05]  /*39590*/  BRA `(.L_x_387) ;  /* 0xffffff9400147947 */ /* 0x000fea000383ffff */
.L_x_231:
[----:B-1----:R-:W-:-:S04]  /*395a0*/  MOV R5, UR4 ;  /* 0x0000000400057c02 */ /* 0x002fc80008000f00 */
[----:B------:R1:W2:Y:S03]  /*395b0*/  SYNCS.PHASECHK.TRANS64.TRYWAIT P0, [R5+URZ+0xa8], R0 ;  /* 0x0000a800050075a7 */ /* 0x0002a6000800017f */
[----:B--2---:R-:W-:Y:S05]  /*395c0*/  @!P0 NANOSLEEP.SYNCS 0x989680 ;  /* 0x009896800000895d */ /* 0x004fea0003900000 */
[----:B------:R-:W2:Y:S02]  /*395d0*/  @!P0 SYNCS.PHASECHK.TRANS64 P0, [R5+URZ+0xa8], R0 ;  /* 0x0000a800050085a7 */ /* 0x000ea4000800007f */
[----:B--2---:R-:W-:Y:S05]  /*395e0*/  @!P0 BRA `(.L_x_231) ;  /* 0xfffffffc00ec8947 */ /* 0x004fea000383ffff */
[----:B------:R-:W-:Y:S05]  /*395f0*/  BRA `(.L_x_230) ;  /* 0xffffffc400387947 */ /* 0x000fea000383ffff */
.L_x_240:
[----:B--2---:R-:W-:-:S04]  /*39600*/  MOV R3, UR13 ;  /* 0x0000000d00037c02 */ /* 0x004fc80008000f00 */
[----:B------:R2:W3:Y:S03]  /*39610*/  SYNCS.PHASECHK.TRANS64.TRYWAIT P1, [R3+URZ+0x80], R2 ;  /* 0x00008002030075a7 */ /* 0x0004e6000802017f */
[----:B---3--:R-:W-:Y:S05]  /*39620*/  @!P1 NANOSLEEP.SYNCS 0x989680 ;  /* 0x009896800000995d */ /* 0x008fea0003900000 */
[----:B------:R-:W3:Y:S02]  /*39630*/  @!P1 SYNCS.PHASECHK.TRANS64 P1, [R3+URZ+0x80], R2 ;  /* 0x00008002030095a7 */ /* 0x000ee4000802007f */
[----:B---3--:R-:W-:Y:S05]  /*39640*/  @!P1 BRA `(.L_x_240) ;  /* 0xfffffffc00ec9947 */ /* 0x008fea000383ffff */
[----:B------:R-:W-:Y:S05]  /*39650*/  BRA `(.L_x_388) ;  /* 0xffffffc800207947 */ /* 0x000fea000383ffff */
.L_x_246:
[----:B--23--:R-:W-:-:S04]  /*39660*/  MOV R3, UR13 ;  /* 0x0000000d00037c02 */ /* 0x00cfc80008000f00 */
[----:B------:R2:W3:Y:S03]  /*39670*/  SYNCS.PHASECHK.TRANS64.TRYWAIT P1, [R3+URZ+0x88], R2 ;  /* 0x00008802030075a7 */ /* 0x0004e6000802017f */
[----:B---3--:R-:W-:Y:S05]  /*39680*/  @!P1 NANOSLEEP.SYNCS 0x989680 ;  /* 0x009896800000995d */ /* 0x008fea0003900000 */
[----:B------:R-:W3:Y:S02]  /*39690*/  @!P1 SYNCS.PHASECHK.TRANS64 P1, [R3+URZ+0x88], R2 ;  /* 0x00008802030095a7 */ /* 0x000ee4000802007f */
[----:B---3--:R-:W-:Y:S05]  /*396a0*/  @!P1 BRA `(.L_x_246) ;  /* 0xfffffffc00ec9947 */ /* 0x008fea000383ffff */
[----:B------:R-:W-:Y:S05]  /*396b0*/  BRA `(.L_x_389) ;  /* 0xffffffc800687947 */ /* 0x000fea000383ffff */
.L_x_252:
[----:B--234-:R-:W-:-:S04]  /*396c0*/  MOV R3, UR13 ;  /* 0x0000000d00037c02 */ /* 0x01cfc80008000f00 */
[----:B------:R2:W3:Y:S03]  /*396d0*/  SYNCS.PHASECHK.TRANS64.TRYWAIT P1, [R3+URZ+0x90], R2 ;  /* 0x00009002030075a7 */ /* 0x0004e6000802017f */
[----:B---3--:R-:W-:Y:S05]  /*396e0*/  @!P1 NANOSLEEP.SYNCS 0x989680 ;  /* 0x009896800000995d */ /* 0x008fea0003900000 */
[----:B------:R-:W3:Y:S02]  /*396f0*/  @!P1 SYNCS.PHASECHK.TRANS64 P1, [R3+URZ+0x90], R2 ;  /* 0x00009002030095a7 */ /* 0x000ee4000802007f */
[----:B---3--:R-:W-:Y:S05]  /*39700*/  @!P1 BRA `(.L_x_252) ;  /* 0xfffffffc00ec9947 */ /* 0x008fea000383ffff */
[----:B------:R-:W-:Y:S05]  /*39710*/  BRA `(.L_x_390) ;  /* 0xffffffc800bc7947 */ /* 0x000fea000383ffff */
.L_x_258:
[----:B-1234-:R-:W-:-:S04]  /*39720*/  MOV R3, UR13 ;  /* 0x0000000d00037c02 */ /* 0x01efc80008000f00 */
[----:B------:R1:W2:Y:S03]  /*39730*/  SYNCS.PHASECHK.TRANS64.TRYWAIT P1, [R3+URZ+0x98], R2 ;  /* 0x00009802030075a7 */ /* 0x0002a6000802017f */
[----:B--2---:R-:W-:Y:S05]  /*39740*/  @!P1 NANOSLEEP.SYNCS 0x989680 ;  /* 0x009896800000995d */ /* 0x004fea0003900000 */
[----:B------:R-:W2:Y:S02]  /*39750*/  @!P1 SYNCS.PHASECHK.TRANS64 P1, [R3+URZ+0x98], R2 ;  /* 0x00009802030095a7 */ /* 0x000ea4000802007f */
[----:B--2---:R-:W-:Y:S05]  /*39760*/  @!P1 BRA `(.L_x_258) ;  /* 0xfffffffc00ec9947 */ /* 0x004fea000383ffff */
[----:B------:R-:W-:Y:S05]  /*39770*/  BRA `(.L_x_391) ;  /* 0xffffffcc00087947 */ /* 0x000fea000383ffff */
.L_x_264:
[----:B-1----:R-:W-:-:S04]  /*39780*/  MOV R4, UR13 ;  /* 0x0000000d00047c02 */ /* 0x002fc80008000f00 */
[----:B------:R1:W2:Y:S03]  /*39790*/  SYNCS.PHASECHK.TRANS64.TRYWAIT P1, [R4+URZ+0x80], R3 ;  /* 0x00008003040075a7 */ /* 0x0002a6000802017f */
[----:B--2---:R-:W-:Y:S05]  /*397a0*/  @!P1 NANOSLEEP.SYNCS 0x989680 ;  /* 0x009896800000995d */ /* 0x004fea0003900000 */
[----:B------:R-:W2:Y:S02]  /*397b0*/  @!P1 SYNCS.PHASECHK.TRANS64 P1, [R4+URZ+0x80], R3 ;  /* 0x00008003040095a7 */ /* 0x000ea4000802007f */
[----:B--2---:R-:W-:Y:S05]  /*397c0*/  @!P1 BRA `(.L_x_264) ;  /* 0xfffffffc00ec9947 */ /* 0x004fea000383ffff */
[----:B------:R-:W-:Y:S05]  /*397d0*/  BRA `(.L_x_392) ;  /* 0xffffffcc005c7947 */ /* 0x000fea000383ffff */
.L_x_270:
[----:B-12---:R-:W-:-:S04]  /*397e0*/  MOV R4, UR13 ;  /* 0x0000000d00047c02 */ /* 0x006fc80008000f00 */
[----:B------:R1:W2:Y:S03]  /*397f0*/  SYNCS.PHASECHK.TRANS64.TRYWAIT P1, [R4+URZ+0x88], R3 ;  /* 0x00008803040075a7 */ /* 0x0002a6000802017f */
[----:B--2---:R-:W-:Y:S05]  /*39800*/  @!P1 NANOSLEEP.SYNCS 0x989680 ;  /* 0x009896800000995d */ /* 0x004fea0003900000 */
[----:B------:R-:W2:Y:S02]  /*39810*/  @!P1 SYNCS.PHASECHK.TRANS64 P1, [R4+URZ+0x88], R3 ;  /* 0x00008803040095a7 */ /* 0x000ea4000802007f */
[----:B--2---:R-:W-:Y:S05]  /*39820*/  @!P1 BRA `(.L_x_270) ;  /* 0xfffffffc00ec9947 */ /* 0x004fea000383ffff */
[----:B------:R-:W-:Y:S05]  /*39830*/  BRA `(.L_x_393) ;  /* 0xffffffcc009c7947 */ /* 0x000fea000383ffff */
.L_x_276:
[----:B-123--:R-:W-:-:S04]  /*39840*/  MOV R4, UR13 ;  /* 0x0000000d00047c02 */ /* 0x00efc80008000f00 */
[----:B------:R1:W2:Y:S03]  /*39850*/  SYNCS.PHASECHK.TRANS64.TRYWAIT P1, [R4+URZ+0x90], R3 ;  /* 0x00009003040075a7 */ /* 0x0002a6000802017f */
[----:B--2---:R-:W-:Y:S05]  /*39860*/  @!P1 NANOSLEEP.SYNCS 0x989680 ;  /* 0x009896800000995d */ /* 0x004fea0003900000 */
[----:B------:R-:W2:Y:S02]  /*39870*/  @!P1 SYNCS.PHASECHK.TRANS64 P1, [R4+URZ+0x90], R3 ;  /* 0x00009003040095a7 */ /* 0x000ea4000802007f */
[----:B--2---:R-:W-:Y:S05]  /*39880*/  @!P1 BRA `(.L_x_276) ;  /* 0xfffffffc00ec9947 */ /* 0x004fea000383ffff */
[----:B------:R-:W-:Y:S05]  /*39890*/  BRA `(.L_x_394) ;  /* 0xffffffcc00e47947 */ /* 0x000fea000383ffff */
.L_x_282:
[----:B-1234-:R-:W-:-:S04]  /*398a0*/  MOV R4, UR13 ;  /* 0x0000000d00047c02 */ /* 0x01efc80008000f00 */
[----:B------:R1:W2:Y:S03]  /*398b0*/  SYNCS.PHASECHK.TRANS64.TRYWAIT P1, [R4+URZ+0x98], R3 ;  /* 0x00009803040075a7 */ /* 0x0002a6000802017f */
[----:B--2---:R-:W-:Y:S05]  /*398c0*/  @!P1 NANOSLEEP.SYNCS 0x989680 ;  /* 0x009896800000995d */ /* 0x004fea0003900000 */
[----:B------:R-:W2:Y:S02]  /*398d0*/  @!P1 SYNCS.PHASECHK.TRANS64 P1, [R4+URZ+0x98], R3 ;  /* 0x00009803040095a7 */ /* 0x000ea4000802007f */
[----:B--2---:R-:W-:Y:S05]  /*398e0*/  @!P1 BRA `(.L_x_282) ;  /* 0xfffffffc00ec9947 */ /* 0x004fea000383ffff */
[----:B------:R-:W-:Y:S05]  /*398f0*/  BRA `(.L_x_395) ;  /* 0xffffffd000247947 */ /* 0x000fea000383ffff */
.L_x_288:
[----:B------:R-:W-:-:S04]  /*39900*/  MOV R5, UR13 ;  /* 0x0000000d00057c02 */ /* 0x000fc80008000f00 */
[----:B------:R1:W1:Y:S03]  /*39910*/  SYNCS.PHASECHK.TRANS64.TRYWAIT P1, [R5+URZ+0x80], R2 ;  /* 0x00008002050075a7 */ /* 0x000266000802017f */
[----:B-1----:R-:W-:Y:S05]  /*39920*/  @!P1 NANOSLEEP.SYNCS 0x989680 ;  /* 0x009896800000995d */ /* 0x002fea0003900000 */
[----:B------:R-:W1:Y:S02]  /*39930*/  @!P1 SYNCS.PHASECHK.TRANS64 P1, [R5+URZ+0x80], R2 ;  /* 0x00008002050095a7 */ /* 0x000e64000802007f */
[----:B-1----:R-:W-:Y:S05]  /*39940*/  @!P1 BRA `(.L_x_288) ;  /* 0xfffffffc00ec9947 */ /* 0x002fea000383ffff */
[----:B------:R-:W-:Y:S05]  /*39950*/  BRA `(.L_x_396) ;  /* 0xffffffd0006c7947 */ /* 0x000fea000383ffff */
.L_x_294:
[----:B------:R-:W-:-:S04]  /*39960*/  MOV R5, UR13 ;  /* 0x0000000d00057c02 */ /* 0x000fc80008000f00 */
[----:B------:R1:W1:Y:S03]  /*39970*/  SYNCS.PHASECHK.TRANS64.TRYWAIT P1, [R5+URZ+0x88], R2 ;  /* 0x00008802050075a7 */ /* 0x000266000802017f */
[----:B-1----:R-:W-:Y:S05]  /*39980*/  @!P1 NANOSLEEP.SYNCS 0x989680 ;  /* 0x009896800000995d */ /* 0x002fea0003900000 */
[----:B------:R-:W1:Y:S02]  /*39990*/  @!P1 SYNCS.PHASECHK.TRANS64 P1, [R5+URZ+0x88], R2 ;  /* 0x00008802050095a7 */ /* 0x000e64000802007f */
[----:B-1----:R-:W-:Y:S05]  /*399a0*/  @!P1 BRA `(.L_x_294) ;  /* 0xfffffffc00ec9947 */ /* 0x002fea000383ffff */
[----:B------:R-:W-:Y:S05]  /*399b0*/  BRA `(.L_x_397) ;  /* 0xffffffd000b07947 */ /* 0x000fea000383ffff */
.L_x_300:
[----:B------:R-:W-:-:S04]  /*399c0*/  MOV R5, UR13 ;  /* 0x0000000d00057c02 */ /* 0x000fc80008000f00 */
[----:B------:R1:W1:Y:S03]  /*399d0*/  SYNCS.PHASECHK.TRANS64.TRYWAIT P1, [R5+URZ+0x90], R2 ;  /* 0x00009002050075a7 */ /* 0x000266000802017f */
[----:B-1----:R-:W-:Y:S05]  /*399e0*/  @!P1 NANOSLEEP.SYNCS 0x989680 ;  /* 0x009896800000995d */ /* 0x002fea0003900000 */
[----:B------:R-:W1:Y:S02]  /*399f0*/  @!P1 SYNCS.PHASECHK.TRANS64 P1, [R5+URZ+0x90], R2 ;  /* 0x00009002050095a7 */ /* 0x000e64000802007f */
[----:B-1----:R-:W-:Y:S05]  /*39a00*/  @!P1 BRA `(.L_x_300) ;  /* 0xfffffffc00ec9947 */ /* 0x002fea000383ffff */
[----:B------:R-:W-:Y:S05]  /*39a10*/  BRA `(.L_x_398) ;  /* 0xffffffd000f87947 */ /* 0x000fea000383ffff */
.L_x_306:
[----:B------:R-:W-:-:S04]  /*39a20*/  MOV R5, UR13 ;  /* 0x0000000d00057c02 */ /* 0x000fc80008000f00 */
[----:B------:R1:W1:Y:S03]  /*39a30*/  SYNCS.PHASECHK.TRANS64.TRYWAIT P1, [R5+URZ+0x98], R2 ;  /* 0x00009802050075a7 */ /* 0x000266000802017f */
[----:B-1----:R-:W-:Y:S05]  /*39a40*/  @!P1 NANOSLEEP.SYNCS 0x989680 ;  /* 0x009896800000995d */ /* 0x002fea0003900000 */
[----:B------:R-:W1:Y:S02]  /*39a50*/  @!P1 SYNCS.PHASECHK.TRANS64 P1, [R5+URZ+0x98], R2 ;  /* 0x00009802050095a7 */ /* 0x000e64000802007f */
[----:B-1----:R-:W-:Y:S05]  /*39a60*/  @!P1 BRA `(.L_x_306) ;  /* 0xfffffffc00ec9947 */ /* 0x002fea000383ffff */
[----:B------:R-:W-:Y:S05]  /*39a70*/  BRA `(.L_x_399) ;  /* 0xffffffd4003c7947 */ /* 0x000fea000383ffff */
.L_x_312:
[----:B-1----:R-:W-:-:S04]  /*39a80*/  MOV R2, UR13 ;  /* 0x0000000d00027c02 */ /* 0x002fc80008000f00 */
[----:B------:R1:W1:Y:S03]  /*39a90*/  SYNCS.PHASECHK.TRANS64.TRYWAIT P1, [R2+URZ+0x80], R3 ;  /* 0x00008003020075a7 */ /* 0x000266000802017f */
[----:B-1----:R-:W-:Y:S05]  /*39aa0*/  @!P1 NANOSLEEP.SYNCS 0x989680 ;  /* 0x009896800000995d */ /* 0x002fea0003900000 */
[----:B------:R-:W1:Y:S02]  /*39ab0*/  @!P1 SYNCS.PHASECHK.TRANS64 P1, [R2+URZ+0x80], R3 ;  /* 0x00008003020095a7 */ /* 0x000e64000802007f */
[----:B-1----:R-:W-:Y:S05]  /*39ac0*/  @!P1 BRA `(.L_x_312) ;  /* 0xfffffffc00ec9947 */ /* 0x002fea000383ffff */
[----:B------:R-:W-:Y:S05]  /*39ad0*/  BRA `(.L_x_400) ;  /* 0xffffffd400847947 */ /* 0x000fea000383ffff */
.L_x_318:
[----:B-1----:R-:W-:-:S04]  /*39ae0*/  MOV R2, UR13 ;  /* 0x0000000d00027c02 */ /* 0x002fc80008000f00 */
[----:B------:R1:W1:Y:S03]  /*39af0*/  SYNCS.PHASECHK.TRANS64.TRYWAIT P1, [R2+URZ+0x88], R3 ;  /* 0x00008803020075a7 */ /* 0x000266000802017f */
[----:B-1----:R-:W-:Y:S05]  /*39b00*/  @!P1 NANOSLEEP.SYNCS 0x989680 ;  /* 0x009896800000995d */ /* 0x002fea0003900000 */
[----:B------:R-:W1:Y:S02]  /*39b10*/  @!P1 SYNCS.PHASECHK.TRANS64 P1, [R2+URZ+0x88], R3 ;  /* 0x00008803020095a7 */ /* 0x000e64000802007f */
[----:B-1----:R-:W-:Y:S05]  /*39b20*/  @!P1 BRA `(.L_x_318) ;  /* 0xfffffffc00ec9947 */ /* 0x002fea000383ffff */
[----:B------:R-:W-:Y:S05]  /*39b30*/  BRA `(.L_x_401) ;  /* 0xffffffd400c87947 */ /* 0x000fea000383ffff */
.L_x_324:
[----:B-1----:R-:W-:-:S04]  /*39b40*/  MOV R2, UR13 ;  /* 0x0000000d00027c02 */ /* 0x002fc80008000f00 */
[----:B------:R1:W1:Y:S03]  /*39b50*/  SYNCS.PHASECHK.TRANS64.TRYWAIT P1, [R2+URZ+0x90], R3 ;  /* 0x00009003020075a7 */ /* 0x000266000802017f */
[----:B-1----:R-:W-:Y:S05]  /*39b60*/  @!P1 NANOSLEEP.SYNCS 0x989680 ;  /* 0x009896800000995d */ /* 0x002fea0003900000 */
[----:B------:R-:W1:Y:S02]  /*39b70*/  @!P1 SYNCS.PHASECHK.TRANS64 P1, [R2+URZ+0x90], R3 ;  /* 0x00009003020095a7 */ /* 0x000e64000802007f */
[----:B-1----:R-:W-:Y:S05]  /*39b80*/  @!P1 BRA `(.L_x_324) ;  /* 0xfffffffc00ec9947 */ /* 0x002fea000383ffff */
[----:B------:R-:W-:Y:S05]  /*39b90*/  BRA `(.L_x_402) ;  /* 0xffffffd800107947 */ /* 0x000fea000383ffff */
.L_x_330:
[----:B-1----:R-:W-:-:S04]  /*39ba0*/  MOV R2, UR13 ;  /* 0x0000000d00027c02 */ /* 0x002fc80008000f00 */
[----:B------:R1:W1:Y:S03]  /*39bb0*/  SYNCS.PHASECHK.TRANS64.TRYWAIT P1, [R2+URZ+0x98], R3 ;  /* 0x00009803020075a7 */ /* 0x000266000802017f */
[----:B-1----:R-:W-:Y:S05]  /*39bc0*/  @!P1 NANOSLEEP.SYNCS 0x989680 ;  /* 0x009896800000995d */ /* 0x002fea0003900000 */
[----:B------:R-:W1:Y:S02]  /*39bd0*/  @!P1 SYNCS.PHASECHK.TRANS64 P1, [R2+URZ+0x98], R3 ;  /* 0x00009803020095a7 */ /* 0x000e64000802007f */
[----:B-1----:R-:W-:Y:S05]  /*39be0*/  @!P1 BRA `(.L_x_330) ;  /* 0xfffffffc00ec9947 */ /* 0x002fea000383ffff */
[----:B------:R-:W-:Y:S05]  /*39bf0*/  BRA `(.L_x_403) ;  /* 0xffffffd800547947 */ /* 0x000fea000383ffff */
.L_x_342:
[----:B---3--:R3:W4:Y:S02]  /*39c00*/  SYNCS.PHASECHK.TRANS64.TRYWAIT P0, [R0+URZ+0x80], R3 ;  /* 0x00008003000075a7 */ /* 0x008724000800017f */
[----:B----4-:R-:W-:Y:S05]  /*39c10*/  @!P0 NANOSLEEP.SYNCS 0x989680 ;  /* 0x009896800000895d */ /* 0x010fea0003900000 */
[----:B------:R-:W4:Y:S02]  /*39c20*/  @!P0 SYNCS.PHASECHK.TRANS64 P0, [R0+URZ+0x80], R3 ;  /* 0x00008003000085a7 */ /* 0x000f24000800007f */
[----:B----4-:R-:W-:Y:S05]  /*39c30*/  @!P0 BRA `(.L_x_342) ;  /* 0xfffffffc00f08947 */ /* 0x010fea000383ffff */
[----:B------:R-:W-:Y:S05]  /*39c40*/  BRA `(.L_x_404) ;  /* 0xffffffe000547947 */ /* 0x000fea000383ffff */
.L_x_344:
[----:B----4-:R4:W1:Y:S02]  /*39c50*/  SYNCS.PHASECHK.TRANS64.TRYWAIT P0, [R0+URZ+0x88], R3 ;  /* 0x00008803000075a7 */ /* 0x010864000800017f */
[----:B-1----:R-:W-:Y:S05]  /*39c60*/  @!P0 NANOSLEEP.SYNCS 0x989680 ;  /* 0x009896800000895d */ /* 0x002fea0003900000 */
[----:B------:R-:W1:Y:S02]  /*39c70*/  @!P0 SYNCS.PHASECHK.TRANS64 P0, [R0+URZ+0x88], R3 ;  /* 0x00008803000085a7 */ /* 0x000e64000800007f */
[----:B-1----:R-:W-:Y:S05]  /*39c80*/  @!P0 BRA `(.L_x_344) ;  /* 0xfffffffc00f08947 */ /* 0x002fea000383ffff */
[----:B------:R-:W-:Y:S05]  /*39c90*/  BRA `(.L_x_405) ;  /* 0xffffffe000507947 */ /* 0x000fea000383ffff */
.L_x_346:
[----:B------:R1:W1:Y:S02]  /*39ca0*/  SYNCS.PHASECHK.TRANS64.TRYWAIT P0, [R0+URZ+0x90], R3 ;  /* 0x00009003000075a7 */ /* 0x000264000800017f */
[----:B-1----:R-:W-:Y:S05]  /*39cb0*/  @!P0 NANOSLEEP.SYNCS 0x989680 ;  /* 0x009896800000895d */ /* 0x002fea0003900000 */
[----:B------:R-:W1:Y:S02]  /*39cc0*/  @!P0 SYNCS.PHASECHK.TRANS64 P0, [R0+URZ+0x90], R3 ;  /* 0x00009003000085a7 */ /* 0x000e64000800007f */
[----:B-1----:R-:W-:Y:S05]  /*39cd0*/  @!P0 BRA `(.L_x_346) ;  /* 0xfffffffc00f08947 */ /* 0x002fea000383ffff */
[----:B------:R-:W-:Y:S05]  /*39ce0*/  BRA `(.L_x_406) ;  /* 0xffffffe0004c7947 */ /* 0x000fea000383ffff */
.L_x_350:
[----:B------:R-:W-:Y:S01]  /*39cf0*/  BSSY B1, `(.L_x_407) ;  /* 0x0000006000017945 */ /* 0x000fe20003800000 */
[----:B------:R-:W-:-:S07]  /*39d00*/  MOV R15, 0xffffffff ;  /* 0xffffffff000f7802 */ /* 0x000fce0000000f00 */
[----:B------:R-:W-:Y:S05]  /*39d10*/  WARPSYNC.COLLECTIVE R15, `(.L_x_408) ;  /* 0x000000000f0c7348 */ /* 0x000fea0003c00000 */
[----:B------:R-:W-:Y:S02]  /*39d20*/  ELECT P6, UR62, PT ;  /* 0x00000000003e782f */ /* 0x000fe400038c0000 */
[----:B------:R-:W-:Y:S01]  /*39d30*/  MOV R14, UR62 ;  /* 0x0000003e000e7c02 */ /* 0x000fe20008000f00 */
[----:B------:R-:W-:Y:S10]  /*39d40*/  ENDCOLLECTIVE ;  /* 0x000000000000791b */ /* 0x000ff40003800000 */
.L_x_408:
[----:B------:R-:W-:Y:S05]  /*39d50*/  BSYNC B1 ;  /* 0x0000000000017941 */ /* 0x000fea0003800000 */
.L_x_407:
[----:B------:R-:W-:Y:S05]  /*39d60*/  BRA `(.L_x_409) ;  /* 0xffffffe000d07947 */ /* 0x000fea000383ffff */
.L_x_353:
[----:B-1----:R1:W2:Y:S02]  /*39d70*/  SYNCS.PHASECHK.TRANS64.TRYWAIT P1, [R13+URZ+0x30], R18 ;  /* 0x000030120d0075a7 */ /* 0x0022a4000802017f */
[----:B--2---:R-:W-:Y:S05]  /*39d80*/  @!P1 NANOSLEEP.SYNCS 0x989680 ;  /* 0x009896800000995d */ /* 0x004fea0003900000 */
[----:B------:R-:W2:Y:S02]  /*39d90*/  @!P1 SYNCS.PHASECHK.TRANS64 P1, [R13+URZ+0x30], R18 ;  /* 0x000030120d0095a7 */ /* 0x000ea4000802007f */
[----:B--2---:R-:W-:Y:S05]  /*39da0*/  @!P1 BRA `(.L_x_353) ;  /* 0xfffffffc00f09947 */ /* 0x004fea000383ffff */
[----:B------:R-:W-:Y:S05]  /*39db0*/  BRA `(.L_x_410) ;  /* 0xffffffe400007947 */ /* 0x000fea000383ffff */
.L_x_362:
[----:B------:R-:W-:Y:S01]  /*39dc0*/  BSSY B0, `(.L_x_411) ;  /* 0x0000006000007945 */ /* 0x000fe20003800000 */
[----:B------:R-:W-:-:S07]  /*39dd0*/  MOV R15, 0xffffffff ;  /* 0xffffffff000f7802 */ /* 0x000fce0000000f00 */
[----:B-1----:R-:W-:Y:S05]  /*39de0*/  WARPSYNC.COLLECTIVE R15, `(.L_x_412) ;  /* 0x000000000f0c7348 */ /* 0x002fea0003c00000 */
[----:B------:R-:W-:Y:S02]  /*39df0*/  ELECT P6, UR62, PT ;  /* 0x00000000003e782f */ /* 0x000fe400038c0000 */
[----:B------:R-:W-:Y:S01]  /*39e00*/  MOV R14, UR62 ;  /* 0x0000003e000e7c02 */ /* 0x000fe20008000f00 */
[----:B-1----:R-:W-:Y:S10]  /*39e10*/  ENDCOLLECTIVE ;  /* 0x000000000000791b */ /* 0x002ff40003800000 */
.L_x_412:
[----:B------:R-:W-:Y:S05]  /*39e20*/  BSYNC B0 ;  /* 0x0000000000007941 */ /* 0x000fea0003800000 */
.L_x_411:
[----:B------:R-:W-:Y:S05]  /*39e30*/  BRA `(.L_x_413) ;  /* 0xffffffec00687947 */ /* 0x000fea000383ffff */
.L_x_366:
[----:B--2---:R2:W3:Y:S02]  /*39e40*/  SYNCS.PHASECHK.TRANS64.TRYWAIT P0, [R5+URZ], R2 ;  /* 0x00000002050075a7 */ /* 0x0044e4000800017f */
[----:B---3--:R-:W-:Y:S05]  /*39e50*/  @!P0 NANOSLEEP.SYNCS 0x989680 ;  /* 0x009896800000895d */ /* 0x008fea0003900000 */
[----:B------:R-:W3:Y:S02]  /*39e60*/  @!P0 SYNCS.PHASECHK.TRANS64 P0, [R5+URZ], R2 ;  /* 0x00000002050085a7 */ /* 0x000ee4000800007f */
[----:B---3--:R-:W-:Y:S05]  /*39e70*/  @!P0 BRA `(.L_x_366) ;  /* 0xfffffffc00f08947 */ /* 0x008fea000383ffff */
[----:B------:R-:W-:Y:S05]  /*39e80*/  BRA `(.L_x_414) ;  /* 0xffffffec00907947 */ /* 0x000fea000383ffff */
.L_x_367:
[----:B--2---:R2:W3:Y:S02]  /*39e90*/  SYNCS.PHASECHK.TRANS64.TRYWAIT P0, [R7+URZ], R0 ;  /* 0x00000000070075a7 */ /* 0x0044e4000800017f */
[----:B---3--:R-:W-:Y:S05]  /*39ea0*/  @!P0 NANOSLEEP.SYNCS 0x989680 ;  /* 0x009896800000895d */ /* 0x008fea0003900000 */
[----:B------:R-:W3:Y:S02]  /*39eb0*/  @!P0 SYNCS.PHASECHK.TRANS64 P0, [R7+URZ], R0 ;  /* 0x00000000070085a7 */ /* 0x000ee4000800007f */
[----:B---3--:R-:W-:Y:S05]  /*39ec0*/  @!P0 BRA `(.L_x_367) ;  /* 0xfffffffc00f08947 */ /* 0x008fea000383ffff */
[----:B------:R-:W-:Y:S05]  /*39ed0*/  BRA `(.L_x_415) ;  /* 0xffffffec00a07947 */ /* 0x000fea000383ffff */
.L_x_368:
[----:B--2---:R2:W3:Y:S02]  /*39ee0*/  SYNCS.PHASECHK.TRANS64.TRYWAIT P0, [R7+URZ], R0 ;  /* 0x00000000070075a7 */ /* 0x0044e4000800017f */
[----:B---3--:R-:W-:Y:S05]  /*39ef0*/  @!P0 NANOSLEEP.SYNCS 0x989680 ;  /* 0x009896800000895d */ /* 0x008fea0003900000 */
[----:B------:R-:W3:Y:S02]  /*39f00*/  @!P0 SYNCS.PHASECHK.TRANS64 P0, [R7+URZ], R0 ;  /* 0x00000000070085a7 */ /* 0x000ee4000800007f */
[----:B---3--:R-:W-:Y:S05]  /*39f10*/  @!P0 BRA `(.L_x_368) ;  /* 0xfffffffc00f08947 */ /* 0x008fea000383ffff */
[----:B------:R-:W-:Y:S05]  /*39f20*/  BRA `(.L_x_416) ;  /* 0xffffffec00b07947 */ /* 0x000fea000383ffff */
.L_x_369:
[----:B--2---:R2:W3:Y:S02]  /*39f30*/  SYNCS.PHASECHK.TRANS64.TRYWAIT P0, [R7+URZ], R0 ;  /* 0x00000000070075a7 */ /* 0x0044e4000800017f */
[----:B---3--:R-:W-:Y:S05]  /*39f40*/  @!P0 NANOSLEEP.SYNCS 0x989680 ;  /* 0x009896800000895d */ /* 0x008fea0003900000 */
[----:B------:R-:W3:Y:S02]  /*39f50*/  @!P0 SYNCS.PHASECHK.TRANS64 P0, [R7+URZ], R0 ;  /* 0x00000000070085a7 */ /* 0x000ee4000800007f */
[----:B---3--:R-:W-:Y:S05]  /*39f60*/  @!P0 BRA `(.L_x_369) ;  /* 0xfffffffc00f08947 */ /* 0x008fea000383ffff */
[----:B------:R-:W-:Y:S05]  /*39f70*/  BRA `(.L_x_417) ;  /* 0xffffffec00c07947 */ /* 0x000fea000383ffff */
.L_x_370:
[----:B--2---:R2:W3:Y:S02]  /*39f80*/  SYNCS.PHASECHK.TRANS64.TRYWAIT P0, [R7+URZ], R0 ;  /* 0x00000000070075a7 */ /* 0x0044e4000800017f */
[----:B---3--:R-:W-:Y:S05]  /*39f90*/  @!P0 NANOSLEEP.SYNCS 0x989680 ;  /* 0x009896800000895d */ /* 0x008fea0003900000 */
[----:B------:R-:W3:Y:S02]  /*39fa0*/  @!P0 SYNCS.PHASECHK.TRANS64 P0, [R7+URZ], R0 ;  /* 0x00000000070085a7 */ /* 0x000ee4000800007f */
[----:B---3--:R-:W-:Y:S05]  /*39fb0*/  @!P0 BRA `(.L_x_370) ;  /* 0xfffffffc00f08947 */ /* 0x008fea000383ffff */
[----:B------:R-:W-:Y:S05]  /*39fc0*/  BRA `(.L_x_418) ;  /* 0xffffffec00d07947 */ /* 0x000fea000383ffff */
.L_x_419:
[----:B------:R-:W-:-:S00]  /*39fd0*/  BRA `(.L_x_419) ;  /* 0xfffffffc00fc7947 */ /* 0x000fc0000383ffff */
[----:B------:R-:W-:-:S00]  /*39fe0*/  NOP ;  /* 0x0000000000007918 */ /* 0x000fc00000000000 */
        /* <DEDUP_REMOVED lines=9> */
.L_x_420:


//--------------------- .nv.global.init           --------------------------
	.section	.nv.global.init,"aw",@progbits
.nv.global.init:
	.type		$str$24,@object
	.size		$str$24,($str$25 - $str$24)
$str$24:
        /*0000*/ 	.byte	0x28, 0x61, 0x64, 0x64, 0x72, 0x65, 0x73, 0x73, 0x20, 0x26, 0x20, 0x6d, 0x61, 0x73, 0x6b, 0x29
        /*0010*/ 	.byte	0x20, 0x3d, 0x3d, 0x20, 0x30, 0x00
	.type		$str$25,@object
	.size		$str$25,(__unnamed_1 - $str$25)
$str$25:
        /*0016*/ 	.byte	0x2f, 0x74, 0x6d, 0x70, 0x2f, 0x63, 0x75, 0x74, 0x6c, 0x61, 0x73, 0x73, 0x5f, 0x73, 0x77, 0x65
        /*0026*/ 	.byte	0x65, 0x70, 0x5f, 0x73, 0x72, 0x63, 0x2f, 0x69, 0x6e, 0x63, 0x6c, 0x75, 0x64, 0x65, 0x2f, 0x63
        /*0036*/ 	.byte	0x75, 0x74, 0x65, 0x2f, 0x70, 0x6f, 0x69, 0x6e, 0x74, 0x65, 0x72, 0x5f, 0x66, 0x6c, 0x61, 0x67
        /*0046*/ 	.byte	0x67, 0x65, 0x64, 0x2e, 0x68, 0x70, 0x70, 0x00
	.type		__unnamed_1,@object
	.size		__unnamed_1,(__unnamed_2 - __unnamed_1)
__unnamed_1:
        /* <DEDUP_REMOVED lines=28> */
        /*020e*/ 	.byte	0x3a, 0x43, 0x3c, 0x34, 0x30, 0x39, 0x36, 0x3e, 0x3e, 0x3e, 0x3e, 0x3e, 0x5d, 0x00
	.type		__unnamed_2,@object
	.size		__unnamed_2,(.L_1 - __unnamed_2)
__unnamed_2:
        /* <DEDUP_REMOVED lines=29> */
.L_1:


//--------------------- .nv.shared._ZN7cutlass13device_kernelINS_4gemm6kernel13GemmUniversalIN4cute5tupleIJiiiiEEENS1_10collective13CollectiveMmaINS1_37MainloopSm90TmaGmmaWarpSpecializedFP8ILi6ENS5_IJNS4_1CILi1EEESB_SB_EEENS1_35KernelTmaWarpSpecializedCooperativeEEENS5_IJNSA_ILi256EEESF_NSA_ILi64EEEEEENS_12float_e4m3_tENS5_IJlSB_lEEESI_SJ_NS4_8TiledMMAINS4_8MMA_AtomIJNS4_4SM904GMMA31MMA_64x256x32_F32E4M3E4M3_SS_TNILNSN_7ScaleInE1ELSP_1EEEEEENS4_6LayoutINS5_IJNSA_ILi2EEESB_SB_EEENS5_IJSB_NSA_ILi0EEESV_EEEEENS5_IJNS4_10UnderscoreESY_SY_EEEEENS4_13SM90_TMA_LOADENS4_14ComposedLayoutINS4_7SwizzleILi2ELi4ELi3EEENS4_18smem_ptr_flag_bitsILi8EEENSS_INS5_IJNSA_ILi8EEESG_EEENS5_IJSG_SB_EEEEEEEvNS4_8identityES11_S1B_vS1C_EENS_8epilogue10collective18CollectiveEpilogueINS1E_22Sm90TmaWarpSpecializedILi4ELi2ELi16ELb0ELb0EEEJSH_NS5_IJNSA_ILi128EEENSA_ILi32EEEEEESI_SJ_SI_SJ_NS1E_6fusion15FusionCallbacksIS1I_NS1M_13LinCombEltActINS1E_6thread4GELUESI_fSI_fLNS_15FloatRoundStyleE2EEESH_S1L_JEEES11_NS12_INS13_ILi1ELi4ELi3EEES16_NSS_INS5_IJS17_S1K_EEENS5_IJS1K_SB_EEEEEEENS4_39AutoVectorizingCopyWithAssumedAlignmentILi128EEENS4_14SM90_TMA_STOREES1Y_S20_NS4_9Copy_AtomIJNS4_17SM90_U32x4_STSM_NENS_6half_tEEEEvEEEvvEEEEvNT_6ParamsE --------------------------
	.section	.nv.shared._ZN7cutlass13device_kernelINS_4gemm6kernel13GemmUniversalIN4cute5tupleIJiiiiEEENS1_10collective13CollectiveMmaINS1_37MainloopSm90TmaGmmaWarpSpecializedFP8ILi6ENS5_IJNS4_1CILi1EEESB_SB_EEENS1_35KernelTmaWarpSpecializedCooperativeEEENS5_IJNSA_ILi256EEESF_NSA_ILi64EEEEEENS_12float_e4m3_tENS5_IJlSB_lEEESI_SJ_NS4_8TiledMMAINS4_8MMA_AtomIJNS4_4SM904GMMA31MMA_64x256x32_F32E4M3E4M3_SS_TNILNSN_7ScaleInE1ELSP_1EEEEEENS4_6LayoutINS5_IJNSA_ILi2EEESB_SB_EEENS5_IJSB_NSA_ILi0EEESV_EEEEENS5_IJNS4_10UnderscoreESY_SY_EEEEENS4_13SM90_TMA_LOADENS4_14ComposedLayoutINS4_7SwizzleILi2ELi4ELi3EEENS4_18smem_ptr_flag_bitsILi8EEENSS_INS5_IJNSA_ILi8EEESG_EEENS5_IJSG_SB_EEEEEEEvNS4_8identityES11_S1B_vS1C_EENS_8epilogue10collective18CollectiveEpilogueINS1E_22Sm90TmaWarpSpecializedILi4ELi2ELi16ELb0ELb0EEEJSH_NS5_IJNSA_ILi128EEENSA_ILi32EEEEEESI_SJ_SI_SJ_NS1E_6fusion15FusionCallbacksIS1I_NS1M_13LinCombEltActINS1E_6thread4GELUESI_fSI_fLNS_15FloatRoundStyleE2EEESH_S1L_JEEES11_NS12_INS13_ILi1ELi4ELi3EEES16_NSS_INS5_IJS17_S1K_EEENS5_IJS1K_SB_EEEEEEENS4_39AutoVectorizingCopyWithAssumedAlignmentILi128EEENS4_14SM90_TMA_STOREES1Y_S20_NS4_9Copy_AtomIJNS4_17SM90_U32x4_STSM_NENS_6half_tEEEEvEEEvvEEEEvNT_6ParamsE,"aw",@nobits
	.sectionflags	@""
	.align	16
	.zero		1024


//--------------------- .nv.shared.reserved.0     --------------------------
	.section	.nv.shared.reserved.0,"aw",@nobits
	.weak		__nv_reservedSMEM_offset_0_alias
	.size		__nv_reservedSMEM_offset_0_alias, 0, 0
	.other		__nv_reservedSMEM_offset_0_alias,@"STO_CUDA_RESERVED_SHARED STV_DEFAULT"
__nv_reservedSMEM_offset_0_alias:
	.zero		0


//--------------------- .nv.global                --------------------------
	.section	.nv.global,"aw",@nobits
.nv.global:
	.type		_ZN39_INTERNAL_6026c13d_4_k_cu_0c7a21cd_27904cute1_E,@object
	.size		_ZN39_INTERNAL_6026c13d_4_k_cu_0c7a21cd_27904cute1_E,(_ZN39_INTERNAL_6026c13d_4_k_cu_0c7a21cd_27904cuda3std3__45__cpo6cbeginE - _ZN39_INTERNAL_6026c13d_4_k_cu_0c7a21cd_27904cute1_E)
_ZN39_INTERNAL_6026c13d_4_k_cu_0c7a21cd_27904cute1_E:
	.zero		1
	.type		_ZN39_INTERNAL_6026c13d_4_k_cu_0c7a21cd_27904cuda3std3__45__cpo6cbeginE,@object
	.size		_ZN39_INTERNAL_6026c13d_4_k_cu_0c7a21cd_27904cuda3std3__45__cpo6cbeginE,(_ZN39_INTERNAL_6026c13d_4_k_cu_0c7a21cd_27904cuda3std3__48in_placeE - _ZN39_INTERNAL_6026c13d_4_k_cu_0c7a21cd_27904cuda3std3__45__cpo6cbeginE)
_ZN39_INTERNAL_6026c13d_4_k_cu_0c7a21cd_27904cuda3std3__45__cpo6cbeginE:
	.zero		1
	.type		_ZN39_INTERNAL_6026c13d_4_k_cu_0c7a21cd_27904cuda3std3__48in_placeE,@object
	.size		_ZN39_INTERNAL_6026c13d_4_k_cu_0c7a21cd_27904cuda3std3__48in_placeE,(_ZN39_INTERNAL_6026c13d_4_k_cu_0c7a21cd_27904cuda3std6ranges3__45__cpo9iter_moveE - _ZN39_INTERNAL_6026c13d_4_k_cu_0c7a21cd_27904cuda3std3__48in_placeE)
_ZN39_INTERNAL_6026c13d_4_k_cu_0c7a21cd_27904cuda3std3__48in_placeE:
	.zero		1
	.type		_ZN39_INTERNAL_6026c13d_4_k_cu_0c7a21cd_27904cuda3std6ranges3__45__cpo9iter_moveE,@object
	.size		_ZN39_INTERNAL_6026c13d_4_k_cu_0c7a21cd_27904cuda3std6ranges3__45__cpo9iter_moveE,(_ZN39_INTERNAL_6026c13d_4_k_cu_0c7a21cd_27904cuda3std3__45__cpo5beginE - _ZN39_INTERNAL_6026c13d_4_k_cu_0c7a21cd_27904cuda3std6ranges3__45__cpo9iter_moveE)
_ZN39_INTERNAL_6026c13d_4_k_cu_0c7a21cd_27904cuda3std6ranges3__45__cpo9iter_moveE:
	.zero		1
	.type		_ZN39_INTERNAL_6026c13d_4_k_cu_0c7a21cd_27904cuda3std3__45__cpo5beginE,@object
	.size		_ZN39_INTERNAL_6026c13d_4_k_cu_0c7a21cd_27904cuda3std3__45__cpo5beginE,(_ZN39_INTERNAL_6026c13d_4_k_cu_0c7a21cd_27904cuda3std3__441_GLOBAL__N__6026c13d_4_k_cu_0c7a21cd_27906ignoreE - _ZN39_INTERNAL_6026c13d_4_k_cu_0c7a21cd_27904cuda3std3__45__cpo5beginE)
_ZN39_INTERNAL_6026c13d_4_k_cu_0c7a21cd_27904cuda3std3__45__cpo5beginE:
	.zero		1
	.type		_ZN39_INTERNAL_6026c13d_4_k_cu_0c7a21cd_27904cuda3std3__441_GLOBAL__N__6026c13d_4_k_cu_0c7a21cd_27906ignoreE,@object
	.size		_ZN39_INTERNAL_6026c13d_4_k_cu_0c7a21cd_27904cuda3std3__441_GLOBAL__N__6026c13d_4_k_cu_0c7a21cd_27906ignoreE,(_ZN39_INTERNAL_6026c13d_4_k_cu_0c7a21cd_27904cute7productE - _ZN39_INTERNAL_6026c13d_4_k_cu_0c7a21cd_27904cuda3std3__441_GLOBAL__N__6026c13d_4_k_cu_0c7a21cd_27906ignoreE)
_ZN39_INTERNAL_6026c13d_4_k_cu_0c7a21cd_27904cuda3std3__441_GLOBAL__N__6026c13d_4_k_cu_0c7a21cd_27906ignoreE:
	.zero		1
	.type		_ZN39_INTERNAL_6026c13d_4_k_cu_0c7a21cd_27904cute7productE,@object
	.size		_ZN39_INTERNAL_6026c13d_4_k_cu_0c7a21cd_27904cute7productE,(_ZN39_INTERNAL_6026c13d_4_k_cu_0c7a21cd_27904cuda3std3__45__cpo3endE - _ZN39_INTERNAL_6026c13d_4_k_cu_0c7a21cd_27904cute7productE)
_ZN39_INTERNAL_6026c13d_4_k_cu_0c7a21cd_27904cute7productE:
	.zero		1
	.type		_ZN39_INTERNAL_6026c13d_4_k_cu_0c7a21cd_27904cuda3std3__45__cpo3endE,@object
	.size		_ZN39_INTERNAL_6026c13d_4_k_cu_0c7a21cd_27904cuda3std3__45__cpo3endE,(_ZN39_INTERNAL_6026c13d_4_k_cu_0c7a21cd_27904cuda3std3__419piecewise_constructE - _ZN39_INTERNAL_6026c13d_4_k_cu_0c7a21cd_27904cuda3std3__45__cpo3endE)
_ZN39_INTERNAL_6026c13d_4_k_cu_0c7a21cd_27904cuda3std3__45__cpo3endE:
	.zero		1
	.type		_ZN39_INTERNAL_6026c13d_4_k_cu_0c7a21cd_27904cuda3std3__419piecewise_constructE,@object
	.size		_ZN39_INTERNAL_6026c13d_4_k_cu_0c7a21cd_27904cuda3std3__419piecewise_constructE,(_ZN39_INTERNAL_6026c13d_4_k_cu_0c7a21cd_27904cuda3std3__45__cpo4cendE - _ZN39_INTERNAL_6026c13d_4_k_cu_0c7a21cd_27904cuda3std3__419piecewise_constructE)
_ZN39_INTERNAL_6026c13d_4_k_cu_0c7a21cd_27904cuda3std3__419piecewise_constructE:
	.zero		1
	.type		_ZN39_INTERNAL_6026c13d_4_k_cu_0c7a21cd_27904cuda3std3__45__cpo4cendE,@object
	.size		_ZN39_INTERNAL_6026c13d_4_k_cu_0c7a21cd_27904cuda3std3__45__cpo4cendE,(_ZN39_INTERNAL_6026c13d_4_k_cu_0c7a21cd_27904cuda3std6ranges3__45__cpo4swapE - _ZN39_INTERNAL_6026c13d_4_k_cu_0c7a21cd_27904cuda3std3__45__cpo4cendE)
_ZN39_INTERNAL_6026c13d_4_k_cu_0c7a21cd_27904cuda3std3__45__cpo4cendE:
	.zero		1
	.type		_ZN39_INTERNAL_6026c13d_4_k_cu_0c7a21cd_27904cuda3std6ranges3__45__cpo4swapE,@object
	.size		_ZN39_INTERNAL_6026c13d_4_k_cu_0c7a21cd_27904cuda3std6ranges3__45__cpo4swapE,(.L_9 - _ZN39_INTERNAL_6026c13d_4_k_cu_0c7a21cd_27904cuda3std6ranges3__45__cpo4swapE)
_ZN39_INTERNAL_6026c13d_4_k_cu_0c7a21cd_27904cuda3std6ranges3__45__cpo4swapE:
	.zero		1
.L_9:


//--------------------- .nv.constant0._ZN7cutlass13device_kernelINS_4gemm6kernel13GemmUniversalIN4cute5tupleIJiiiiEEENS1_10collective13CollectiveMmaINS1_37MainloopSm90TmaGmmaWarpSpecializedFP8ILi6ENS5_IJNS4_1CILi1EEESB_SB_EEENS1_35KernelTmaWarpSpecializedCooperativeEEENS5_IJNSA_ILi256EEESF_NSA_ILi64EEEEEENS_12float_e4m3_tENS5_IJlSB_lEEESI_SJ_NS4_8TiledMMAINS4_8MMA_AtomIJNS4_4SM904GMMA31MMA_64x256x32_F32E4M3E4M3_SS_TNILNSN_7ScaleInE1ELSP_1EEEEEENS4_6LayoutINS5_IJNSA_ILi2EEESB_SB_EEENS5_IJSB_NSA_ILi0EEESV_EEEEENS5_IJNS4_10UnderscoreESY_SY_EEEEENS4_13SM90_TMA_LOADENS4_14ComposedLayoutINS4_7SwizzleILi2ELi4ELi3EEENS4_18smem_ptr_flag_bitsILi8EEENSS_INS5_IJNSA_ILi8EEESG_EEENS5_IJSG_SB_EEEEEEEvNS4_8identityES11_S1B_vS1C_EENS_8epilogue10collective18CollectiveEpilogueINS1E_22Sm90TmaWarpSpecializedILi4ELi2ELi16ELb0ELb0EEEJSH_NS5_IJNSA_ILi128EEENSA_ILi32EEEEEESI_SJ_SI_SJ_NS1E_6fusion15FusionCallbacksIS1I_NS1M_13LinCombEltActINS1E_6thread4GELUESI_fSI_fLNS_15FloatRoundStyleE2EEESH_S1L_JEEES11_NS12_INS13_ILi1ELi4ELi3EEES16_NSS_INS5_IJS17_S1K_EEENS5_IJS1K_SB_EEEEEEENS4_39AutoVectorizingCopyWithAssumedAlignmentILi128EEENS4_14SM90_TMA_STOREES1Y_S20_NS4_9Copy_AtomIJNS4_17SM90_U32x4_STSM_NENS_6half_tEEEEvEEEvvEEEEvNT_6ParamsE --------------------------
	.section	.nv.constant0._ZN7cutlass13device_kernelINS_4gemm6kernel13GemmUniversalIN4cute5tupleIJiiiiEEENS1_10collective13CollectiveMmaINS1_37MainloopSm90TmaGmmaWarpSpecializedFP8ILi6ENS5_IJNS4_1CILi1EEESB_SB_EEENS1_35KernelTmaWarpSpecializedCooperativeEEENS5_IJNSA_ILi256EEESF_NSA_ILi64EEEEEENS_12float_e4m3_tENS5_IJlSB_lEEESI_SJ_NS4_8TiledMMAINS4_8MMA_AtomIJNS4_4SM904GMMA31MMA_64x256x32_F32E4M3E4M3_SS_TNILNSN_7ScaleInE1ELSP_1EEEEEENS4_6LayoutINS5_IJNSA_ILi2EEESB_SB_EEENS5_IJSB_NSA_ILi0EEESV_EEEEENS5_IJNS4_10UnderscoreESY_SY_EEEEENS4_13SM90_TMA_LOADENS4_14ComposedLayoutINS4_7SwizzleILi2ELi4ELi3EEENS4_18smem_ptr_flag_bitsILi8EEENSS_INS5_IJNSA_ILi8EEESG_EEENS5_IJSG_SB_EEEEEEEvNS4_8identityES11_S1B_vS1C_EENS_8epilogue10collective18CollectiveEpilogueINS1E_22Sm90TmaWarpSpecializedILi4ELi2ELi16ELb0ELb0EEEJSH_NS5_IJNSA_ILi128EEENSA_ILi32EEEEEESI_SJ_SI_SJ_NS1E_6fusion15FusionCallbacksIS1I_NS1M_13LinCombEltActINS1E_6thread4GELUESI_fSI_fLNS_15FloatRoundStyleE2EEESH_S1L_JEEES11_NS12_INS13_ILi1ELi4ELi3EEES16_NSS_INS5_IJS17_S1K_EEENS5_IJS1K_SB_EEEEEEENS4_39AutoVectorizingCopyWithAssumedAlignmentILi128EEENS4_14SM90_TMA_STOREES1Y_S20_NS4_9Copy_AtomIJNS4_17SM90_U32x4_STSM_NENS_6half_tEEEEvEEEvvEEEEvNT_6ParamsE,"a",@progbits
	.sectionflags	@""
	.align	4
.nv.constant0._ZN7cutlass13device_kernelINS_4gemm6kernel13GemmUniversalIN4cute5tupleIJiiiiEEENS1_10collective13CollectiveMmaINS1_37MainloopSm90TmaGmmaWarpSpecializedFP8ILi6ENS5_IJNS4_1CILi1EEESB_SB_EEENS1_35KernelTmaWarpSpecializedCooperativeEEENS5_IJNSA_ILi256EEESF_NSA_ILi64EEEEEENS_12float_e4m3_tENS5_IJlSB_lEEESI_SJ_NS4_8TiledMMAINS4_8MMA_AtomIJNS4_4SM904GMMA31MMA_64x256x32_F32E4M3E4M3_SS_TNILNSN_7ScaleInE1ELSP_1EEEEEENS4_6LayoutINS5_IJNSA_ILi2EEESB_SB_EEENS5_IJSB_NSA_ILi0EEESV_EEEEENS5_IJNS4_10UnderscoreESY_SY_EEEEENS4_13SM90_TMA_LOADENS4_14ComposedLayoutINS4_7SwizzleILi2ELi4ELi3EEENS4_18smem_ptr_flag_bitsILi8EEENSS_INS5_IJNSA_ILi8EEESG_EEENS5_IJSG_SB_EEEEEEEvNS4_8identityES11_S1B_vS1C_EENS_8epilogue10collective18CollectiveEpilogueINS1E_22Sm90TmaWarpSpecializedILi4ELi2ELi16ELb0ELb0EEEJSH_NS5_IJNSA_ILi128EEENSA_ILi32EEEEEESI_SJ_SI_SJ_NS1E_6fusion15FusionCallbacksIS1I_NS1M_13LinCombEltActINS1E_6thread4GELUESI_fSI_fLNS_15FloatRoundStyleE2EEESH_S1L_JEEES11_NS12_INS13_ILi1ELi4ELi3EEES16_NSS_INS5_IJS17_S1K_EEENS5_IJS1K_SB_EEEEEEENS4_39AutoVectorizingCopyWithAssumedAlignmentILi128EEENS4_14SM90_TMA_STOREES1Y_S20_NS4_9Copy_AtomIJNS4_17SM90_U32x4_STSM_NENS_6half_tEEEEvEEEvvEEEEvNT_6ParamsE:
	.zero		2432


//--------------------- SYMBOLS --------------------------

	.type		.nv.reservedSmem.offset0,@object
	.size		.nv.reservedSmem.offset0,0x4
	.type		__assertfail,@function
